// auto-generated by cutlass_sweep.fmha — config: {"arch": "sm_90", "direction": "fwd", "dtype": "fp16", "head_dim": 16, "mask": "residual", "schedule": "cooperative", "tile_kv": 256, "tile_q": 128}
#include "cutlass/cutlass.h"
#include "cute/tensor.hpp"
#include "cutlass/device_kernel.h"
#include "cutlass/kernel_hardware_info.h"
#include "88_hopper_fmha/collective/fmha_fusion.hpp"
#include "88_hopper_fmha/kernel/fmha_kernel_builder.hpp"

using namespace cute;
using Element = cutlass::half_t;
using TileShape = Shape<_128, _256, _16>;
using StrideQ = cute::tuple<int, _1, cute::tuple<int, int>>;
using StrideK = cute::tuple<int, _1, cute::tuple<int, int>>;
using StrideV = cute::tuple<int, cute::_1, cute::tuple<int, int>>;

using Kernel = typename cutlass::fmha::kernel::FmhaBuilder<
    Element, float, float,
    TileShape, StrideQ, StrideK, StrideV,
    cutlass::fmha::collective::ResidualFusion,
    cutlass::gemm::KernelTmaWarpSpecializedCooperative
  >::Kernel;

auto* _anchor = &cutlass::device_kernel<Kernel>;


// ===== COMPILED SASS (sm_90a) =====

	.target	sm_90a

	.elftype	@"ET_EXEC"


//--------------------- .note.nv.tkinfo           --------------------------
	.section	.note.nv.tkinfo,"",@"SHT_NOTE"
	.sectionflags	@"SHF_NOTE_NV_TKINFO"
	.tkinfo
        /*0018*/ 	.word	0x00000002
        /*0030*/ 	.string	""
        /*0030*/ 	.string	"ptxas"
        /*0030*/ 	.string	"Cuda compilation tools, release 13.0, V13.0.88"
        /*0030*/ 	.string	"Build cuda_13.0.r13.0/compiler.36424714_0"
        /*0030*/ 	.string	"-arch sm_90a -m 64 "



//--------------------- .note.nv.cuinfo           --------------------------
	.section	.note.nv.cuinfo,"",@"SHT_NOTE"
	.sectionflags	@"SHF_NOTE_NV_CUINFO"
        /*0018*/ 	.short	0x0002
        /*001a*/ 	.short	0x005a
        /*001c*/ 	.short	0x0082
	.zero		2


//--------------------- .nv.info                  --------------------------
	.section	.nv.info,"",@"SHT_CUDA_INFO"
	.align	4


	//----- nvinfo : EIATTR_REGCOUNT
	.align		4
        /*0000*/ 	.byte	0x04, 0x2f
        /*0002*/ 	.short	(.L_15 - .L_14)
	.align		4
.L_14:
        /*0004*/ 	.word	index@(_ZN7cutlass13device_kernelINS_4fmha6kernel28FmhaKernelTmaWarpSpecializedINS1_10collective30FmhaMainloopTmaWarpSpecializedINS_6half_tEffN4cute5tupleIJNS7_1CILi128EEENS9_ILi256EEENS9_ILi16EEEEEENS8_IJiNS9_ILi1EEENS8_IJiiEEEEEESG_SG_NS4_14ResidualFusionEJEEENS4_15FmhaFwdEpilogueIS6_fNS8_IJNS9_ILi64EEESC_SB_EEEEENS2_23IndividualTileSchedulerEJEEEEEvNT_6ParamsE)
        /*0008*/ 	.word	0x000000a8


	//----- nvinfo : EIATTR_FRAME_SIZE
	.align		4
.L_15:
        /*000c*/ 	.byte	0x04, 0x11
        /*000e*/ 	.short	(.L_17 - .L_16)
	.align		4
.L_16:
        /*0010*/ 	.word	index@($__internal_0_$__cuda_sm20_rcp_rn_f32_slowpath)
        /*0014*/ 	.word	0x00000000


	//----- nvinfo : EIATTR_FRAME_SIZE
	.align		4
.L_17:
        /*0018*/ 	.byte	0x04, 0x11
        /*001a*/ 	.short	(.L_19 - .L_18)
	.align		4
.L_18:
        /*001c*/ 	.word	index@(_ZN7cutlass13device_kernelINS_4fmha6kernel28FmhaKernelTmaWarpSpecializedINS1_10collective30FmhaMainloopTmaWarpSpecializedINS_6half_tEffN4cute5tupleIJNS7_1CILi128EEENS9_ILi256EEENS9_ILi16EEEEEENS8_IJiNS9_ILi1EEENS8_IJiiEEEEEESG_SG_NS4_14ResidualFusionEJEEENS4_15FmhaFwdEpilogueIS6_fNS8_IJNS9_ILi64EEESC_SB_EEEEENS2_23IndividualTileSchedulerEJEEEEEvNT_6ParamsE)
        /*0020*/ 	.word	0x00000000


	//----- nvinfo : EIATTR_MIN_STACK_SIZE
	.align		4
.L_19:
        /*0024*/ 	.byte	0x04, 0x12
        /*0026*/ 	.short	(.L_21 - .L_20)
	.align		4
.L_20:
        /*0028*/ 	.word	index@(_ZN7cutlass13device_kernelINS_4fmha6kernel28FmhaKernelTmaWarpSpecializedINS1_10collective30FmhaMainloopTmaWarpSpecializedINS_6half_tEffN4cute5tupleIJNS7_1CILi128EEENS9_ILi256EEENS9_ILi16EEEEEENS8_IJiNS9_ILi1EEENS8_IJiiEEEEEESG_SG_NS4_14ResidualFusionEJEEENS4_15FmhaFwdEpilogueIS6_fNS8_IJNS9_ILi64EEESC_SB_EEEEENS2_23IndividualTileSchedulerEJEEEEEvNT_6ParamsE)
        /*002c*/ 	.word	0x00000000
.L_21:


//--------------------- .nv.compat                --------------------------
	.section	.nv.compat,"",@"SHT_CUDA_COMPAT_INFO"
	.align	4
        /*0000*/ 	.byte	0x02, 0x09, 0x01, 0x00, 0x02, 0x02, 0x04, 0x00, 0x02, 0x05, 0x05, 0x00, 0x03, 0x07, 0x01, 0x01
        /*0010*/ 	.byte	0x02, 0x03, 0x01, 0x00, 0x02, 0x06, 0x01, 0x00, 0x04, 0x0b, 0x08, 0x00, 0x00, 0x00, 0x00, 0x00
        /*0020*/ 	.byte	0x00, 0x00, 0x00, 0x00


//--------------------- .nv.info._ZN7cutlass13device_kernelINS_4fmha6kernel28FmhaKernelTmaWarpSpecializedINS1_10collective30FmhaMainloopTmaWarpSpecializedINS_6half_tEffN4cute5tupleIJNS7_1CILi128EEENS9_ILi256EEENS9_ILi16EEEEEENS8_IJiNS9_ILi1EEENS8_IJiiEEEEEESG_SG_NS4_14ResidualFusionEJEEENS4_15FmhaFwdEpilogueIS6_fNS8_IJNS9_ILi64EEESC_SB_EEEEENS2_23IndividualTileSchedulerEJEEEEEvNT_6ParamsE --------------------------
	.section	.nv.info._ZN7cutlass13device_kernelINS_4fmha6kernel28FmhaKernelTmaWarpSpecializedINS1_10collective30FmhaMainloopTmaWarpSpecializedINS_6half_tEffN4cute5tupleIJNS7_1CILi128EEENS9_ILi256EEENS9_ILi16EEEEEENS8_IJiNS9_ILi1EEENS8_IJiiEEEEEESG_SG_NS4_14ResidualFusionEJEEENS4_15FmhaFwdEpilogueIS6_fNS8_IJNS9_ILi64EEESC_SB_EEEEENS2_23IndividualTileSchedulerEJEEEEEvNT_6ParamsE,"",@"SHT_CUDA_INFO"
	.sectionflags	@""
	.align	4


	//----- nvinfo : EIATTR_CUDA_API_VERSION
	.align		4
        /*0000*/ 	.byte	0x04, 0x37
        /*0002*/ 	.short	(.L_23 - .L_22)
.L_22:
        /*0004*/ 	.word	0x00000082


	//----- nvinfo : EIATTR_KPARAM_INFO
	.align		4
.L_23:
        /*0008*/ 	.byte	0x04, 0x17
        /*000a*/ 	.short	(.L_25 - .L_24)
.L_24:
        /*000c*/ 	.word	0x00000000
        /*0010*/ 	.short	0x0000
        /*0012*/ 	.short	0x0070
        /*0014*/ 	.byte	0x00, 0xf0, 0x01, 0x20


	//----- nvinfo : EIATTR_SPARSE_MMA_MASK
	.align		4
.L_25:
        /*0018*/ 	.byte	0x03, 0x50
        /*001a*/ 	.short	0x0000


	//----- nvinfo : EIATTR_MAXREG_COUNT
	.align		4
        /*001c*/ 	.byte	0x03, 0x1b
        /*001e*/ 	.short	0x00a8


	//----- nvinfo : EIATTR_NUM_BARRIERS
	.align		4
        /*0020*/ 	.byte	0x02, 0x4c
        /*0022*/ 	.byte	0x02
	.zero		1


	//----- nvinfo : EIATTR_EXTERNS
	.align		4
        /*0024*/ 	.byte	0x04, 0x0f
        /*0026*/ 	.short	(.L_27 - .L_26)


	//   ....[0]....
	.align		4
.L_26:
        /*0028*/ 	.word	index@(__assertfail)


	//----- nvinfo : EIATTR_MERCURY_ISA_VERSION
	.align		4
.L_27:
        /*002c*/ 	.byte	0x03, 0x5f
        /*002e*/ 	.short	0x0101


	//----- nvinfo : EIATTR_INT_WARP_WIDE_INSTR_OFFSETS
	.align		4
        /*0030*/ 	.byte	0x04, 0x31
        /*0032*/ 	.short	(.L_29 - .L_28)


	//   ....[0]....
.L_28:
        /*0034*/ 	.word	0x000006f0


	//   ....[1]....
        /*0038*/ 	.word	0x00000700


	//   ....[2]....
        /*003c*/ 	.word	0x00000710


	//   ....[3]....
        /*0040*/ 	.word	0x00000720


	//   ....[4]....
        /*0044*/ 	.word	0x00000790


	//----- nvinfo : EIATTR_COOP_GROUP_MASK_REGIDS
	.align		4
.L_29:
        /*0048*/ 	.byte	0x04, 0x29
        /*004a*/ 	.short	(.L_31 - .L_30)


	//   ....[0]....
.L_30:
        /*004c*/ 	.word	0xffffffff


	//   ....[1]....
        /*0050*/ 	.word	0xffffffff


	//   ....[2]....
        /*0054*/ 	.word	0xffffffff


	//   ....[3]....
        /*0058*/ 	.word	0xffffffff


	//   ....[4]....
        /*005c*/ 	.word	0xffffffff


	//   ....[5]....
        /*0060*/ 	.word	0xffffffff


	//   ....[6]....
        /*0064*/ 	.word	0xffffffff


	//   ....[7]....
        /*0068*/ 	.word	0xffffffff


	//   ....[8]....
        /*006c*/ 	.word	0xffffffff


	//   ....[9]....
        /*0070*/ 	.word	0xffffffff


	//   ....[10]....
        /*0074*/ 	.word	0xffffffff


	//   ....[11]....
        /*0078*/ 	.word	0xffffffff


	//   ....[12]....
        /*007c*/ 	.word	0xffffffff


	//   ....[13]....
        /*0080*/ 	.word	0xffffffff


	//   ....[14]....
        /*0084*/ 	.word	0xffffffff


	//   ....[15]....
        /*0088*/ 	.word	0xffffffff


	//   ....[16]....
        /*008c*/ 	.word	0xffffffff


	//   ....[17]....
        /*0090*/ 	.word	0xffffffff


	//   ....[18]....
        /*0094*/ 	.word	0xffffffff


	//   ....[19]....
        /*0098*/ 	.word	0xffffffff


	//   ....[20]....
        /*009c*/ 	.word	0xffffffff


	//   ....[21]....
        /*00a0*/ 	.word	0xffffffff


	//----- nvinfo : EIATTR_COOP_GROUP_INSTR_OFFSETS
	.align		4
.L_31:
        /*00a4*/ 	.byte	0x04, 0x28
        /*00a6*/ 	.short	(.L_33 - .L_32)


	//   ....[0]....
.L_32:
        /*00a8*/ 	.word	0x00000050


	//   ....[1]....
        /*00ac*/ 	.word	0x00000080


	//   ....[2]....
        /*00b0*/ 	.word	0x000001b0


	//   ....[3]....
        /*00b4*/ 	.word	0x00000370


	//   ....[4]....
        /*00b8*/ 	.word	0x00000530


	//   ....[5]....
        /*00bc*/ 	.word	0x00000690


	//   ....[6]....
        /*00c0*/ 	.word	0x00002340


	//   ....[7]....
        /*00c4*/ 	.word	0x000023f0


	//   ....[8]....
        /*00c8*/ 	.word	0x00003890


	//   ....[9]....
        /*00cc*/ 	.word	0x000039b0


	//   ....[10]....
        /*00d0*/ 	.word	0x00006900


	//   ....[11]....
        /*00d4*/ 	.word	0x00006930


	//   ....[12]....
        /*00d8*/ 	.word	0x00007e50


	//   ....[13]....
        /*00dc*/ 	.word	0x00007f60


	//   ....[14]....
        /*00e0*/ 	.word	0x0000c000


	//   ....[15]....
        /*00e4*/ 	.word	0x0000c100


	//   ....[16]....
        /*00e8*/ 	.word	0x0000d680


	//   ....[17]....
        /*00ec*/ 	.word	0x0000d7c0


	//   ....[18]....
        /*00f0*/ 	.word	0x000103a0


	//   ....[19]....
        /*00f4*/ 	.word	0x000103e0


	//   ....[20]....
        /*00f8*/ 	.word	0x00010420


	//   ....[21]....
        /*00fc*/ 	.word	0x00010440


	//----- nvinfo : EIATTR_REG_RECONFIG
	.align		4
.L_33:
        /*0100*/ 	.byte	0x01, 0x54
	.zero		2


	//----- nvinfo : EIATTR_SYSCALL_OFFSETS
	.align		4
        /*0104*/ 	.byte	0x04, 0x46
        /*0106*/ 	.short	(.L_35 - .L_34)


	//   ....[0]....
.L_34:
        /*0108*/ 	.word	0x00010c90


	//   ....[1]....
        /*010c*/ 	.word	0x00010df0


	//----- nvinfo : EIATTR_MBARRIER_INSTR_OFFSETS
	.align		4
.L_35:
        /*0110*/ 	.byte	0x04, 0x39
        /*0112*/ 	.short	(.L_37 - .L_36)


	//   ....[0]....
.L_36:
        /*0114*/ 	.word	0x00000320
        /*0118*/ 	.word	0x000000ff
        /*011c*/ 	.word	0x0000b050
        /*0120*/ 	.short	0x0100
        /*0122*/ 	.byte	0x0b
	.zero		1


	//   ....[1]....
        /*0124*/ 	.word	0x00000330
        /*0128*/ 	.word	0x000000ff
        /*012c*/ 	.word	0x0000b060
        /*0130*/ 	.short	0x0100
        /*0132*/ 	.byte	0x0b
	.zero		1


	//   ....[2]....
        /*0134*/ 	.word	0x00000340
        /*0138*/ 	.word	0x000000ff
        /*013c*/ 	.word	0x0000b058
        /*0140*/ 	.short	0x0100
        /*0142*/ 	.byte	0x0b
	.zero		1


	//   ....[3]....
        /*0144*/ 	.word	0x00000350
        /*0148*/ 	.word	0x000000ff
        /*014c*/ 	.word	0x0000b068
        /*0150*/ 	.short	0x0100
        /*0152*/ 	.byte	0x0b
	.zero		1


	//   ....[4]....
        /*0154*/ 	.word	0x00000480
        /*0158*/ 	.word	0x000000ff
        /*015c*/ 	.word	0x0000b000
        /*0160*/ 	.short	0x0100
        /*0162*/ 	.byte	0x0b
	.zero		1


	//   ....[5]....
        /*0164*/ 	.word	0x00000490
        /*0168*/ 	.word	0x000000ff
        /*016c*/ 	.word	0x0000b028
        /*0170*/ 	.short	0x0100
        /*0172*/ 	.byte	0x0b
	.zero		1


	//   ....[6]....
        /*0174*/ 	.word	0x000004a0
        /*0178*/ 	.word	0x000000ff
        /*017c*/ 	.word	0x0000b008
        /*0180*/ 	.short	0x0100
        /*0182*/ 	.byte	0x0b
	.zero		1


	//   ....[7]....
        /*0184*/ 	.word	0x000004b0
        /*0188*/ 	.word	0x000000ff
        /*018c*/ 	.word	0x0000b030
        /*0190*/ 	.short	0x0100
        /*0192*/ 	.byte	0x0b
	.zero		1


	//   ....[8]....
        /*0194*/ 	.word	0x000004c0
        /*0198*/ 	.word	0x000000ff
        /*019c*/ 	.word	0x0000b010
        /*01a0*/ 	.short	0x0100
        /*01a2*/ 	.byte	0x0b
	.zero		1


	//   ....[9]....
        /*01a4*/ 	.word	0x000004d0
        /*01a8*/ 	.word	0x000000ff
        /*01ac*/ 	.word	0x0000b038
        /*01b0*/ 	.short	0x0100
        /*01b2*/ 	.byte	0x0b
	.zero		1


	//   ....[10]....
        /*01b4*/ 	.word	0x000004e0
        /*01b8*/ 	.word	0x000000ff
        /*01bc*/ 	.word	0x0000b018
        /*01c0*/ 	.short	0x0100
        /*01c2*/ 	.byte	0x0b
	.zero		1


	//   ....[11]....
        /*01c4*/ 	.word	0x000004f0
        /*01c8*/ 	.word	0x000000ff
        /*01cc*/ 	.word	0x0000b040
        /*01d0*/ 	.short	0x0100
        /*01d2*/ 	.byte	0x0b
	.zero		1


	//   ....[12]....
        /*01d4*/ 	.word	0x00000500
        /*01d8*/ 	.word	0x000000ff
        /*01dc*/ 	.word	0x0000b020
        /*01e0*/ 	.short	0x0100
        /*01e2*/ 	.byte	0x0b
	.zero		1


	//   ....[13]....
        /*01e4*/ 	.word	0x00000510
        /*01e8*/ 	.word	0x000000ff
        /*01ec*/ 	.word	0x0000b048
        /*01f0*/ 	.short	0x0100
        /*01f2*/ 	.byte	0x0b
	.zero		1


	//   ....[14]....
        /*01f4*/ 	.word	0x00000640
        /*01f8*/ 	.word	0x000000ff
        /*01fc*/ 	.word	0x0000b070
        /*0200*/ 	.short	0x0100
        /*0202*/ 	.byte	0x0b
	.zero		1


	//   ....[15]....
        /*0204*/ 	.word	0x00000650
        /*0208*/ 	.word	0x000000ff
        /*020c*/ 	.word	0x0000b080
        /*0210*/ 	.short	0x0100
        /*0212*/ 	.byte	0x0b
	.zero		1


	//   ....[16]....
        /*0214*/ 	.word	0x00000660
        /*0218*/ 	.word	0x000000ff
        /*021c*/ 	.word	0x0000b078
        /*0220*/ 	.short	0x0100
        /*0222*/ 	.byte	0x0b
	.zero		1


	//   ....[17]....
        /*0224*/ 	.word	0x00000670
        /*0228*/ 	.word	0x000000ff
        /*022c*/ 	.word	0x0000b088
        /*0230*/ 	.short	0x0100
        /*0232*/ 	.byte	0x0b
	.zero		1


	//   ....[18]....
        /*0234*/ 	.word	0x000007b0
        /*0238*/ 	.word	0x000000ff
        /*023c*/ 	.word	0x0000b090
        /*0240*/ 	.short	0x0100
        /*0242*/ 	.byte	0x08
	.zero		1


	//   ....[19]....
        /*0244*/ 	.word	0x000007c0
        /*0248*/ 	.word	0x000000ff
        /*024c*/ 	.word	0x0000b098
        /*0250*/ 	.short	0x0100
        /*0252*/ 	.byte	0x08
	.zero		1


	//   ....[20]....
        /*0254*/ 	.word	0x000007d0
        /*0258*/ 	.word	0x000000ff
        /*025c*/ 	.word	0x0000b0a0
        /*0260*/ 	.short	0x0100
        /*0262*/ 	.byte	0x08
	.zero		1


	//   ....[21]....
        /*0264*/ 	.word	0x000007e0
        /*0268*/ 	.word	0x000000ff
        /*026c*/ 	.word	0x0000b0a8
        /*0270*/ 	.short	0x0100
        /*0272*/ 	.byte	0x08
	.zero		1


	//   ....[22]....
        /*0274*/ 	.word	0x000008e0
        /*0278*/ 	.word	0x000000ff
        /*027c*/ 	.word	0x0000b0c0
        /*0280*/ 	.short	0x0100
        /*0282*/ 	.byte	0x0b
	.zero		1


	//   ....[23]....
        /*0284*/ 	.word	0x000008f0
        /*0288*/ 	.word	0x000000ff
        /*028c*/ 	.word	0x0000b0c8
        /*0290*/ 	.short	0x0100
        /*0292*/ 	.byte	0x0b
	.zero		1


	//   ....[24]....
        /*0294*/ 	.word	0x00000d70
        /*0298*/ 	.word	0x000000ff
        /*029c*/ 	.word	0x0000b050
        /*02a0*/ 	.short	0x010a
        /*02a2*/ 	.byte	0x06
	.zero		1


	//   ....[25]....
        /*02a4*/ 	.word	0x00000df0
        /*02a8*/ 	.word	0x000000ff
        /*02ac*/ 	.word	0x0000b000
        /*02b0*/ 	.short	0x010a
        /*02b2*/ 	.byte	0x25
	.zero		1


	//   ....[26]....
        /*02b4*/ 	.word	0x00000e40
        /*02b8*/ 	.word	0x000000ff
        /*02bc*/ 	.word	0xfffffff8
        /*02c0*/ 	.short	0x010a
        /*02c2*/ 	.byte	0x10
	.zero		1


	//   ....[27]....
        /*02c4*/ 	.word	0x00005940
        /*02c8*/ 	.word	0x00000003
        /*02cc*/ 	.word	0x00000000
        /*02d0*/ 	.short	0x0101
        /*02d2*/ 	.byte	0x09
	.zero		1


	//   ....[28]....
        /*02d4*/ 	.word	0x00005cd0
        /*02d8*/ 	.word	0x000000ff
        /*02dc*/ 	.word	0x0000b008
        /*02e0*/ 	.short	0x010a
        /*02e2*/ 	.byte	0x25
	.zero		1


	//   ....[29]....
        /*02e4*/ 	.word	0x00006290
        /*02e8*/ 	.word	0x000000ff
        /*02ec*/ 	.word	0x00000000
        /*02f0*/ 	.short	0x0101
        /*02f2*/ 	.byte	0x06
	.zero		1


	//   ....[30]....
        /*02f4*/ 	.word	0x00006410
        /*02f8*/ 	.word	0x000000ff
        /*02fc*/ 	.word	0x0000b000
        /*0300*/ 	.short	0x010a
        /*0302*/ 	.byte	0x06
	.zero		1


	//   ....[31]....
        /*0304*/ 	.word	0x00009fc0
        /*0308*/ 	.word	0x000000ff
        /*030c*/ 	.word	0x0000b000
        /*0310*/ 	.short	0x010a
        /*0312*/ 	.byte	0x07
	.zero		1


	//   ....[32]....
        /*0314*/ 	.word	0x0000a360
        /*0318*/ 	.word	0x000000ff
        /*031c*/ 	.word	0x0000b000
        /*0320*/ 	.short	0x010a
        /*0322*/ 	.byte	0x07
	.zero		1


	//   ....[33]....
        /*0324*/ 	.word	0x0000a900
        /*0328*/ 	.word	0x000000ff
        /*032c*/ 	.word	0x00000000
        /*0330*/ 	.short	0x0101
        /*0332*/ 	.byte	0x07
	.zero		1


	//   ....[34]....
        /*0334*/ 	.word	0x0000a9b0
        /*0338*/ 	.word	0x000000ff
        /*033c*/ 	.word	0x00000000
        /*0340*/ 	.short	0x0101
        /*0342*/ 	.byte	0x07
	.zero		1


	//   ....[35]....
        /*0344*/ 	.word	0x0000ab60
        /*0348*/ 	.word	0x000000ff
        /*034c*/ 	.word	0x0000b000
        /*0350*/ 	.short	0x010a
        /*0352*/ 	.byte	0x06
	.zero		1


	//   ....[36]....
        /*0354*/ 	.word	0x0000f790
        /*0358*/ 	.word	0x000000ff
        /*035c*/ 	.word	0x0000b000
        /*0360*/ 	.short	0x010a
        /*0362*/ 	.byte	0x07
	.zero		1


	//   ....[37]....
        /*0364*/ 	.word	0x0000fb60
        /*0368*/ 	.word	0x000000ff
        /*036c*/ 	.word	0x0000b000
        /*0370*/ 	.short	0x010a
        /*0372*/ 	.byte	0x07
	.zero		1


	//   ....[38]....
        /*0374*/ 	.word	0x000101e0
        /*0378*/ 	.word	0x000000ff
        /*037c*/ 	.word	0x00000000
        /*0380*/ 	.short	0x0101
        /*0382*/ 	.byte	0x07
	.zero		1


	//   ....[39]....
        /*0384*/ 	.word	0x00010290
        /*0388*/ 	.word	0x000000ff
        /*038c*/ 	.word	0x00000000
        /*0390*/ 	.short	0x0101
        /*0392*/ 	.byte	0x07
	.zero		1


	//   ....[40]....
        /*0394*/ 	.word	0x00010880
        /*0398*/ 	.word	0x000000ff
        /*039c*/ 	.word	0x00000008
        /*03a0*/ 	.short	0x010a
        /*03a2*/ 	.byte	0x10
	.zero		1


	//   ....[41]....
        /*03a4*/ 	.word	0x000111d0
        /*03a8*/ 	.word	0x00000000
        /*03ac*/ 	.word	0x0000b090
        /*03b0*/ 	.short	0x0101
        /*03b2*/ 	.byte	0x25
	.zero		1


	//   ....[42]....
        /*03b4*/ 	.word	0x00011320
        /*03b8*/ 	.word	0x00000004
        /*03bc*/ 	.word	0x0000b060
        /*03c0*/ 	.short	0x010a
        /*03c2*/ 	.byte	0x3f
	.zero		1


	//   ....[43]....
        /*03c4*/ 	.word	0x00011580
        /*03c8*/ 	.word	0x00000005
        /*03cc*/ 	.word	0x0000b028
        /*03d0*/ 	.short	0x010a
        /*03d2*/ 	.byte	0x3f
	.zero		1


	//   ....[44]....
        /*03d4*/ 	.word	0x000117c0
        /*03d8*/ 	.word	0x00000005
        /*03dc*/ 	.word	0x0000b060
        /*03e0*/ 	.short	0x010a
        /*03e2*/ 	.byte	0x3f
	.zero		1


	//   ....[45]....
        /*03e4*/ 	.word	0x00011a30
        /*03e8*/ 	.word	0x00000004
        /*03ec*/ 	.word	0x0000b028
        /*03f0*/ 	.short	0x010a
        /*03f2*/ 	.byte	0x3f
	.zero		1


	//   ....[46]....
        /*03f4*/ 	.word	0x00011d60
        /*03f8*/ 	.word	0x00000006
        /*03fc*/ 	.word	0x0000b028
        /*0400*/ 	.short	0x010a
        /*0402*/ 	.byte	0x3f
	.zero		1


	//   ....[47]....
        /*0404*/ 	.word	0x00011fd0
        /*0408*/ 	.word	0x00000006
        /*040c*/ 	.word	0x0000b028
        /*0410*/ 	.short	0x010a
        /*0412*/ 	.byte	0x3f
	.zero		1


	//   ....[48]....
        /*0414*/ 	.word	0x00012230
        /*0418*/ 	.word	0x00000003
        /*041c*/ 	.word	0x0000b050
        /*0420*/ 	.short	0x010a
        /*0422*/ 	.byte	0x3f
	.zero		1


	//   ....[49]....
        /*0424*/ 	.word	0x00012290
        /*0428*/ 	.word	0x00000003
        /*042c*/ 	.word	0x0000b000
        /*0430*/ 	.short	0x010a
        /*0432*/ 	.byte	0x3f
	.zero		1


	//   ....[50]....
        /*0434*/ 	.word	0x000122f0
        /*0438*/ 	.word	0x00000004
        /*043c*/ 	.word	0xfffffff8
        /*0440*/ 	.short	0x010a
        /*0442*/ 	.byte	0x3f
	.zero		1


	//   ....[51]....
        /*0444*/ 	.word	0x00012350
        /*0448*/ 	.word	0x00000009
        /*044c*/ 	.word	0x0000b008
        /*0450*/ 	.short	0x010a
        /*0452*/ 	.byte	0x3f
	.zero		1


	//   ....[52]....
        /*0454*/ 	.word	0x000123b0
        /*0458*/ 	.word	0x00000008
        /*045c*/ 	.word	0x0000b000
        /*0460*/ 	.short	0x010a
        /*0462*/ 	.byte	0x3f
	.zero		1


	//   ....[53]....
        /*0464*/ 	.word	0x00012410
        /*0468*/ 	.word	0x0000000a
        /*046c*/ 	.word	0x0000b000
        /*0470*/ 	.short	0x010a
        /*0472*/ 	.byte	0x3f
	.zero		1


	//   ....[54]....
        /*0474*/ 	.word	0x00012470
        /*0478*/ 	.word	0x00000008
        /*047c*/ 	.word	0x0000b000
        /*0480*/ 	.short	0x010a
        /*0482*/ 	.byte	0x3f
	.zero		1


	//   ....[55]....
        /*0484*/ 	.word	0x000124d0
        /*0488*/ 	.word	0x0000000a
        /*048c*/ 	.word	0x0000b000
        /*0490*/ 	.short	0x010a
        /*0492*/ 	.byte	0x3f
	.zero		1


	//   ....[56]....
        /*0494*/ 	.word	0x00012530
        /*0498*/ 	.word	0x00000003
        /*049c*/ 	.word	0x00000008
        /*04a0*/ 	.short	0x010a
        /*04a2*/ 	.byte	0x3f
	.zero		1


	//   ....[57]....
        /*04a4*/ 	.word	0x00012580
        /*04a8*/ 	.word	0x00000004
        /*04ac*/ 	.word	0x0000b060
        /*04b0*/ 	.short	0x010a
        /*04b2*/ 	.byte	0x3f
	.zero		1


	//   ....[58]....
        /*04b4*/ 	.word	0x000125d0
        /*04b8*/ 	.word	0x00000005
        /*04bc*/ 	.word	0x0000b028
        /*04c0*/ 	.short	0x010a
        /*04c2*/ 	.byte	0x3f
	.zero		1


	//   ....[59]....
        /*04c4*/ 	.word	0x00012620
        /*04c8*/ 	.word	0x00000005
        /*04cc*/ 	.word	0x0000b060
        /*04d0*/ 	.short	0x010a
        /*04d2*/ 	.byte	0x3f
	.zero		1


	//   ....[60]....
        /*04d4*/ 	.word	0x00012670
        /*04d8*/ 	.word	0x00000004
        /*04dc*/ 	.word	0x0000b028
        /*04e0*/ 	.short	0x010a
        /*04e2*/ 	.byte	0x3f
	.zero		1


	//   ....[61]....
        /*04e4*/ 	.word	0x000126c0
        /*04e8*/ 	.word	0x00000006
        /*04ec*/ 	.word	0x0000b028
        /*04f0*/ 	.short	0x010a
        /*04f2*/ 	.byte	0x3f
	.zero		1


	//   ....[62]....
        /*04f4*/ 	.word	0x00012710
        /*04f8*/ 	.word	0x00000006
        /*04fc*/ 	.word	0x0000b028
        /*0500*/ 	.short	0x010a
        /*0502*/ 	.byte	0x3f
	.zero		1


	//----- nvinfo : EIATTR_NUM_MBARRIERS
	.align		4
.L_37:
        /*0504*/ 	.byte	0x03, 0x38
        /*0506*/ 	.short	0x0018


	//----- nvinfo : EIATTR_EXIT_INSTR_OFFSETS
	.align		4
        /*0508*/ 	.byte	0x04, 0x1c
        /*050a*/ 	.short	(.L_39 - .L_38)


	//   ....[0]....
.L_38:
        /*050c*/ 	.word	0x00000990


	//   ....[1]....
        /*0510*/ 	.word	0x000111e0


	//   ....[2]....
        /*0514*/ 	.word	0x00011220


	//   ....[3]....
        /*0518*/ 	.word	0x00011c30


	//   ....[4]....
        /*051c*/ 	.word	0x00012210


	//----- nvinfo : EIATTR_MAX_THREADS
	.align		4
.L_39:
        /*0520*/ 	.byte	0x04, 0x05
        /*0522*/ 	.short	(.L_41 - .L_40)
.L_40:
        /*0524*/ 	.word	0x00000180
        /*0528*/ 	.word	0x00000001
        /*052c*/ 	.word	0x00000001


	//----- nvinfo : EIATTR_CRS_STACK_SIZE
	.align		4
.L_41:
        /*0530*/ 	.byte	0x04, 0x1e
        /*0532*/ 	.short	(.L_43 - .L_42)
.L_42:
        /*0534*/ 	.word	0x00000000


	//----- nvinfo : EIATTR_CBANK_PARAM_SIZE
	.align		4
.L_43:
        /*0538*/ 	.byte	0x03, 0x19
        /*053a*/ 	.short	0x0870


	//----- nvinfo : EIATTR_PARAM_CBANK
	.align		4
        /*053c*/ 	.byte	0x04, 0x0a
        /*053e*/ 	.short	(.L_45 - .L_44)
	.align		4
.L_44:
        /*0540*/ 	.word	index@(.nv.constant0._ZN7cutlass13device_kernelINS_4fmha6kernel28FmhaKernelTmaWarpSpecializedINS1_10collective30FmhaMainloopTmaWarpSpecializedINS_6half_tEffN4cute5tupleIJNS7_1CILi128EEENS9_ILi256EEENS9_ILi16EEEEEENS8_IJiNS9_ILi1EEENS8_IJiiEEEEEESG_SG_NS4_14ResidualFusionEJEEENS4_15FmhaFwdEpilogueIS6_fNS8_IJNS9_ILi64EEESC_SB_EEEEENS2_23IndividualTileSchedulerEJEEEEEvNT_6ParamsE)
        /*0544*/ 	.short	0x0210
        /*0546*/ 	.short	0x0870


	//----- nvinfo : EIATTR_SW_WAR
	.align		4
.L_45:
        /*0548*/ 	.byte	0x04, 0x36
        /*054a*/ 	.short	(.L_47 - .L_46)
.L_46:
        /*054c*/ 	.word	0x00000008
.L_47:


//--------------------- .nv.callgraph             --------------------------
	.section	.nv.callgraph,"",@"SHT_CUDA_CALLGRAPH"
	.align	4
	.sectionentsize	8
	.align		4
        /*0000*/ 	.word	0x00000000
	.align		4
        /*0004*/ 	.word	0xffffffff
	.align		4
        /*0008*/ 	.word	index@(_ZN7cutlass13device_kernelINS_4fmha6kernel28FmhaKernelTmaWarpSpecializedINS1_10collective30FmhaMainloopTmaWarpSpecializedINS_6half_tEffN4cute5tupleIJNS7_1CILi128EEENS9_ILi256EEENS9_ILi16EEEEEENS8_IJiNS9_ILi1EEENS8_IJiiEEEEEESG_SG_NS4_14ResidualFusionEJEEENS4_15FmhaFwdEpilogueIS6_fNS8_IJNS9_ILi64EEESC_SB_EEEEENS2_23IndividualTileSchedulerEJEEEEEvNT_6ParamsE)
	.align		4
        /*000c*/ 	.word	index@(__assertfail)
	.align		4
        /*0010*/ 	.word	0x00000000
	.align		4
        /*0014*/ 	.word	0xfffffffe
	.align		4
        /*0018*/ 	.word	0x00000000
	.align		4
        /*001c*/ 	.word	0xfffffffd
	.align		4
        /*0020*/ 	.word	0x00000000
	.align		4
        /*0024*/ 	.word	0xfffffffc


//--------------------- .nv.constant4             --------------------------
	.section	.nv.constant4,"a",@progbits
	.align	8
	.align		8
.nv.constant4:
        /*0000*/ 	.dword	__assertfail
	.align		8
        /*0008*/ 	.dword	__unnamed_1
	.align		8
        /*0010*/ 	.dword	_ZN39_INTERNAL_e4f4efaa_4_k_cu_57c3fec5_31434cuda3std3__45__cpo5beginE
	.align		8
        /*0018*/ 	.dword	_ZN39_INTERNAL_e4f4efaa_4_k_cu_57c3fec5_31434cuda3std3__45__cpo3endE
	.align		8
        /*0020*/ 	.dword	_ZN39_INTERNAL_e4f4efaa_4_k_cu_57c3fec5_31434cuda3std3__45__cpo6cbeginE
	.align		8
        /*0028*/ 	.dword	_ZN39_INTERNAL_e4f4efaa_4_k_cu_57c3fec5_31434cuda3std3__45__cpo4cendE
	.align		8
        /*0030*/ 	.dword	_ZN39_INTERNAL_e4f4efaa_4_k_cu_57c3fec5_31434cuda3std3__441_GLOBAL__N__e4f4efaa_4_k_cu_57c3fec5_31436ignoreE
	.align		8
        /*0038*/ 	.dword	_ZN39_INTERNAL_e4f4efaa_4_k_cu_57c3fec5_31434cuda3std3__419piecewise_constructE
	.align		8
        /*0040*/ 	.dword	_ZN39_INTERNAL_e4f4efaa_4_k_cu_57c3fec5_31434cuda3std3__48in_placeE
	.align		8
        /*0048*/ 	.dword	_ZN39_INTERNAL_e4f4efaa_4_k_cu_57c3fec5_31434cuda3std6ranges3__45__cpo4swapE
	.align		8
        /*0050*/ 	.dword	_ZN39_INTERNAL_e4f4efaa_4_k_cu_57c3fec5_31434cuda3std6ranges3__45__cpo9iter_moveE
	.align		8
        /*0058*/ 	.dword	_ZN39_INTERNAL_e4f4efaa_4_k_cu_57c3fec5_31434cute7productE
	.align		8
        /*0060*/ 	.dword	_ZN39_INTERNAL_e4f4efaa_4_k_cu_57c3fec5_31434cute1_E
	.align		8
        /*0068*/ 	.dword	$str$24
	.align		8
        /*0070*/ 	.dword	$str$25


//--------------------- .text._ZN7cutlass13device_kernelINS_4fmha6kernel28FmhaKernelTmaWarpSpecializedINS1_10collective30FmhaMainloopTmaWarpSpecializedINS_6half_tEffN4cute5tupleIJNS7_1CILi128EEENS9_ILi256EEENS9_ILi16EEEEEENS8_IJiNS9_ILi1EEENS8_IJiiEEEEEESG_SG_NS4_14ResidualFusionEJEEENS4_15FmhaFwdEpilogueIS6_fNS8_IJNS9_ILi64EEESC_SB_EEEEENS2_23IndividualTileSchedulerEJEEEEEvNT_6ParamsE --------------------------
	.section	.text._ZN7cutlass13device_kernelINS_4fmha6kernel28FmhaKernelTmaWarpSpecializedINS1_10collective30FmhaMainloopTmaWarpSpecializedINS_6half_tEffN4cute5tupleIJNS7_1CILi128EEENS9_ILi256EEENS9_ILi16EEEEEENS8_IJiNS9_ILi1EEENS8_IJiiEEEEEESG_SG_NS4_14ResidualFusionEJEEENS4_15FmhaFwdEpilogueIS6_fNS8_IJNS9_ILi64EEESC_SB_EEEEENS2_23IndividualTileSchedulerEJEEEEEvNT_6ParamsE,"ax",@progbits
	.align	128
.text._ZN7cutlass13device_kernelINS_4fmha6kernel28FmhaKernelTmaWarpSpecializedINS1_10collective30FmhaMainloopTmaWarpSpecializedINS_6half_tEffN4cute5tupleIJNS7_1CILi128EEENS9_ILi256EEENS9_ILi16EEEEEENS8_IJiNS9_ILi1EEENS8_IJiiEEEEEESG_SG_NS4_14ResidualFusionEJEEENS4_15FmhaFwdEpilogueIS6_fNS8_IJNS9_ILi64EEESC_SB_EEEEENS2_23IndividualTileSchedulerEJEEEEEvNT_6ParamsE:
        .type           _ZN7cutlass13device_kernelINS_4fmha6kernel28FmhaKernelTmaWarpSpecializedINS1_10collective30FmhaMainloopTmaWarpSpecializedINS_6half_tEffN4cute5tupleIJNS7_1CILi128EEENS9_ILi256EEENS9_ILi16EEEEEENS8_IJiNS9_ILi1EEENS8_IJiiEEEEEESG_SG_NS4_14ResidualFusionEJEEENS4_15FmhaFwdEpilogueIS6_fNS8_IJNS9_ILi64EEESC_SB_EEEEENS2_23IndividualTileSchedulerEJEEEEEvNT_6ParamsE,@function
        .size           _ZN7cutlass13device_kernelINS_4fmha6kernel28FmhaKernelTmaWarpSpecializedINS1_10collective30FmhaMainloopTmaWarpSpecializedINS_6half_tEffN4cute5tupleIJNS7_1CILi128EEENS9_ILi256EEENS9_ILi16EEEEEENS8_IJiNS9_ILi1EEENS8_IJiiEEEEEESG_SG_NS4_14ResidualFusionEJEEENS4_15FmhaFwdEpilogueIS6_fNS8_IJNS9_ILi64EEESC_SB_EEEEENS2_23IndividualTileSchedulerEJEEEEEvNT_6ParamsE,(.L_x_117 - _ZN7cutlass13device_kernelINS_4fmha6kernel28FmhaKernelTmaWarpSpecializedINS1_10collective30FmhaMainloopTmaWarpSpecializedINS_6half_tEffN4cute5tupleIJNS7_1CILi128EEENS9_ILi256EEENS9_ILi16EEEEEENS8_IJiNS9_ILi1EEENS8_IJiiEEEEEESG_SG_NS4_14ResidualFusionEJEEENS4_15FmhaFwdEpilogueIS6_fNS8_IJNS9_ILi64EEESC_SB_EEEEENS2_23IndividualTileSchedulerEJEEEEEvNT_6ParamsE)
        .other          _ZN7cutlass13device_kernelINS_4fmha6kernel28FmhaKernelTmaWarpSpecializedINS1_10collective30FmhaMainloopTmaWarpSpecializedINS_6half_tEffN4cute5tupleIJNS7_1CILi128EEENS9_ILi256EEENS9_ILi16EEEEEENS8_IJiNS9_ILi1EEENS8_IJiiEEEEEESG_SG_NS4_14ResidualFusionEJEEENS4_15FmhaFwdEpilogueIS6_fNS8_IJNS9_ILi64EEESC_SB_EEEEENS2_23IndividualTileSchedulerEJEEEEEvNT_6ParamsE,@"STO_CUDA_ENTRY STV_DEFAULT"
_ZN7cutlass13device_kernelINS_4fmha6kernel28FmhaKernelTmaWarpSpecializedINS1_10collective30FmhaMainloopTmaWarpSpecializedINS_6half_tEffN4cute5tupleIJNS7_1CILi128EEENS9_ILi256EEENS9_ILi16EEEEEENS8_IJiNS9_ILi1EEENS8_IJiiEEEEEESG_SG_NS4_14ResidualFusionEJEEENS4_15FmhaFwdEpilogueIS6_fNS8_IJNS9_ILi64EEESC_SB_EEEEENS2_23IndividualTileSchedulerEJEEEEEvNT_6ParamsE:
[----:B------:R-:W1:Y:S01]  /*0000*/  LDC R1, c[0x0][0x28] ;  /* 0x00000a00ff017b82 */ /* 0x000e620000000800 */
[----:B------:R-:W2:Y:S01]  /*0010*/  S2R R0, SR_TID.X ;  /* 0x0000000000007919 */ /* 0x000ea20000002100 */
[----:B------:R-:W-:Y:S01]  /*0020*/  ELECT P1, URZ, PT ;  /* 0x00000000003f782f */ /* 0x000fe20003820000 */
[----:B------:R-:W-:Y:S01]  /*0030*/  BSSY B0, `(.L_x_0) ;  /* 0x0000017000007945 */ /* 0x000fe20003800000 */
[----:B--2---:R-:W-:-:S05]  /*0040*/  SHF.R.U32.HI R2, RZ, 0x5, R0 ;  /* 0x00000005ff027819 */ /* 0x004fca0000011600 */
[----:B------:R-:W2:Y:S02]  /*0050*/  SHFL.IDX PT, R3, R2, RZ, 0x1f ;  /* 0x00001fff02037589 */ /* 0x000ea400000e0000 */
[----:B--2---:R-:W-:Y:S02]  /*0060*/  R2UR UR4, R3 ;  /* 0x00000000030472ca */ /* 0x004fe400000e0000 */
[----:B------:R-:W-:-:S06]  /*0070*/  SHF.R.U32.HI R3, RZ, 0x7, R0 ;  /* 0x00000007ff037819 */ /* 0x000fcc0000011600 */
[----:B------:R-:W2:Y:S05]  /*0080*/  SHFL.IDX PT, R3, R3, RZ, 0x1f ;  /* 0x00001fff03037589 */ /* 0x000eaa00000e0000 */
[----:B------:R-:W-:Y:S02]  /*0090*/  USHF.R.S32.HI UR5, URZ, 0x1f, UR4 ;  /* 0x0000001f3f057899 */ /* 0x000fe40008011404 */
[----:B------:R-:W-:Y:S02]  /*00a0*/  ISETP.NE.OR P0, PT, RZ, UR4, !P1 ;  /* 0x00000004ff007c0c */ /* 0x000fe4000cf05670 */
[----:B------:R-:W-:-:S04]  /*00b0*/  ULEA.HI UR5, UR5, UR4, URZ, 0x2 ;  /* 0x0000000405057291 */ /* 0x000fc8000f8f103f */
[----:B------:R-:W-:-:S04]  /*00c0*/  ULOP3.LUT UR5, UR5, 0xfffffffc, URZ, 0xc0, !UPT ;  /* 0xfffffffc05057892 */ /* 0x000fc8000f8ec03f */
[----:B------:R-:W-:-:S03]  /*00d0*/  UIADD3 UR10, UR4, -UR5, URZ ;  /* 0x80000005040a7290 */ /* 0x000fc6000fffe03f */
[----:B-1----:R-:W-:Y:S09]  /*00e0*/  @P0 BRA `(.L_x_1) ;  /* 0x00000000002c0947 */ /* 0x002ff20003800000 */
[----:B------:R-:W-:Y:S02]  /*00f0*/  ULDC.64 UR4, c[0x0][0x198] ;  /* 0x0000660000047ab9 */ /* 0x000fe40000000a00 */
[----:B------:R-:W-:Y:S02]  /*0100*/  UIADD3 UR6, UP0, UR4, 0xf0, URZ ;  /* 0x000000f004067890 */ /* 0x000fe4000ff1e03f */
[----:B------:R-:W-:Y:S02]  /*0110*/  UIADD3 UR8, UP1, UR4, 0x1f0, URZ ;  /* 0x000001f004087890 */ /* 0x000fe4000ff3e03f */
[----:B------:R-:W-:Y:S02]  /*0120*/  UIADD3 UR4, UP2, UR4, 0x2f0, URZ ;  /* 0x000002f004047890 */ /* 0x000fe4000ff5e03f */
[----:B------:R-:W-:Y:S02]  /*0130*/  UIADD3.X UR7, URZ, UR5, URZ, UP0, !UPT ;  /* 0x000000053f077290 */ /* 0x000fe400087fe43f */
[----:B------:R-:W-:-:S02]  /*0140*/  UIADD3.X UR9, URZ, UR5, URZ, UP1, !UPT ;  /* 0x000000053f097290 */ /* 0x000fc40008ffe43f */
[----:B------:R-:W-:-:S05]  /*0150*/  UIADD3.X UR5, URZ, UR5, URZ, UP2, !UPT ;  /* 0x000000053f057290 */ /* 0x000fca00097fe43f */
[----:B------:R1:W-:Y:S02]  /*0160*/  UTMACCTL.PF [UR6] ;  /* 0x00000000060079b9 */ /* 0x0003e40008040000 */
[----:B------:R1:W-:Y:S02]  /*0170*/  UTMACCTL.PF [UR8] ;  /* 0x00000000080079b9 */ /* 0x0003e40008040000 */
[----:B------:R1:W-:Y:S02]  /*0180*/  UTMACCTL.PF [UR4] ;  /* 0x00000000040079b9 */ /* 0x0003e40008040000 */
[----:B-1----:R-:W-:Y:S01]  /*0190*/  NOP ;  /* 0x0000000000007918 */ /* 0x002fe20000000000 */
.L_x_1:
[----:B------:R-:W-:Y:S05]  /*01a0*/  BSYNC B0 ;  /* 0x0000000000007941 */ /* 0x000fea0003800000 */
.L_x_0:
[----:B------:R-:W1:Y:S01]  /*01b0*/  SHFL.IDX PT, R4, R2, RZ, 0x1f ;  /* 0x00001fff02047589 */ /* 0x000e6200000e0000 */
[----:B--2---:R-:W-:Y:S01]  /*01c0*/  R2UR UR36, R3 ;  /* 0x00000000032472ca */ /* 0x004fe200000e0000 */
[----:B------:R-:W-:-:S12]  /*01d0*/  UISETP.NE.AND UP0, UPT, UR10, 0x1, UPT ;  /* 0x000000010a00788c */ /* 0x000fd8000bf05270 */
[----:B------:R-:W-:Y:S02]  /*01e0*/  UIADD3 UR7, UR36, -0x1, URZ ;  /* 0xffffffff24077890 */ /* 0x000fe4000fffe03f */
[----:B------:R-:W-:Y:S02]  /*01f0*/  UISETP.EQ.AND UP2, UPT, UR36, URZ, !UP0 ;  /* 0x0000003f2400728c */ /* 0x000fe4000c742270 */
[----:B------:R-:W-:Y:S02]  /*0200*/  UISETP.GE.U32.AND UP1, UPT, UR7, 0x4, UPT ;  /* 0x000000040700788c */ /* 0x000fe4000bf26070 */
[----:B------:R-:W-:Y:S01]  /*0210*/  USEL UR6, URZ, 0x1, !UP2 ;  /* 0x000000013f067887 */ /* 0x000fe2000d000000 */
[----:B-1----:R-:W-:-:S03]  /*0220*/  ISETP.NE.AND P0, PT, R4, RZ, PT ;  /* 0x000000ff0400720c */ /* 0x002fc60003f05270 */
[----:B------:R-:W-:-:S10]  /*0230*/  USEL UR6, UR6, 0x2, UP1 ;  /* 0x0000000206067887 */ /* 0x000fd40008800000 */
[----:B------:R-:W-:Y:S05]  /*0240*/  @P0 BRA `(.L_x_2) ;  /* 0x0000000000480947 */ /* 0x000fea0003800000 */
[----:B------:R-:W1:Y:S01]  /*0250*/  S2UR UR11, SR_CgaCtaId ;  /* 0x00000000000b79c3 */ /* 0x000e620000008800 */
[----:B------:R-:W-:Y:S01]  /*0260*/  UMOV UR4, 0x400 ;  /* 0x0000040000047882 */ /* 0x000fe20000000000 */
[----:B------:R-:W-:Y:S01]  /*0270*/  UMOV UR5, 0x1 ;  /* 0x0000000100057882 */ /* 0x000fe20000000000 */
[----:B------:R-:W-:Y:S01]  /*0280*/  UMOV UR8, 0x80 ;  /* 0x0000008000087882 */ /* 0x000fe20000000000 */
[----:B------:R-:W-:Y:S01]  /*0290*/  ELECT P0, URZ, PT ;  /* 0x00000000003f782f */ /* 0x000fe20003800000 */
[----:B------:R-:W-:-:S04]  /*02a0*/  UIADD3 UR8, -UR8, 0x100000, URZ ;  /* 0x0010000008087890 */ /* 0x000fc8000fffe13f */
[----:B------:R-:W-:Y:S02]  /*02b0*/  USHF.L.U32 UR9, UR8, 0xb, URZ ;  /* 0x0000000b08097899 */ /* 0x000fe4000800063f */
[----:B------:R-:W-:Y:S02]  /*02c0*/  USHF.L.U32 UR8, UR8, 0x1, URZ ;  /* 0x0000000108087899 */ /* 0x000fe4000800063f */
[----:B-1----:R-:W-:Y:S02]  /*02d0*/  ULEA UR11, UR11, UR4, 0x18 ;  /* 0x000000040b0b7291 */ /* 0x002fe4000f8ec03f */
[----:B------:R-:W-:-:S04]  /*02e0*/  UIADD3 UR4, -UR5, 0x100000, URZ ;  /* 0x0010000005047890 */ /* 0x000fc8000fffe13f */
[----:B------:R-:W-:Y:S02]  /*02f0*/  USHF.L.U32 UR5, UR4, 0xb, URZ ;  /* 0x0000000b04057899 */ /* 0x000fe4000800063f */
[----:B------:R-:W-:Y:S01]  /*0300*/  USHF.L.U32 UR4, UR4, 0x1, URZ ;  /* 0x0000000104047899 */ /* 0x000fe2000800063f */
[----:B------:R-:W1:Y:S11]  /*0310*/  FENCE.VIEW.ASYNC.S ;  /* 0x00000000000073c6 */ /* 0x000e760000000000 */
[----:B-1----:R1:W2:Y:S01]  /*0320*/  SYNCS.EXCH.64 URZ, [UR11+0xb050], UR4 ;  /* 0x00b050040b3f75b2 */ /* 0x0022a20008000100 */
[----:B------:R1:W3:Y:S01]  /*0330*/  SYNCS.EXCH.64 URZ, [UR11+0xb060], UR8 ;  /* 0x00b060080b3f75b2 */ /* 0x0002e20008000100 */
[----:B------:R1:W4:Y:S01]  /*0340*/  SYNCS.EXCH.64 URZ, [UR11+0xb058], UR4 ;  /* 0x00b058040b3f75b2 */ /* 0x0003220008000100 */
[----:B------:R1:W1:Y:S01]  /*0350*/  SYNCS.EXCH.64 URZ, [UR11+0xb068], UR8 ;  /* 0x00b068080b3f75b2 */ /* 0x0002620008000100 */
[----:B------:R-:W-:Y:S01]  /*0360*/  NOP ;  /* 0x0000000000007918 */ /* 0x000fe20000000000 */
.L_x_2:
[----:B------:R-:W5:Y:S01]  /*0370*/  SHFL.IDX PT, R3, R2, RZ, 0x1f ;  /* 0x00001fff02037589 */ /* 0x000f6200000e0000 */
[----:B------:R-:W-:Y:S01]  /*0380*/  NOP ;  /* 0x0000000000007918 */ /* 0x000fe20000000000 */
[----:B-----5:R-:W-:-:S13]  /*0390*/  ISETP.NE.AND P0, PT, R3, RZ, PT ;  /* 0x000000ff0300720c */ /* 0x020fda0003f05270 */
[----:B------:R-:W-:Y:S05]  /*03a0*/  @P0 BRA `(.L_x_3) ;  /* 0x0000000000600947 */ /* 0x000fea0003800000 */
[----:B-1----:R-:W1:Y:S01]  /*03b0*/  S2UR UR5, SR_CgaCtaId ;  /* 0x00000000000579c3 */ /* 0x002e620000008800 */
[----:B------:R-:W-:Y:S01]  /*03c0*/  UMOV UR4, 0x400 ;  /* 0x0000040000047882 */ /* 0x000fe20000000000 */
[----:B------:R-:W-:Y:S01]  /*03d0*/  UMOV UR8, 0x1 ;  /* 0x0000000100087882 */ /* 0x000fe20000000000 */
[----:B------:R-:W-:Y:S01]  /*03e0*/  UMOV UR12, 0x100 ;  /* 0x00000100000c7882 */ /* 0x000fe20000000000 */
[----:B------:R-:W-:-:S04]  /*03f0*/  UIADD3 UR8, -UR8, 0x100000, URZ ;  /* 0x0010000008087890 */ /* 0x000fc8000fffe13f */
[----:B------:R-:W-:Y:S02]  /*0400*/  USHF.L.U32 UR9, UR8, 0xb, URZ ;  /* 0x0000000b08097899 */ /* 0x000fe4000800063f */
[----:B------:R-:W-:Y:S01]  /*0410*/  USHF.L.U32 UR8, UR8, 0x1, URZ ;  /* 0x0000000108087899 */ /* 0x000fe2000800063f */
[----:B------:R-:W-:Y:S01]  /*0420*/  ELECT P0, URZ, PT ;  /* 0x00000000003f782f */ /* 0x000fe20003800000 */
[----:B-1----:R-:W-:Y:S02]  /*0430*/  ULEA UR11, UR5, UR4, 0x18 ;  /* 0x00000004050b7291 */ /* 0x002fe4000f8ec03f */
[----:B------:R-:W-:-:S04]  /*0440*/  UIADD3 UR4, -UR12, 0x100000, URZ ;  /* 0x001000000c047890 */ /* 0x000fc8000fffe13f */
[----:B------:R-:W-:Y:S02]  /*0450*/  USHF.L.U32 UR5, UR4, 0xb, URZ ;  /* 0x0000000b04057899 */ /* 0x000fe4000800063f */
[----:B------:R-:W-:Y:S01]  /*0460*/  USHF.L.U32 UR4, UR4, 0x1, URZ ;  /* 0x0000000104047899 */ /* 0x000fe2000800063f */
[----:B------:R-:W1:Y:S03]  /*0470*/  FENCE.VIEW.ASYNC.S ;  /* 0x00000000000073c6 */ /* 0x000e660000000000 */
[----:B-1----:R1:W1:Y:S08]  /*0480*/  SYNCS.EXCH.64 URZ, [UR11+0xb000], UR8 ;  /* 0x00b000080b3f75b2 */ /* 0x0022700008000100 */
[----:B------:R1:W1:Y:S01]  /*0490*/  SYNCS.EXCH.64 URZ, [UR11+0xb028], UR4 ;  /* 0x00b028040b3f75b2 */ /* 0x0002620008000100 */
        /* <DEDUP_REMOVED lines=8> */
[----:B------:R-:W-:Y:S01]  /*0520*/  NOP ;  /* 0x0000000000007918 */ /* 0x000fe20000000000 */
.L_x_3:
        /* <DEDUP_REMOVED lines=21> */
[----:B------:R-:W-:Y:S01]  /*0680*/  NOP ;  /* 0x0000000000007918 */ /* 0x000fe20000000000 */
.L_x_4:
[----:B------:R-:W5:Y:S01]  /*0690*/  SHFL.IDX PT, R3, R2, RZ, 0x1f ;  /* 0x00001fff02037589 */ /* 0x000f6200000e0000 */
[----:B------:R-:W-:Y:S01]  /*06a0*/  ELECT P0, URZ, PT ;  /* 0x00000000003f782f */ /* 0x000fe20003800000 */
[----:B------:R-:W-:Y:S01]  /*06b0*/  NOP ;  /* 0x0000000000007918 */ /* 0x000fe20000000000 */
[----:B-1----:R-:W-:Y:S02]  /*06c0*/  UMOV UR4, 0x80 ;  /* 0x0000008000047882 */ /* 0x002fe40000000000 */
[C---:B-----5:R-:W-:Y:S02]  /*06d0*/  ISETP.NE.OR P0, PT, R3.reuse, RZ, !P0 ;  /* 0x000000ff0300720c */ /* 0x060fe40004705670 */
[----:B------:R-:W-:-:S11]  /*06e0*/  ISETP.NE.AND P2, PT, R3, RZ, PT ;  /* 0x000000ff0300720c */ /* 0x000fd60003f45270 */
[----:B------:R-:W-:Y:S01]  /*06f0*/  VOTEU.ALL UP2, P0 ;  /* 0x00000000003f7886 */ /* 0x000fe20000040000 */
[----:B------:R-:W-:Y:S01]  /*0700*/  VOTEU.ALL UP3, P0 ;  /* 0x00000000003f7886 */ /* 0x000fe20000060000 */
[----:B------:R-:W-:Y:S01]  /*0710*/  VOTEU.ALL UP4, P0 ;  /* 0x00000000003f7886 */ /* 0x000fe20000080000 */
[----:B------:R-:W-:Y:S02]  /*0720*/  VOTEU.ALL UP5, P0 ;  /* 0x00000000003f7886 */ /* 0x000fe400000a0000 */
[----:B------:R-:W1:Y:S01]  /*0730*/  @!UP2 S2UR UR9, SR_CgaCtaId ;  /* 0x000000000009a9c3 */ /* 0x000e620000008800 */
[----:B------:R-:W-:Y:S01]  /*0740*/  @!UP2 UMOV UR8, 0x400 ;  /* 0x000004000008a882 */ /* 0x000fe20000000000 */
[----:B------:R-:W-:-:S04]  /*0750*/  @!UP2 UIADD3 UR4, -UR4, 0x100000, URZ ;  /* 0x001000000404a890 */ /* 0x000fc8000fffe13f */
[----:B------:R-:W-:Y:S02]  /*0760*/  @!UP2 USHF.L.U32 UR5, UR4, 0xb, URZ ;  /* 0x0000000b0405a899 */ /* 0x000fe4000800063f */
[----:B------:R-:W-:Y:S02]  /*0770*/  @!UP2 USHF.L.U32 UR4, UR4, 0x1, URZ ;  /* 0x000000010404a899 */ /* 0x000fe4000800063f */
[----:B-1----:R-:W-:Y:S01]  /*0780*/  @!UP2 ULEA UR8, UR9, UR8, 0x18 ;  /* 0x000000080908a291 */ /* 0x002fe2000f8ec03f */
[----:B------:R-:W-:Y:S01]  /*0790*/  VOTEU.ALL UP2, P0 ;  /* 0x00000000003f7886 */ /* 0x000fe20000040000 */
[----:B------:R-:W1:Y:S10]  /*07a0*/  FENCE.VIEW.ASYNC.S ;  /* 0x00000000000073c6 */ /* 0x000e740000000000 */
[----:B-1----:R1:W1:Y:S01]  /*07b0*/  @!UP2 SYNCS.EXCH.64 URZ, [UR8+0xb090], UR4 ;  /* 0x00b09004083fa5b2 */ /* 0x0022620008000100 */
[----:B------:R1:W1:Y:S01]  /*07c0*/  @!UP3 SYNCS.EXCH.64 URZ, [UR8+0xb098], UR4 ;  /* 0x00b09804083fb5b2 */ /* 0x0002620008000100 */
[----:B------:R1:W1:Y:S01]  /*07d0*/  @!UP4 SYNCS.EXCH.64 URZ, [UR8+0xb0a0], UR4 ;  /* 0x00b0a004083fc5b2 */ /* 0x0002620008000100 */
[----:B------:R1:W1:Y:S01]  /*07e0*/  @!UP5 SYNCS.EXCH.64 URZ, [UR8+0xb0a8], UR4 ;  /* 0x00b0a804083fd5b2 */ /* 0x0002620008000100 */
[----:B------:R-:W-:Y:S01]  /*07f0*/  NOP ;  /* 0x0000000000007918 */ /* 0x000fe20000000000 */
[----:B------:R-:W-:Y:S05]  /*0800*/  @P2 BRA `(.L_x_5) ;  /* 0x0000000000402947 */ /* 0x000fea0003800000 */
[----:B-1----:R-:W1:Y:S01]  /*0810*/  S2UR UR5, SR_CgaCtaId ;  /* 0x00000000000579c3 */ /* 0x002e620000008800 */
[----:B------:R-:W-:Y:S01]  /*0820*/  UMOV UR4, 0x400 ;  /* 0x0000040000047882 */ /* 0x000fe20000000000 */
[----:B------:R-:W-:Y:S01]  /*0830*/  UMOV UR8, 0x20 ;  /* 0x0000002000087882 */ /* 0x000fe20000000000 */
[----:B------:R-:W-:Y:S01]  /*0840*/  UMOV UR9, 0x80 ;  /* 0x0000008000097882 */ /* 0x000fe20000000000 */
[----:B------:R-:W-:Y:S01]  /*0850*/  ELECT P0, URZ, PT ;  /* 0x00000000003f782f */ /* 0x000fe20003800000 */
[----:B-1----:R-:W-:Y:S02]  /*0860*/  ULEA UR11, UR5, UR4, 0x18 ;  /* 0x00000004050b7291 */ /* 0x002fe4000f8ec03f */
[----:B------:R-:W-:-:S04]  /*0870*/  UIADD3 UR4, -UR8, 0x100000, URZ ;  /* 0x0010000008047890 */ /* 0x000fc8000fffe13f */
[----:B------:R-:W-:Y:S02]  /*0880*/  USHF.L.U32 UR5, UR4, 0xb, URZ ;  /* 0x0000000b04057899 */ /* 0x000fe4000800063f */
[----:B------:R-:W-:Y:S02]  /*0890*/  USHF.L.U32 UR4, UR4, 0x1, URZ ;  /* 0x0000000104047899 */ /* 0x000fe4000800063f */
[----:B------:R-:W-:-:S04]  /*08a0*/  UIADD3 UR8, -UR9, 0x100000, URZ ;  /* 0x0010000009087890 */ /* 0x000fc8000fffe13f */
[----:B------:R-:W-:Y:S02]  /*08b0*/  USHF.L.U32 UR9, UR8, 0xb, URZ ;  /* 0x0000000b08097899 */ /* 0x000fe4000800063f */
[----:B------:R-:W-:Y:S01]  /*08c0*/  USHF.L.U32 UR8, UR8, 0x1, URZ ;  /* 0x0000000108087899 */ /* 0x000fe2000800063f */
[----:B------:R-:W1:Y:S03]  /*08d0*/  FENCE.VIEW.ASYNC.S ;  /* 0x00000000000073c6 */ /* 0x000e660000000000 */
[----:B-1----:R1:W1:Y:S08]  /*08e0*/  SYNCS.EXCH.64 URZ, [UR11+0xb0c0], UR4 ;  /* 0x00b0c0040b3f75b2 */ /* 0x0022700008000100 */
[----:B------:R1:W1:Y:S01]  /*08f0*/  SYNCS.EXCH.64 URZ, [UR11+0xb0c8], UR8 ;  /* 0x00b0c8080b3f75b2 */ /* 0x0002620008000100 */
[----:B------:R-:W-:Y:S01]  /*0900*/  NOP ;  /* 0x0000000000007918 */ /* 0x000fe20000000000 */
.L_x_5:
[----:B------:R-:W-:Y:S01]  /*0910*/  ISETP.NE.AND P0, PT, RZ, UR36, PT ;  /* 0x00000024ff007c0c */ /* 0x000fe2000bf05270 */
[----:B------:R-:W-:Y:S01]  /*0920*/  NOP ;  /* 0x0000000000007918 */ /* 0x000fe20000000000 */
[----:B------:R-:W-:Y:S01]  /*0930*/  MOV R2, UR10 ;  /* 0x0000000a00027c02 */ /* 0x000fe20008000f00 */
[----:B-1234-:R-:W-:Y:S03]  /*0940*/  BAR.SYNC.DEFER_BLOCKING 0x0 ;  /* 0x0000000000007b1d */ /* 0x01efe60000010000 */
[----:B------:R-:W-:-:S07]  /*0950*/  ISETP.EQ.AND P2, PT, R2, 0x1, P1 ;  /* 0x000000010200780c */ /* 0x000fce0000f42270 */
[----:B------:R-:W-:Y:S06]  /*0960*/  @!P0 BRA `(.L_x_6) ;  /* 0x0000010800208947 */ /* 0x000fec0003800000 */
[----:B------:R-:W-:-:S06]  /*0970*/  UISETP.GT.U32.AND UP2, UPT, UR7, 0x3, UPT ;  /* 0x000000030700788c */ /* 0x000fcc000bf44070 */
[----:B------:R-:W-:-:S13]  /*0980*/  PLOP3.LUT P0, PT, PT, PT, UP2, 0x80, 0x0 ;  /* 0x000000000000781c */ /* 0x000fda0003f0f028 */
[----:B------:R-:W-:Y:S05]  /*0990*/  @P0 EXIT ;  /* 0x000000000000094d */ /* 0x000fea0003800000 */
.L_x_7:
[----:B------:R-:W-:-:S08]  /*09a0*/  NOP ;  /* 0x0000000000007918 */ /* 0x000fd00000000000 */
[----:B------:R-:W1:Y:S02]  /*09b0*/  USETMAXREG.TRY_ALLOC.CTAPOOL UP2, 0xf0 ;  /* 0x000000f0000079c8 */ /* 0x000e640008040600 */
[----:B-1----:R-:W-:-:S13]  /*09c0*/  PLOP3.LUT P0, PT, PT, PT, UP2, 0x80, 0x0 ;  /* 0x000000000000781c */ /* 0x002fda0003f0f028 */
[----:B------:R-:W-:Y:S05]  /*09d0*/  @!P0 BRA `(.L_x_7) ;  /* 0xfffffffc00f08947 */ /* 0x000fea000383ffff */
[----:B------:R-:W-:Y:S01]  /*09e0*/  UISETP.NE.AND UP2, UPT, UR36, 0x1, UPT ;  /* 0x000000012400788c */ /* 0x000fe2000bf45270 */
[----:B------:R-:W1:Y:S01]  /*09f0*/  S2UR UR42, SR_CTAID.X ;  /* 0x00000000002a79c3 */ /* 0x000e620000002500 */
[----:B------:R-:W-:Y:S01]  /*0a00*/  UMOV UR4, URZ ;  /* 0x0000003f00047c82 */ /* 0x000fe20008000000 */
[----:B------:R-:W-:-:S03]  /*0a10*/  UMOV UR5, URZ ;  /* 0x0000003f00057c82 */ /* 0x000fc60008000000 */
[----:B------:R-:W-:-:S13]  /*0a20*/  PLOP3.LUT P0, PT, PT, PT, UP2, 0x80, 0x0 ;  /* 0x000000000000781c */ /* 0x000fda0003f0f028 */
[----:B------:R-:W-:Y:S05]  /*0a30*/  @!P0 BRA `(.L_x_8) ;  /* 0x00000000003c8947 */ /* 0x000fea0003800000 */
[----:B------:R-:W-:Y:S01]  /*0a40*/  UISETP.NE.AND UP2, UPT, UR36, 0x2, UPT ;  /* 0x000000022400788c */ /* 0x000fe2000bf45270 */
[----:B------:R-:W-:-:S05]  /*0a50*/  UMOV UR5, 0x1 ;  /* 0x0000000100057882 */ /* 0x000fca0000000000 */
[----:B------:R-:W-:-:S13]  /*0a60*/  PLOP3.LUT P1, PT, PT, PT, UP2, 0x80, 0x0 ;  /* 0x000000000000781c */ /* 0x000fda0003f2f028 */
[----:B------:R-:W-:Y:S05]  /*0a70*/  @!P1 BRA `(.L_x_8) ;  /* 0x00000000002c9947 */ /* 0x000fea0003800000 */
[----:B------:R-:W-:-:S06]  /*0a80*/  UISETP.NE.AND UP2, UPT, UR36, 0x3, UPT ;  /* 0x000000032400788c */ /* 0x000fcc000bf45270 */
[----:B------:R-:W-:-:S13]  /*0a90*/  PLOP3.LUT P1, PT, PT, PT, UP2, 0x80, 0x0 ;  /* 0x000000000000781c */ /* 0x000fda0003f2f028 */
[----:B------:R-:W-:Y:S05]  /*0aa0*/  @!P1 BRA `(.L_x_9) ;  /* 0x0000000000189947 */ /* 0x000fea0003800000 */
[----:B------:R-:W-:-:S11]  /*0ab0*/  UISETP.NE.AND UP2, UPT, UR36, 0x4, UPT ;  /* 0x000000042400788c */ /* 0x000fd6000bf45270 */
[----:B------:R-:W-:Y:S01]  /*0ac0*/  @!UP2 UMOV UR4, 0x1 ;  /* 0x000000010004a882 */ /* 0x000fe20000000000 */
[----:B------:R-:W-:Y:S01]  /*0ad0*/  @!UP2 UMOV UR5, 0x1 ;  /* 0x000000010005a882 */ /* 0x000fe20000000000 */
[----:B------:R-:W-:Y:S01]  /*0ae0*/  @UP2 UMOV UR4, URZ ;  /* 0x0000003f00042c82 */ /* 0x000fe20008000000 */
[----:B------:R-:W-:Y:S01]  /*0af0*/  @UP2 UMOV UR5, URZ ;  /* 0x0000003f00052c82 */ /* 0x000fe20008000000 */
[----:B------:R-:W-:Y:S05]  /*0b00*/  BRA `(.L_x_8) ;  /* 0x0000000000087947 */ /* 0x000fea0003800000 */
.L_x_9:
[----:B------:R-:W-:Y:S01]  /*0b10*/  UMOV UR4, 0x1 ;  /* 0x0000000100047882 */ /* 0x000fe20000000000 */
[----:B------:R-:W-:-:S05]  /*0b20*/  UMOV UR5, URZ ;  /* 0x0000003f00057c82 */ /* 0x000fca0008000000 */
.L_x_8:
[----:B------:R-:W-:Y:S05]  /*0b30*/  @!P0 BRA `(.L_x_10) ;  /* 0x00000000003c8947 */ /* 0x000fea0003800000 */
[----:B------:R-:W-:-:S06]  /*0b40*/  UISETP.NE.AND UP2, UPT, UR36, 0x2, UPT ;  /* 0x000000022400788c */ /* 0x000fcc000bf45270 */
[----:B------:R-:W-:-:S13]  /*0b50*/  PLOP3.LUT P0, PT, PT, PT, UP2, 0x80, 0x0 ;  /* 0x000000000000781c */ /* 0x000fda0003f0f028 */
[----:B------:R-:W-:Y:S05]  /*0b60*/  @!P0 BRA `(.L_x_11) ;  /* 0x0000000000288947 */ /* 0x000fea0003800000 */
[----:B------:R-:W-:-:S06]  /*0b70*/  UISETP.NE.AND UP2, UPT, UR36, 0x3, UPT ;  /* 0x000000032400788c */ /* 0x000fcc000bf45270 */
[----:B------:R-:W-:-:S13]  /*0b80*/  PLOP3.LUT P0, PT, PT, PT, UP2, 0x80, 0x0 ;  /* 0x000000000000781c */ /* 0x000fda0003f0f028 */
[----:B------:R-:W-:Y:S05]  /*0b90*/  @!P0 BRA `(.L_x_12) ;  /* 0x0000000000148947 */ /* 0x000fea0003800000 */
[----:B------:R-:W-:-:S06]  /*0ba0*/  UISETP.NE.AND UP2, UPT, UR36, 0x4, UPT ;  /* 0x000000042400788c */ /* 0x000fcc000bf45270 */
[----:B------:R-:W-:-:S13]  /*0bb0*/  PLOP3.LUT P0, PT, PT, PT, UP2, 0x80, 0x0 ;  /* 0x000000000000781c */ /* 0x000fda0003f0f028 */
[----:B------:R-:W-:Y:S05]  /*0bc0*/  @P0 BRA `(.L_x_13) ;  /* 0x00000000001c0947 */ /* 0x000fea0003800000 */
[----:B-1----:R-:W-:Y:S01]  /*0bd0*/  ULEA UR42, UR42, 0x3, 0x1 ;  /* 0x000000032a2a7891 */ /* 0x002fe2000f8e083f */
[----:B------:R-:W-:Y:S11]  /*0be0*/  BRA `(.L_x_13) ;  /* 0x0000000000147947 */ /* 0x000ff60003800000 */
.L_x_12:
[----:B-1----:R-:W-:Y:S01]  /*0bf0*/  ULEA UR42, UR42, 0x2, 0x1 ;  /* 0x000000022a2a7891 */ /* 0x002fe2000f8e083f */
[----:B------:R-:W-:Y:S11]  /*0c00*/  BRA `(.L_x_13) ;  /* 0x00000000000c7947 */ /* 0x000ff60003800000 */
.L_x_11:
[----:B-1----:R-:W-:Y:S01]  /*0c10*/  ULEA UR42, UR42, 0x1, 0x1 ;  /* 0x000000012a2a7891 */ /* 0x002fe2000f8e083f */
[----:B------:R-:W-:Y:S11]  /*0c20*/  BRA `(.L_x_13) ;  /* 0x0000000000047947 */ /* 0x000ff60003800000 */
.L_x_10:
[----:B-1----:R-:W-:-:S12]  /*0c30*/  USHF.L.U32 UR42, UR42, 0x1, URZ ;  /* 0x000000012a2a7899 */ /* 0x002fd8000800063f */
.L_x_13:
[----:B------:R-:W-:-:S04]  /*0c40*/  ULOP3.LUT UR6, UR6, 0x1, URZ, 0xfc, !UPT ;  /* 0x0000000106067892 */ /* 0x000fc8000f8efc3f */
[----:B------:R-:W-:-:S06]  /*0c50*/  UISETP.NE.AND UP2, UPT, UR6, 0x3, UPT ;  /* 0x000000030600788c */ /* 0x000fcc000bf45270 */
[----:B------:R-:W-:-:S13]  /*0c60*/  PLOP3.LUT P0, PT, PT, PT, UP2, 0x80, 0x0 ;  /* 0x000000000000781c */ /* 0x000fda0003f0f028 */
[----:B------:R-:W-:Y:S05]  /*0c70*/  @!P0 BRA `(.L_x_14) ;  /* 0x0000000000048947 */ /* 0x000fea0003800000 */
[----:B-1----:R-:W-:Y:S01]  /*0c80*/  BPT.TRAP 0x1 ;  /* 0x000000040000795c */ /* 0x002fe20000300000 */
.L_x_14:
[----:B------:R-:W2:Y:S01]  /*0c90*/  S2UR UR6, SR_CgaCtaId ;  /* 0x00000000000679c3 */ /* 0x000ea20000008800 */
[----:B------:R-:W-:Y:S01]  /*0ca0*/  UMOV UR37, 0x400 ;  /* 0x0000040000257882 */ /* 0x000fe20000000000 */
[----:B------:R-:W-:Y:S01]  /*0cb0*/  IMAD.U32 R2, RZ, RZ, UR4 ;  /* 0x00000004ff027e24 */ /* 0x000fe2000f8e00ff */
[----:B------:R-:W-:-:S04]  /*0cc0*/  SHF.R.S32.HI R3, RZ, 0x1f, R0 ;  /* 0x0000001fff037819 */ /* 0x000fc80000011400 */
[----:B------:R-:W-:Y:S02]  /*0cd0*/  SHF.L.U32 R2, R2, 0x1f, RZ ;  /* 0x0000001f02027819 */ /* 0x000fe400000006ff */
[----:B------:R-:W-:-:S04]  /*0ce0*/  LEA.HI R3, R3, R0, RZ, 0x7 ;  /* 0x0000000003037211 */ /* 0x000fc800078f38ff */
[----:B------:R-:W-:-:S04]  /*0cf0*/  LOP3.LUT R3, R3, 0xffffff80, RZ, 0xc0, !PT ;  /* 0xffffff8003037812 */ /* 0x000fc800078ec0ff */
[----:B------:R-:W-:-:S04]  /*0d00*/  IADD3 R3, -R3, R0, RZ ;  /* 0x0000000003037210 */ /* 0x000fc80007ffe1ff */
[----:B------:R-:W-:Y:S01]  /*0d10*/  SHF.R.S32.HI R0, RZ, 0x1f, R3 ;  /* 0x0000001fff007819 */ /* 0x000fe20000011403 */
[----:B--2---:R-:W-:-:S03]  /*0d20*/  ULEA UR37, UR6, UR37, 0x18 ;  /* 0x0000002506257291 */ /* 0x004fc6000f8ec03f */
[----:B------:R-:W-:Y:S01]  /*0d30*/  LEA.HI R0, R0, R3, RZ, 0x2 ;  /* 0x0000000300007211 */ /* 0x000fe200078f10ff */
[----:B------:R-:W-:-:S03]  /*0d40*/  ULEA UR6, UR5, UR37, 0x3 ;  /* 0x0000002505067291 */ /* 0x000fc6000f8e183f */
[----:B------:R-:W-:-:S05]  /*0d50*/  LOP3.LUT R0, R0, 0x7ffffffc, RZ, 0xc0, !PT ;  /* 0x7ffffffc00007812 */ /* 0x000fca00078ec0ff */
[----:B------:R-:W-:Y:S01]  /*0d60*/  IMAD.IADD R0, R3, 0x1, -R0 ;  /* 0x0000000103007824 */ /* 0x000fe200078e0a00 */
[----:B------:R-:W2:Y:S02]  /*0d70*/  SYNCS.PHASECHK.TRANS64.TRYWAIT P1, [UR6+0xb050], R2 ;  /* 0x00b05002ff0075a7 */ /* 0x000ea40008020146 */
[----:B--2---:R-:W-:Y:S05]  /*0d80*/  @!P1 BRA `(.L_x_15) ;  /* 0x0000011400249947 */ /* 0x004fea0003800000 */
.L_x_99:
[----:B------:R-:W-:Y:S01]  /*0d90*/  SHF.L.U32 R0, R0, 0x1, RZ ;  /* 0x0000000100007819 */ /* 0x000fe200000006ff */
[----:B------:R-:W-:Y:S06]  /*0da0*/  @!P0 BRA `(.L_x_16) ;  /* 0x0000000000048947 */ /* 0x000fec0003800000 */
[----:B-1----:R-:W-:Y:S01]  /*0db0*/  BPT.TRAP 0x1 ;  /* 0x000000040000795c */ /* 0x002fe20000300000 */
.L_x_16:
[----:B--2---:R-:W-:Y:S01]  /*0dc0*/  SHF.L.U32 R2, RZ, 0x1f, RZ ;  /* 0x0000001fff027819 */ /* 0x004fe200000006ff */
[----:B------:R-:W-:Y:S01]  /*0dd0*/  UIADD3 UR9, UR37, 0xb090, URZ ;  /* 0x0000b09025097890 */ /* 0x000fe2000fffe03f */
[----:B------:R-:W-:Y:S02]  /*0de0*/  ISETP.NE.AND P2, PT, RZ, UR7, PT ;  /* 0x00000007ff007c0c */ /* 0x000fe4000bf45270 */
[----:B------:R-:W2:Y:S02]  /*0df0*/  SYNCS.PHASECHK.TRANS64.TRYWAIT P1, [UR37+0xb000], R2 ;  /* 0x00b00002ff0075a7 */ /* 0x000ea40008020165 */
[----:B--2---:R-:W-:Y:S09]  /*0e00*/  @!P1 BRA `(.L_x_17) ;  /* 0x00000114001c9947 */ /* 0x004ff20003800000 */
.L_x_100:
[----:B------:R-:W-:Y:S01]  /*0e10*/  ULEA UR16, UR36, UR9, 0x3 ;  /* 0x0000000924107291 */ /* 0x000fe2000f8e183f */
[----:B--2---:R-:W-:-:S04]  /*0e20*/  SEL R3, RZ, 0x1, P2 ;  /* 0x00000001ff037807 */ /* 0x004fc80001000000 */
[----:B------:R-:W-:-:S04]  /*0e30*/  SHF.L.U32 R3, R3, 0x1f, RZ ;  /* 0x0000001f03037819 */ /* 0x000fc800000006ff */
[----:B------:R-:W2:Y:S02]  /*0e40*/  SYNCS.PHASECHK.TRANS64.TRYWAIT P1, [UR16+-0x8], R3 ;  /* 0xfffff803ff0075a7 */ /* 0x000ea40008020150 */
[----:B--2---:R-:W-:Y:S05]  /*0e50*/  @!P1 BRA `(.L_x_18) ;  /* 0x0000011400209947 */ /* 0x004fea0003800000 */
.L_x_101:
[----:B------:R-:W-:Y:S01]  /*0e60*/  USHF.R.U32.HI UR4, URZ, 0x4, UR37 ;  /* 0x000000043f047899 */ /* 0x000fe20008011625 */
[----:B------:R-:W-:Y:S01]  /*0e70*/  WARPGROUP.ARRIVE ;  /* 0x00000000000079c5 */ /* 0x000fe20000000000 */
[----:B------:R-:W-:Y:S01]  /*0e80*/  UIADD3 UR6, UR37, 0x1000, URZ ;  /* 0x0000100025067890 */ /* 0x000fe2000fffe03f */
[----:B------:R-:W3:Y:S01]  /*0e90*/  LDC R7, c[0x0][0x28c] ;  /* 0x0000a300ff077b82 */ /* 0x000ee20000000800 */
[----:B------:R-:W-:Y:S01]  /*0ea0*/  ULOP3.LUT UR4, UR4, 0x3fff, URZ, 0xc0, !UPT ;  /* 0x00003fff04047892 */ /* 0x000fe2000f8ec03f */
[C---:B--2---:R-:W-:Y:S01]  /*0eb0*/  VIADD R4, R0.reuse, 0x1 ;  /* 0x0000000100047836 */ /* 0x044fe20000000000 */
[----:B------:R-:W-:Y:S01]  /*0ec0*/  USHF.R.U32.HI UR6, URZ, 0x4, UR6 ;  /* 0x000000043f067899 */ /* 0x000fe20008011606 */
[C---:B------:R-:W-:Y:S01]  /*0ed0*/  IADD3 R6, R0.reuse, 0x8, RZ ;  /* 0x0000000800067810 */ /* 0x040fe20007ffe0ff */
[----:B------:R-:W-:Y:S01]  /*0ee0*/  ULOP3.LUT UR4, UR4, 0x10000, URZ, 0xfc, !UPT ;  /* 0x0001000004047892 */ /* 0x000fe2000f8efc3f */
[----:B------:R-:W-:Y:S01]  /*0ef0*/  VIADD R10, R0, 0x9 ;  /* 0x00000009000a7836 */ /* 0x000fe20000000000 */
[----:B------:R-:W-:Y:S01]  /*0f00*/  ULOP3.LUT UR8, UR6, 0x3fff, URZ, 0xc0, !UPT ;  /* 0x00003fff06087892 */ /* 0x000fe2000f8ec03f */
[----:B------:R-:W-:Y:S01]  /*0f10*/  P2R R8, PR, RZ, 0x1 ;  /* 0x00000001ff087803 */ /* 0x000fe20000000000 */
[----:B------:R-:W-:-:S02]  /*0f20*/  ULEA UR4, UR5, UR4, 0x7 ;  /* 0x0000000405047291 */ /* 0x000fc4000f8e383f */
[----:B------:R-:W-:Y:S01]  /*0f30*/  ULOP3.LUT UR10, UR8, 0x10000, URZ, 0xfc, !UPT ;  /* 0x00010000080a7892 */ /* 0x000fe2000f8efc3f */
[----:B------:R-:W-:Y:S01]  /*0f40*/  UMOV UR5, 0xc0000010 ;  /* 0xc000001000057882 */ /* 0x000fe20000000000 */
[----:B------:R-:W-:Y:S01]  /*0f50*/  UMOV UR15, 0xc0000010 ;  /* 0xc0000010000f7882 */ /* 0x000fe20000000000 */
[----:B------:R-:W-:Y:S02]  /*0f60*/  UMOV UR13, UR5 ;  /* 0x00000005000d7c82 */ /* 0x000fe40008000000 */
[----:B------:R-:W-:Y:S01]  /*0f70*/  UMOV UR12, UR4 ;  /* 0x00000004000c7c82 */ /* 0x000fe20008000000 */
[----:B------:R-:W-:Y:S01]  /*0f80*/  ULDC UR6, c[0x0][0x604] ;  /* 0x0001810000067ab9 */ /* 0x000fe20000000800 */
[----:B------:R-:W-:Y:S01]  /*0f90*/  UMOV UR14, UR10 ;  /* 0x0000000a000e7c82 */ /* 0x000fe20008000000 */
[----:B------:R-:W-:Y:S01]  /*0fa0*/  USHF.L.U32 UR7, UR7, 0x3, URZ ;  /* 0x0000000307077899 */ /* 0x000fe2000800063f */
[----:B------:R-:W-:Y:S03]  /*0fb0*/  HGMMA.64x256x16.F32 R24, gdesc[UR12], RZ, !UPT, gsb0 ;  /* 0x03e000000c1879f0 */ /* 0x000fe6000c0008ff */
[----:B------:R-:W-:Y:S01]  /*0fc0*/  ULOP3.LUT UR7, UR7, 0x8, URZ, 0xc, !UPT ;  /* 0x0000000807077892 */ /* 0x000fe2000f8e0c3f */
[----:B---3--:R-:W-:-:S02]  /*0fd0*/  ISETP.GE.AND P4, PT, R4, R7, PT ;  /* 0x000000070400720c */ /* 0x008fc40003f86270 */
[C---:B------:R-:W-:Y:S02]  /*0fe0*/  IADD3 R4, R0.reuse, 0x10, RZ ;  /* 0x0000001000047810 */ /* 0x040fe40007ffe0ff */
[-C--:B------:R-:W-:Y:S02]  /*0ff0*/  ISETP.GE.AND P3, PT, R0, R7.reuse, PT ;  /* 0x000000070000720c */ /* 0x080fe40003f66270 */
[-C--:B------:R-:W-:Y:S02]  /*1000*/  ISETP.GE.AND P1, PT, R4, R7.reuse, PT ;  /* 0x000000070400720c */ /* 0x080fe40003f26270 */
[----:B------:R-:W-:Y:S02]  /*1010*/  IADD3 R4, R0, 0x18, RZ ;  /* 0x0000001800047810 */ /* 0x000fe40007ffe0ff */
[-C--:B------:R-:W-:Y:S01]  /*1020*/  ISETP.GE.AND P6, PT, R6, R7.reuse, PT ;  /* 0x000000070600720c */ /* 0x080fe20003fc6270 */
[----:B------:R-:W-:Y:S01]  /*1030*/  VIADD R6, R0, 0x11 ;  /* 0x0000001100067836 */ /* 0x000fe20000000000 */
[----:B------:R-:W-:-:S04]  /*1040*/  ISETP.GE.AND P5, PT, R10, R7, PT ;  /* 0x000000070a00720c */ /* 0x000fc80003fa6270 */
[-C--:B------:R-:W-:Y:S02]  /*1050*/  ISETP.GE.AND P2, PT, R6, R7.reuse, PT ;  /* 0x000000070600720c */ /* 0x080fe40003f46270 */
[----:B------:R-:W-:Y:S01]  /*1060*/  IADD3 R6, R0, 0x20, RZ ;  /* 0x0000002000067810 */ /* 0x000fe20007ffe0ff */
[----:B------:R-:W-:Y:S02]  /*1070*/  WARPGROUP.DEPBAR.LE gsb0, 0x0 ;  /* 0x00008000000079c5 */ /* 0x000fe40000010000 */
[----:B------:R-:W-:Y:S02]  /*1080*/  FSEL R24, R24, -INF , !P3 ;  /* 0xff80000018187808 */ /* 0x000fe40005800000 */
[----:B------:R-:W-:Y:S02]  /*1090*/  FSEL R26, R26, -INF , !P3 ;  /* 0xff8000001a1a7808 */ /* 0x000fe40005800000 */
[----:B------:R-:W-:Y:S01]  /*10a0*/  ISETP.GE.AND P3, PT, R4, R7, PT ;  /* 0x000000070400720c */ /* 0x000fe20003f66270 */
[----:B------:R-:W-:Y:S01]  /*10b0*/  VIADD R4, R0, 0x19 ;  /* 0x0000001900047836 */ /* 0x000fe20000000000 */
[----:B------:R-:W-:-:S02]  /*10c0*/  FSEL R25, R25, -INF , !P4 ;  /* 0xff80000019197808 */ /* 0x000fc40006000000 */
[----:B------:R-:W-:Y:S02]  /*10d0*/  FSEL R27, R27, -INF , !P4 ;  /* 0xff8000001b1b7808 */ /* 0x000fe40006000000 */
[-C--:B------:R-:W-:Y:S01]  /*10e0*/  ISETP.GE.AND P4, PT, R4, R7.reuse, PT ;  /* 0x000000070400720c */ /* 0x080fe20003f86270 */
[----:B------:R-:W-:Y:S01]  /*10f0*/  VIADD R4, R0, 0x21 ;  /* 0x0000002100047836 */ /* 0x000fe20000000000 */
[----:B------:R-:W-:Y:S02]  /*1100*/  FSEL R29, R29, -INF , !P5 ;  /* 0xff8000001d1d7808 */ /* 0x000fe40006800000 */
[----:B------:R-:W-:Y:S02]  /*1110*/  FSEL R31, R31, -INF , !P5 ;  /* 0xff8000001f1f7808 */ /* 0x000fe40006800000 */
[----:B------:R-:W-:Y:S01]  /*1120*/  ISETP.GE.AND P5, PT, R4, R7, PT ;  /* 0x000000070400720c */ /* 0x000fe20003fa6270 */
[----:B------:R-:W-:Y:S01]  /*1130*/  VIADD R4, R0, 0x29 ;  /* 0x0000002900047836 */ /* 0x000fe20000000000 */
[----:B------:R-:W-:-:S02]  /*1140*/  FSEL R28, R28, -INF , !P6 ;  /* 0xff8000001c1c7808 */ /* 0x000fc40007000000 */
[----:B------:R-:W-:Y:S02]  /*1150*/  FSEL R30, R30, -INF , !P6 ;  /* 0xff8000001e1e7808 */ /* 0x000fe40007000000 */
[-C--:B------:R-:W-:Y:S02]  /*1160*/  ISETP.GE.AND P6, PT, R6, R7.reuse, PT ;  /* 0x000000070600720c */ /* 0x080fe40003fc6270 */
[----:B------:R-:W-:Y:S02]  /*1170*/  IADD3 R6, R0, 0x28, RZ ;  /* 0x0000002800067810 */ /* 0x000fe40007ffe0ff */
[----:B------:R-:W-:Y:S02]  /*1180*/  FSEL R33, R33, -INF , !P2 ;  /* 0xff80000021217808 */ /* 0x000fe40005000000 */
[----:B------:R-:W-:Y:S02]  /*1190*/  FSEL R35, R35, -INF , !P2 ;  /* 0xff80000023237808 */ /* 0x000fe40005000000 */
[----:B------:R-:W-:Y:S01]  /*11a0*/  ISETP.GE.AND P2, PT, R4, R7, PT ;  /* 0x000000070400720c */ /* 0x000fe20003f46270 */
[----:B------:R-:W-:Y:S01]  /*11b0*/  VIADD R4, R0, 0x31 ;  /* 0x0000003100047836 */ /* 0x000fe20000000000 */
[----:B------:R-:W-:-:S02]  /*11c0*/  FSEL R32, R32, -INF , !P1 ;  /* 0xff80000020207808 */ /* 0x000fc40004800000 */
[----:B------:R-:W-:Y:S02]  /*11d0*/  FSEL R34, R34, -INF , !P1 ;  /* 0xff80000022227808 */ /* 0x000fe40004800000 */
[----:B------:R-:W-:Y:S02]  /*11e0*/  ISETP.GE.AND P1, PT, R6, R7, PT ;  /* 0x000000070600720c */ /* 0x000fe40003f26270 */
[----:B------:R-:W-:Y:S02]  /*11f0*/  IADD3 R6, R0, 0x30, RZ ;  /* 0x0000003000067810 */ /* 0x000fe40007ffe0ff */
[----:B------:R-:W-:Y:S02]  /*1200*/  FSEL R37, R37, -INF , !P4 ;  /* 0xff80000025257808 */ /* 0x000fe40006000000 */
[----:B------:R-:W-:Y:S02]  /*1210*/  FSEL R39, R39, -INF , !P4 ;  /* 0xff80000027277808 */ /* 0x000fe40006000000 */
[----:B------:R-:W-:-:S02]  /*1220*/  FSEL R36, R36, -INF , !P3 ;  /* 0xff80000024247808 */ /* 0x000fc40005800000 */
[----:B------:R-:W-:Y:S02]  /*1230*/  FSEL R38, R38, -INF , !P3 ;  /* 0xff80000026267808 */ /* 0x000fe40005800000 */
[-C--:B------:R-:W-:Y:S01]  /*1240*/  ISETP.GE.AND P4, PT, R4, R7.reuse, PT ;  /* 0x000000070400720c */ /* 0x080fe20003f86270 */
[----:B------:R-:W-:Y:S01]  /*1250*/  VIADD R4, R0, 0x39 ;  /* 0x0000003900047836 */ /* 0x000fe20000000000 */
[----:B------:R-:W-:Y:S02]  /*1260*/  ISETP.GE.AND P3, PT, R6, R7, PT ;  /* 0x000000070600720c */ /* 0x000fe40003f66270 */
[----:B------:R-:W-:Y:S02]  /*1270*/  IADD3 R6, R0, 0x38, RZ ;  /* 0x0000003800067810 */ /* 0x000fe40007ffe0ff */
[----:B------:R-:W-:Y:S02]  /*1280*/  FSEL R40, R40, -INF , !P6 ;  /* 0xff80000028287808 */ /* 0x000fe40007000000 */
[----:B------:R-:W-:-:S02]  /*1290*/  FSEL R42, R42, -INF , !P6 ;  /* 0xff8000002a2a7808 */ /* 0x000fc40007000000 */
[----:B------:R-:W-:Y:S02]  /*12a0*/  FSEL R41, R41, -INF , !P5 ;  /* 0xff80000029297808 */ /* 0x000fe40006800000 */
[----:B------:R-:W-:Y:S02]  /*12b0*/  FSEL R43, R43, -INF , !P5 ;  /* 0xff8000002b2b7808 */ /* 0x000fe40006800000 */
[-C--:B------:R-:W-:Y:S02]  /*12c0*/  ISETP.GE.AND P6, PT, R6, R7.reuse, PT ;  /* 0x000000070600720c */ /* 0x080fe40003fc6270 */
[----:B------:R-:W-:Y:S01]  /*12d0*/  ISETP.GE.AND P5, PT, R4, R7, PT ;  /* 0x000000070400720c */ /* 0x000fe20003fa6270 */
[C---:B------:R-:W-:Y:S01]  /*12e0*/  VIADD R4, R0.reuse, 0x41 ;  /* 0x0000004100047836 */ /* 0x040fe20000000000 */
[----:B------:R-:W-:Y:S02]  /*12f0*/  IADD3 R6, R0, 0x40, RZ ;  /* 0x0000004000067810 */ /* 0x000fe40007ffe0ff */
[----:B------:R-:W-:-:S02]  /*1300*/  FSEL R44, R44, -INF , !P1 ;  /* 0xff8000002c2c7808 */ /* 0x000fc40004800000 */
[----:B------:R-:W-:Y:S02]  /*1310*/  FSEL R46, R46, -INF , !P1 ;  /* 0xff8000002e2e7808 */ /* 0x000fe40004800000 */
[-C--:B------:R-:W-:Y:S02]  /*1320*/  ISETP.GE.AND P1, PT, R6, R7.reuse, PT ;  /* 0x000000070600720c */ /* 0x080fe40003f26270 */
[----:B------:R-:W-:Y:S02]  /*1330*/  FSEL R45, R45, -INF , !P2 ;  /* 0xff8000002d2d7808 */ /* 0x000fe40005000000 */
[----:B------:R-:W-:Y:S02]  /*1340*/  FSEL R47, R47, -INF , !P2 ;  /* 0xff8000002f2f7808 */ /* 0x000fe40005000000 */
[----:B------:R-:W-:Y:S02]  /*1350*/  IADD3 R6, R0, 0x48, RZ ;  /* 0x0000004800067810 */ /* 0x000fe40007ffe0ff */
[----:B------:R-:W-:Y:S01]  /*1360*/  ISETP.GE.AND P2, PT, R4, R7, PT ;  /* 0x000000070400720c */ /* 0x000fe20003f46270 */
[----:B------:R-:W-:Y:S01]  /*1370*/  VIADD R4, R0, 0x49 ;  /* 0x0000004900047836 */ /* 0x000fe20000000000 */
[----:B------:R-:W-:-:S02]  /*1380*/  FMNMX R3, R24, R25, !PT ;  /* 0x0000001918037209 */ /* 0x000fc40007800000 */
[----:B------:R-:W-:Y:S02]  /*1390*/  FSEL R48, R48, -INF , !P3 ;  /* 0xff80000030307808 */ /* 0x000fe40005800000 */
[----:B------:R-:W-:Y:S02]  /*13a0*/  FSEL R50, R50, -INF , !P3 ;  /* 0xff80000032327808 */ /* 0x000fe40005800000 */
[----:B------:R-:W-:Y:S02]  /*13b0*/  ISETP.GE.AND P3, PT, R6, R7, PT ;  /* 0x000000070600720c */ /* 0x000fe40003f66270 */
[----:B------:R-:W-:Y:S02]  /*13c0*/  FSEL R49, R49, -INF , !P4 ;  /* 0xff80000031317808 */ /* 0x000fe40006000000 */
[----:B------:R-:W-:Y:S02]  /*13d0*/  FSEL R51, R51, -INF , !P4 ;  /* 0xff80000033337808 */ /* 0x000fe40006000000 */
[----:B------:R-:W-:-:S02]  /*13e0*/  FMNMX R6, R28, R3, !PT ;  /* 0x000000031c067209 */ /* 0x000fc40007800000 */
[-C--:B------:R-:W-:Y:S02]  /*13f0*/  ISETP.GE.AND P4, PT, R4, R7.reuse, PT ;  /* 0x000000070400720c */ /* 0x080fe40003f86270 */
[----:B------:R-:W-:Y:S02]  /*1400*/  IADD3 R4, R0, 0x50, RZ ;  /* 0x0000005000047810 */ /* 0x000fe40007ffe0ff */
[----:B------:R-:W-:Y:S02]  /*1410*/  FMNMX R3, R29, R6, !PT ;  /* 0x000000061d037209 */ /* 0x000fe40007800000 */
[----:B------:R-:W-:Y:S02]  /*1420*/  FSEL R52, R52, -INF , !P6 ;  /* 0xff80000034347808 */ /* 0x000fe40007000000 */
[----:B------:R-:W-:Y:S02]  /*1430*/  FSEL R54, R54, -INF , !P6 ;  /* 0xff80000036367808 */ /* 0x000fe40007000000 */
[----:B------:R-:W-:Y:S01]  /*1440*/  ISETP.GE.AND P6, PT, R4, R7, PT ;  /* 0x000000070400720c */ /* 0x000fe20003fc6270 */
[----:B------:R-:W-:Y:S01]  /*1450*/  VIADD R4, R0, 0x51 ;  /* 0x0000005100047836 */ /* 0x000fe20000000000 */
[----:B------:R-:W-:-:S02]  /*1460*/  FMNMX R6, R32, R3, !PT ;  /* 0x0000000320067209 */ /* 0x000fc40007800000 */
[----:B------:R-:W-:Y:S02]  /*1470*/  FSEL R53, R53, -INF , !P5 ;  /* 0xff80000035357808 */ /* 0x000fe40006800000 */
[----:B------:R-:W-:Y:S02]  /*1480*/  FSEL R55, R55, -INF , !P5 ;  /* 0xff80000037377808 */ /* 0x000fe40006800000 */
[----:B------:R-:W-:Y:S02]  /*1490*/  ISETP.GE.AND P5, PT, R4, R7, PT ;  /* 0x000000070400720c */ /* 0x000fe40003fa6270 */
[----:B------:R-:W-:Y:S02]  /*14a0*/  FMNMX R3, R33, R6, !PT ;  /* 0x0000000621037209 */ /* 0x000fe40007800000 */
[----:B------:R-:W-:Y:S02]  /*14b0*/  IADD3 R4, R0, 0x58, RZ ;  /* 0x0000005800047810 */ /* 0x000fe40007ffe0ff */
[----:B------:R-:W-:-:S02]  /*14c0*/  FSEL R56, R56, -INF , !P1 ;  /* 0xff80000038387808 */ /* 0x000fc40004800000 */
[----:B------:R-:W-:Y:S02]  /*14d0*/  FSEL R58, R58, -INF , !P1 ;  /* 0xff8000003a3a7808 */ /* 0x000fe40004800000 */
[----:B------:R-:W-:Y:S02]  /*14e0*/  FMNMX R6, R36, R3, !PT ;  /* 0x0000000324067209 */ /* 0x000fe40007800000 */
[----:B------:R-:W-:Y:S01]  /*14f0*/  ISETP.GE.AND P1, PT, R4, R7, PT ;  /* 0x000000070400720c */ /* 0x000fe20003f26270 */
[----:B------:R-:W-:Y:S01]  /*1500*/  VIADD R4, R0, 0x59 ;  /* 0x0000005900047836 */ /* 0x000fe20000000000 */
[----:B------:R-:W-:Y:S02]  /*1510*/  FMNMX R3, R37, R6, !PT ;  /* 0x0000000625037209 */ /* 0x000fe40007800000 */
[----:B------:R-:W-:Y:S02]  /*1520*/  FSEL R57, R57, -INF , !P2 ;  /* 0xff80000039397808 */ /* 0x000fe40005000000 */
[----:B------:R-:W-:-:S02]  /*1530*/  FSEL R59, R59, -INF , !P2 ;  /* 0xff8000003b3b7808 */ /* 0x000fc40005000000 */
[----:B------:R-:W-:Y:S02]  /*1540*/  ISETP.GE.AND P2, PT, R4, R7, PT ;  /* 0x000000070400720c */ /* 0x000fe40003f46270 */
        /* <DEDUP_REMOVED lines=8> */
[----:B------:R-:W-:Y:S02]  /*15d0*/  FMNMX R6, R44, R3, !PT ;  /* 0x000000032c067209 */ /* 0x000fe40007800000 */
[----:B------:R-:W-:Y:S02]  /*15e0*/  FSEL R63, R63, -INF , !P4 ;  /* 0xff8000003f3f7808 */ /* 0x000fe40006000000 */
[----:B------:R-:W-:Y:S02]  /*15f0*/  ISETP.GE.AND P4, PT, R4, R7, PT ;  /* 0x000000070400720c */ /* 0x000fe40003f86270 */
[----:B------:R-:W-:Y:S02]  /*1600*/  IADD3 R4, R0, 0x68, RZ ;  /* 0x0000006800047810 */ /* 0x000fe40007ffe0ff */
[----:B------:R-:W-:-:S02]  /*1610*/  FMNMX R3, R45, R6, !PT ;  /* 0x000000062d037209 */ /* 0x000fc40007800000 */
[----:B------:R-:W-:Y:S02]  /*1620*/  FSEL R64, R64, -INF , !P6 ;  /* 0xff80000040407808 */ /* 0x000fe40007000000 */
[----:B------:R-:W-:Y:S02]  /*1630*/  FSEL R66, R66, -INF , !P6 ;  /* 0xff80000042427808 */ /* 0x000fe40007000000 */
[----:B------:R-:W-:Y:S01]  /*1640*/  ISETP.GE.AND P6, PT, R4, R7, PT ;  /* 0x000000070400720c */ /* 0x000fe20003fc6270 */
[----:B------:R-:W-:Y:S01]  /*1650*/  VIADD R4, R0, 0x69 ;  /* 0x0000006900047836 */ /* 0x000fe20000000000 */
[----:B------:R-:W-:Y:S02]  /*1660*/  FMNMX R6, R48, R3, !PT ;  /* 0x0000000330067209 */ /* 0x000fe40007800000 */
[----:B------:R-:W-:Y:S02]  /*1670*/  FSEL R65, R65, -INF , !P5 ;  /* 0xff80000041417808 */ /* 0x000fe40006800000 */
[----:B------:R-:W-:-:S02]  /*1680*/  FSEL R67, R67, -INF , !P5 ;  /* 0xff80000043437808 */ /* 0x000fc40006800000 */
[----:B------:R-:W-:Y:S02]  /*1690*/  FMNMX R5, R49, R6, !PT ;  /* 0x0000000631057209 */ /* 0x000fe40007800000 */
[----:B------:R-:W-:Y:S02]  /*16a0*/  ISETP.GE.AND P5, PT, R4, R7, PT ;  /* 0x000000070400720c */ /* 0x000fe40003fa6270 */
[----:B------:R-:W-:Y:S02]  /*16b0*/  IADD3 R4, R0, 0x70, RZ ;  /* 0x0000007000047810 */ /* 0x000fe40007ffe0ff */
[----:B------:R-:W-:Y:S02]  /*16c0*/  FMNMX R6, R52, R5, !PT ;  /* 0x0000000534067209 */ /* 0x000fe40007800000 */
[----:B------:R-:W-:Y:S02]  /*16d0*/  FSEL R68, R68, -INF , !P1 ;  /* 0xff80000044447808 */ /* 0x000fe40004800000 */
[----:B------:R-:W-:-:S02]  /*16e0*/  FSEL R70, R70, -INF , !P1 ;  /* 0xff80000046467808 */ /* 0x000fc40004800000 */
[-C--:B------:R-:W-:Y:S01]  /*16f0*/  ISETP.GE.AND P1, PT, R4, R7.reuse, PT ;  /* 0x000000070400720c */ /* 0x080fe20003f26270 */
[----:B------:R-:W-:Y:S01]  /*1700*/  VIADD R4, R0, 0x71 ;  /* 0x0000007100047836 */ /* 0x000fe20000000000 */
[----:B------:R-:W-:Y:S02]  /*1710*/  FMNMX R5, R53, R6, !PT ;  /* 0x0000000635057209 */ /* 0x000fe40007800000 */
[----:B------:R-:W-:Y:S02]  /*1720*/  FSEL R3, R69, -INF , !P2 ;  /* 0xff80000045037808 */ /* 0x000fe40005000000 */
[----:B------:R-:W-:Y:S02]  /*1730*/  FSEL R71, R71, -INF , !P2 ;  /* 0xff80000047477808 */ /* 0x000fe40005000000 */
[----:B------:R-:W-:Y:S02]  /*1740*/  ISETP.GE.AND P2, PT, R4, R7, PT ;  /* 0x000000070400720c */ /* 0x000fe40003f46270 */
[----:B------:R-:W-:-:S02]  /*1750*/  FMNMX R6, R56, R5, !PT ;  /* 0x0000000538067209 */ /* 0x000fc40007800000 */
[----:B------:R-:W-:Y:S02]  /*1760*/  IADD3 R4, R0, 0x78, RZ ;  /* 0x0000007800047810 */ /* 0x000fe40007ffe0ff */
[----:B------:R-:W-:Y:S02]  /*1770*/  FSEL R72, R72, -INF , !P3 ;  /* 0xff80000048487808 */ /* 0x000fe40005800000 */
[----:B------:R-:W-:Y:S02]  /*1780*/  FSEL R74, R74, -INF , !P3 ;  /* 0xff8000004a4a7808 */ /* 0x000fe40005800000 */
[----:B------:R-:W-:Y:S02]  /*1790*/  FMNMX R5, R57, R6, !PT ;  /* 0x0000000639057209 */ /* 0x000fe40007800000 */
[----:B------:R-:W-:Y:S01]  /*17a0*/  ISETP.GE.AND P3, PT, R4, R7, PT ;  /* 0x000000070400720c */ /* 0x000fe20003f66270 */
[----:B------:R-:W-:Y:S01]  /*17b0*/  VIADD R4, R0, 0x79 ;  /* 0x0000007900047836 */ /* 0x000fe20000000000 */
[----:B------:R-:W-:-:S02]  /*17c0*/  FMNMX R6, R60, R5, !PT ;  /* 0x000000053c067209 */ /* 0x000fc40007800000 */
[----:B------:R-:W-:Y:S02]  /*17d0*/  FSEL R73, R73, -INF , !P4 ;  /* 0xff80000049497808 */ /* 0x000fe40006000000 */
[----:B------:R-:W-:Y:S02]  /*17e0*/  FSEL R75, R75, -INF , !P4 ;  /* 0xff8000004b4b7808 */ /* 0x000fe40006000000 */
[----:B------:R-:W-:Y:S02]  /*17f0*/  ISETP.GE.AND P4, PT, R4, R7, PT ;  /* 0x000000070400720c */ /* 0x000fe40003f86270 */
[----:B------:R-:W-:Y:S02]  /*1800*/  IADD3 R4, R0, 0x80, RZ ;  /* 0x0000008000047810 */ /* 0x000fe40007ffe0ff */
[----:B------:R-:W-:Y:S02]  /*1810*/  FMNMX R5, R61, R6, !PT ;  /* 0x000000063d057209 */ /* 0x000fe40007800000 */
[----:B------:R-:W-:-:S02]  /*1820*/  FSEL R76, R76, -INF , !P6 ;  /* 0xff8000004c4c7808 */ /* 0x000fc40007000000 */
[----:B------:R-:W-:Y:S02]  /*1830*/  FSEL R78, R78, -INF , !P6 ;  /* 0xff8000004e4e7808 */ /* 0x000fe40007000000 */
[----:B------:R-:W-:Y:S01]  /*1840*/  ISETP.GE.AND P6, PT, R4, R7, PT ;  /* 0x000000070400720c */ /* 0x000fe20003fc6270 */
[----:B------:R-:W-:Y:S01]  /*1850*/  VIADD R4, R0, 0x81 ;  /* 0x0000008100047836 */ /* 0x000fe20000000000 */
[----:B------:R-:W-:Y:S02]  /*1860*/  FMNMX R10, R64, R5, !PT ;  /* 0x00000005400a7209 */ /* 0x000fe40007800000 */
[----:B------:R-:W-:Y:S02]  /*1870*/  IADD3 R6, R0, 0x88, RZ ;  /* 0x0000008800067810 */ /* 0x000fe40007ffe0ff */
[----:B------:R-:W-:Y:S02]  /*1880*/  FMNMX R5, R65, R10, !PT ;  /* 0x0000000a41057209 */ /* 0x000fe40007800000 */
[----:B------:R-:W-:-:S02]  /*1890*/  FSEL R77, R77, -INF , !P5 ;  /* 0xff8000004d4d7808 */ /* 0x000fc40006800000 */
[----:B------:R-:W-:Y:S02]  /*18a0*/  FSEL R79, R79, -INF , !P5 ;  /* 0xff8000004f4f7808 */ /* 0x000fe40006800000 */
[-C--:B------:R-:W-:Y:S02]  /*18b0*/  ISETP.GE.AND P5, PT, R4, R7.reuse, PT ;  /* 0x000000070400720c */ /* 0x080fe40003fa6270 */
        /* <DEDUP_REMOVED lines=24> */
[----:B------:R-:W-:Y:S01]  /*1a40*/  ISETP.GE.AND P6, PT, R6, R7, PT ;  /* 0x000000070600720c */ /* 0x000fe20003fc6270 */
        /* <DEDUP_REMOVED lines=23> */
[----:B------:R-:W-:Y:S02]  /*1bc0*/  FSEL R97, R97, -INF , !P4 ;  /* 0xff80000061617808 */ /* 0x000fe40006000000 */
[----:B------:R-:W-:Y:S02]  /*1bd0*/  FMNMX R10, R92, R5, !PT ;  /* 0x000000055c0a7209 */ /* 0x000fe40007800000 */
[----:B------:R-:W-:-:S02]  /*1be0*/  FSEL R99, R99, -INF , !P4 ;  /* 0xff80000063637808 */ /* 0x000fc40006000000 */
        /* <DEDUP_REMOVED lines=10> */
[----:B------:R-:W-:Y:S02]  /*1c90*/  FMNMX R5, R97, R10, !PT ;  /* 0x0000000a61057209 */ /* 0x000fe40007800000 */
        /* <DEDUP_REMOVED lines=10> */
[----:B------:R-:W-:Y:S02]  /*1d40*/  ISETP.GE.AND P2, PT, R6, R7, PT ;  /* 0x000000070600720c */ /* 0x000fe40003f46270 */
[----:B------:R-:W-:Y:S02]  /*1d50*/  FMNMX R10, R104, R5, !PT ;  /* 0x00000005680a7209 */ /* 0x000fe40007800000 */
[----:B------:R-:W-:Y:S02]  /*1d60*/  IADD3 R6, R0, 0xc0, RZ ;  /* 0x000000c000067810 */ /* 0x000fe40007ffe0ff */
[----:B------:R-:W-:Y:S02]  /*1d70*/  FSEL R108, R108, -INF , !P3 ;  /* 0xff8000006c6c7808 */ /* 0x000fe40005800000 */
[----:B------:R-:W-:Y:S02]  /*1d80*/  FSEL R110, R110, -INF , !P3 ;  /* 0xff8000006e6e7808 */ /* 0x000fe40005800000 */
[----:B------:R-:W-:-:S02]  /*1d90*/  FMNMX R5, R105, R10, !PT ;  /* 0x0000000a69057209 */ /* 0x000fc40007800000 */
[----:B------:R-:W-:Y:S01]  /*1da0*/  ISETP.GE.AND P3, PT, R6, R7, PT ;  /* 0x000000070600720c */ /* 0x000fe20003f66270 */
[----:B------:R-:W-:Y:S01]  /*1db0*/  VIADD R6, R0, 0xc1 ;  /* 0x000000c100067836 */ /* 0x000fe20000000000 */
[----:B------:R-:W-:Y:S02]  /*1dc0*/  FSEL R109, R109, -INF , !P4 ;  /* 0xff8000006d6d7808 */ /* 0x000fe40006000000 */
[----:B------:R-:W-:Y:S02]  /*1dd0*/  FMNMX R12, R108, R5, !PT ;  /* 0x000000056c0c7209 */ /* 0x000fe40007800000 */
[----:B------:R-:W-:Y:S02]  /*1de0*/  FSEL R111, R111, -INF , !P4 ;  /* 0xff8000006f6f7808 */ /* 0x000fe40006000000 */
[----:B------:R-:W-:Y:S02]  /*1df0*/  ISETP.GE.AND P4, PT, R6, R7, PT ;  /* 0x000000070600720c */ /* 0x000fe40003f86270 */
[----:B------:R-:W-:-:S02]  /*1e00*/  FSEL R6, R112, -INF , !P6 ;  /* 0xff80000070067808 */ /* 0x000fc40007000000 */
[----:B------:R-:W-:Y:S02]  /*1e10*/  FMNMX R5, R109, R12, !PT ;  /* 0x0000000c6d057209 */ /* 0x000fe40007800000 */
[----:B------:R-:W-:Y:S02]  /*1e20*/  FSEL R113, R113, -INF , !P5 ;  /* 0xff80000071717808 */ /* 0x000fe40006800000 */
[----:B------:R-:W-:Y:S02]  /*1e30*/  FMNMX R12, R6, R5, !PT ;  /* 0x00000005060c7209 */ /* 0x000fe40007800000 */
[----:B------:R-:W-:Y:S02]  /*1e40*/  IADD3 R10, R0, 0xc8, RZ ;  /* 0x000000c8000a7810 */ /* 0x000fe40007ffe0ff */
[----:B------:R-:W-:Y:S02]  /*1e50*/  FSEL R116, R116, -INF , !P1 ;  /* 0xff80000074747808 */ /* 0x000fe40004800000 */
[----:B------:R-:W-:-:S02]  /*1e60*/  FMNMX R5, R113, R12, !PT ;  /* 0x0000000c71057209 */ /* 0x000fc40007800000 */
[----:B------:R-:W-:Y:S02]  /*1e70*/  FSEL R114, R114, -INF , !P6 ;  /* 0xff80000072727808 */ /* 0x000fe40007000000 */
[----:B------:R-:W-:Y:S01]  /*1e80*/  ISETP.GE.AND P6, PT, R10, R7, PT ;  /* 0x000000070a00720c */ /* 0x000fe20003fc6270 */
[----:B------:R-:W-:Y:S01]  /*1e90*/  VIADD R10, R0, 0xc9 ;  /* 0x000000c9000a7836 */ /* 0x000fe20000000000 */
[----:B------:R-:W-:Y:S02]  /*1ea0*/  FSEL R117, R117, -INF , !P2 ;  /* 0xff80000075757808 */ /* 0x000fe40005000000 */
[----:B------:R-:W-:Y:S02]  /*1eb0*/  FMNMX R12, R116, R5, !PT ;  /* 0x00000005740c7209 */ /* 0x000fe40007800000 */
[----:B------:R-:W-:Y:S02]  /*1ec0*/  FSEL R115, R115, -INF , !P5 ;  /* 0xff80000073737808 */ /* 0x000fe40006800000 */
[----:B------:R-:W-:-:S02]  /*1ed0*/  FSEL R120, R120, -INF , !P3 ;  /* 0xff80000078787808 */ /* 0x000fc40005800000 */
[----:B------:R-:W-:Y:S02]  /*1ee0*/  FMNMX R5, R117, R12, !PT ;  /* 0x0000000c75057209 */ /* 0x000fe40007800000 */
[----:B------:R-:W-:Y:S02]  /*1ef0*/  ISETP.GE.AND P5, PT, R10, R7, PT ;  /* 0x000000070a00720c */ /* 0x000fe40003fa6270 */
[----:B------:R-:W-:Y:S02]  /*1f00*/  IADD3 R10, R0, 0xd0, RZ ;  /* 0x000000d0000a7810 */ /* 0x000fe40007ffe0ff */
[----:B------:R-:W-:Y:S02]  /*1f10*/  FSEL R121, R121, -INF , !P4 ;  /* 0xff80000079797808 */ /* 0x000fe40006000000 */
[----:B------:R-:W-:Y:S02]  /*1f20*/  FMNMX R12, R120, R5, !PT ;  /* 0x00000005780c7209 */ /* 0x000fe40007800000 */
[----:B------:R-:W-:-:S02]  /*1f30*/  FSEL R118, R118, -INF , !P1 ;  /* 0xff80000076767808 */ /* 0x000fc40004800000 */
[-C--:B------:R-:W-:Y:S01]  /*1f40*/  ISETP.GE.AND P1, PT, R10, R7.reuse, PT ;  /* 0x000000070a00720c */ /* 0x080fe20003f26270 */
[----:B------:R-:W-:Y:S01]  /*1f50*/  VIADD R10, R0, 0xd1 ;  /* 0x000000d1000a7836 */ /* 0x000fe20000000000 */
[----:B------:R-:W-:Y:S02]  /*1f60*/  FSEL R124, R124, -INF , !P6 ;  /* 0xff8000007c7c7808 */ /* 0x000fe40007000000 */
[----:B------:R-:W-:Y:S02]  /*1f70*/  FMNMX R5, R121, R12, !PT ;  /* 0x0000000c79057209 */ /* 0x000fe40007800000 */
[----:B------:R-:W-:Y:S02]  /*1f80*/  FSEL R119, R119, -INF , !P2 ;  /* 0xff80000077777808 */ /* 0x000fe40005000000 */
[----:B------:R-:W-:Y:S02]  /*1f90*/  ISETP.GE.AND P2, PT, R10, R7, PT ;  /* 0x000000070a00720c */ /* 0x000fe40003f46270 */
[----:B------:R-:W-:-:S02]  /*1fa0*/  FSEL R125, R125, -INF , !P5 ;  /* 0xff8000007d7d7808 */ /* 0x000fc40006800000 */
[----:B------:R-:W-:Y:S02]  /*1fb0*/  FMNMX R12, R124, R5, !PT ;  /* 0x000000057c0c7209 */ /* 0x000fe40007800000 */
[----:B------:R-:W-:Y:S02]  /*1fc0*/  IADD3 R10, R0, 0xd8, RZ ;  /* 0x000000d8000a7810 */ /* 0x000fe40007ffe0ff */
[----:B------:R-:W-:Y:S02]  /*1fd0*/  FSEL R122, R122, -INF , !P3 ;  /* 0xff8000007a7a7808 */ /* 0x000fe40005800000 */
[----:B------:R-:W-:Y:S02]  /*1fe0*/  FSEL R128, R128, -INF , !P1 ;  /* 0xff80000080807808 */ /* 0x000fe40004800000 */
[----:B------:R-:W-:Y:S01]  /*1ff0*/  FMNMX R5, R125, R12, !PT ;  /* 0x0000000c7d057209 */ /* 0x000fe20007800000 */
[----:B------:R-:W-:Y:S01]  /*2000*/  VIADD R12, R0, 0xe1 ;  /* 0x000000e1000c7836 */ /* 0x000fe20000000000 */
[----:B------:R-:W-:Y:S01]  /*2010*/  ISETP.GE.AND P3, PT, R10, R7, PT ;  /* 0x000000070a00720c */ /* 0x000fe20003f66270 */
[----:B------:R-:W-:Y:S01]  /*2020*/  VIADD R10, R0, 0xd9 ;  /* 0x000000d9000a7836 */ /* 0x000fe20000000000 */
[----:B------:R-:W-:-:S02]  /*2030*/  FSEL R129, R129, -INF , !P2 ;  /* 0xff80000081817808 */ /* 0x000fc40005000000 */
[----:B------:R-:W-:Y:S02]  /*2040*/  FMNMX R14, R128, R5, !PT ;  /* 0x00000005800e7209 */ /* 0x000fe40007800000 */
[----:B------:R-:W-:Y:S02]  /*2050*/  FSEL R123, R123, -INF , !P4 ;  /* 0xff8000007b7b7808 */ /* 0x000fe40006000000 */
[----:B------:R-:W-:Y:S02]  /*2060*/  ISETP.GE.AND P4, PT, R10, R7, PT ;  /* 0x000000070a00720c */ /* 0x000fe40003f86270 */
[----:B------:R-:W-:Y:S02]  /*2070*/  IADD3 R10, R0, 0xe0, RZ ;  /* 0x000000e0000a7810 */ /* 0x000fe40007ffe0ff */
[----:B------:R-:W-:Y:S02]  /*2080*/  FSEL R132, R132, -INF , !P3 ;  /* 0xff80000084847808 */ /* 0x000fe40005800000 */
[----:B------:R-:W-:-:S02]  /*2090*/  FMNMX R5, R129, R14, !PT ;  /* 0x0000000e81057209 */ /* 0x000fc40007800000 */
[-C--:B------:R-:W-:Y:S02]  /*20a0*/  ISETP.GE.AND P0, PT, R12, R7.reuse, PT ;  /* 0x000000070c00720c */ /* 0x080fe40003f06270 */
[----:B------:R-:W-:Y:S02]  /*20b0*/  IADD3 R12, R0, 0xe8, RZ ;  /* 0x000000e8000c7810 */ /* 0x000fe40007ffe0ff */
[----:B------:R-:W-:Y:S02]  /*20c0*/  FSEL R126, R126, -INF , !P6 ;  /* 0xff8000007e7e7808 */ /* 0x000fe40007000000 */
[----:B------:R-:W-:Y:S02]  /*20d0*/  ISETP.GE.AND P6, PT, R10, R7, PT ;  /* 0x000000070a00720c */ /* 0x000fe40003fc6270 */
[----:B------:R-:W-:Y:S02]  /*20e0*/  FSEL R133, R133, -INF , !P4 ;  /* 0xff80000085857808 */ /* 0x000fe40006000000 */
[----:B------:R-:W-:-:S02]  /*20f0*/  FMNMX R14, R132, R5, !PT ;  /* 0x00000005840e7209 */ /* 0x000fc40007800000 */
[----:B------:R-:W-:Y:S02]  /*2100*/  FSEL R130, R130, -INF , !P1 ;  /* 0xff80000082827808 */ /* 0x000fe40004800000 */
[-C--:B------:R-:W-:Y:S01]  /*2110*/  ISETP.GE.AND P1, PT, R12, R7.reuse, PT ;  /* 0x000000070c00720c */ /* 0x080fe20003f26270 */
[----:B------:R-:W-:Y:S01]  /*2120*/  VIADD R12, R0, 0xe9 ;  /* 0x000000e9000c7836 */ /* 0x000fe20000000000 */
[----:B------:R-:W-:Y:S02]  /*2130*/  FSEL R136, R136, -INF , !P6 ;  /* 0xff80000088887808 */ /* 0x000fe40007000000 */
[----:B------:R-:W-:Y:S02]  /*2140*/  FMNMX R5, R133, R14, !PT ;  /* 0x0000000e85057209 */ /* 0x000fe40007800000 */
[----:B------:R-:W-:Y:S02]  /*2150*/  FSEL R131, R131, -INF , !P2 ;  /* 0xff80000083837808 */ /* 0x000fe40005000000 */
[----:B------:R-:W-:-:S02]  /*2160*/  ISETP.GE.AND P2, PT, R12, R7, PT ;  /* 0x000000070c00720c */ /* 0x000fc40003f46270 */
[----:B------:R-:W-:Y:S02]  /*2170*/  FSEL R137, R137, -INF , !P0 ;  /* 0xff80000089897808 */ /* 0x000fe40004000000 */
        /* <DEDUP_REMOVED lines=12> */
[----:B------:R-:W-:Y:S01]  /*2240*/  FMNMX R5, R141, R14, !PT ;  /* 0x0000000e8d057209 */ /* 0x000fe20007800000 */
[C---:B------:R-:W-:Y:S01]  /*2250*/  VIADD R14, R0.reuse, 0xf9 ;  /* 0x000000f9000e7836 */ /* 0x040fe20000000000 */
[----:B------:R-:W-:Y:S02]  /*2260*/  IADD3 R12, R0, 0xf8, RZ ;  /* 0x000000f8000c7810 */ /* 0x000fe40007ffe0ff */
[----:B------:R-:W-:Y:S02]  /*2270*/  FSEL R127, R127, -INF , !P5 ;  /* 0xff8000007f7f7808 */ /* 0x000fe40006800000 */
[----:B------:R-:W-:Y:S02]  /*2280*/  FSEL R145, R145, -INF , !P4 ;  /* 0xff80000091917808 */ /* 0x000fe40006000000 */
[----:B------:R-:W-:Y:S02]  /*2290*/  FMNMX R16, R144, R5, !PT ;  /* 0x0000000590107209 */ /* 0x000fe40007800000 */
[----:B------:R-:W-:-:S02]  /*22a0*/  ISETP.GE.AND P5, PT, R12, R7, PT ;  /* 0x000000070c00720c */ /* 0x000fc40003fa6270 */
[----:B------:R-:W-:Y:S02]  /*22b0*/  FMNMX R5, R145, R16, !PT ;  /* 0x0000001091057209 */ /* 0x000fe40007800000 */
[----:B------:R-:W-:Y:S02]  /*22c0*/  FSEL R148, R148, -INF , !P5 ;  /* 0xff80000094947808 */ /* 0x000fe40006800000 */
[----:B------:R-:W-:Y:S02]  /*22d0*/  ISETP.GE.AND P6, PT, R14, R7, PT ;  /* 0x000000070e00720c */ /* 0x000fe40003fc6270 */
[----:B------:R-:W-:Y:S02]  /*22e0*/  FMNMX R12, R148, R5, !PT ;  /* 0x00000005940c7209 */ /* 0x000fe40007800000 */
[----:B------:R-:W-:Y:S02]  /*22f0*/  FSEL R149, R149, -INF , !P6 ;  /* 0xff80000095957808 */ /* 0x000fe40007000000 */
[----:B------:R-:W-:-:S02]  /*2300*/  P2R R11, PR, RZ, 0x2 ;  /* 0x00000002ff0b7803 */ /* 0x000fc40000000000 */
[----:B------:R-:W-:Y:S02]  /*2310*/  FMNMX R12, R149, R12, !PT ;  /* 0x0000000c950c7209 */ /* 0x000fe40007800000 */
[----:B------:R-:W-:Y:S02]  /*2320*/  FSEL R143, R143, -INF , !P2 ;  /* 0xff8000008f8f7808 */ /* 0x000fe40005000000 */
[----:B------:R-:W-:Y:S01]  /*2330*/  P2R R13, PR, RZ, 0x1 ;  /* 0x00000001ff0d7803 */ /* 0x000fe20000000000 */
[----:B------:R-:W2:Y:S01]  /*2340*/  SHFL.BFLY PT, R5, R12, 0x1, 0x1f ;  /* 0x0c201f000c057f89 */ /* 0x000ea200000e0000 */
[----:B------:R-:W-:Y:S02]  /*2350*/  ISETP.GE.AND P0, PT, R10, R7, PT ;  /* 0x000000070a00720c */ /* 0x000fe40003f06270 */
[----:B------:R-:W-:Y:S02]  /*2360*/  FSEL R146, R146, -INF , !P3 ;  /* 0xff80000092927808 */ /* 0x000fe40005800000 */
[----:B------:R-:W-:-:S02]  /*2370*/  FSEL R138, R138, -INF , !P0 ;  /* 0xff8000008a8a7808 */ /* 0x000fc40004000000 */
[----:B------:R-:W-:Y:S02]  /*2380*/  ISETP.NE.AND P0, PT, R13, RZ, PT ;  /* 0x000000ff0d00720c */ /* 0x000fe40003f05270 */
[----:B------:R-:W-:Y:S02]  /*2390*/  FSEL R147, R147, -INF , !P4 ;  /* 0xff80000093937808 */ /* 0x000fe40006000000 */
[----:B------:R-:W-:Y:S02]  /*23a0*/  FSEL R139, R139, -INF , !P0 ;  /* 0xff8000008b8b7808 */ /* 0x000fe40004000000 */
[----:B------:R-:W-:Y:S02]  /*23b0*/  ISETP.NE.AND P0, PT, R8, RZ, PT ;  /* 0x000000ff0800720c */ /* 0x000fe40003f05270 */
[----:B------:R-:W-:Y:S02]  /*23c0*/  FSEL R151, R151, -INF , !P6 ;  /* 0xff80000097977808 */ /* 0x000fe40007000000 */
[----:B------:R-:W-:-:S02]  /*23d0*/  FSEL R150, R150, -INF , !P5 ;  /* 0xff80000096967808 */ /* 0x000fc40006800000 */
[----:B--2---:R-:W-:-:S05]  /*23e0*/  FMNMX R9, R12, R5, !PT ;  /* 0x000000050c097209 */ /* 0x004fca0007800000 */
[----:B------:R-:W2:Y:S02]  /*23f0*/  SHFL.BFLY PT, R14, R9, 0x2, 0x1f ;  /* 0x0c401f00090e7f89 */ /* 0x000ea400000e0000 */
[----:B--2---:R-:W-:-:S04]  /*2400*/  FMNMX R5, R9, R14, !PT ;  /* 0x0000000e09057209 */ /* 0x004fc80007800000 */
[----:B------:R-:W-:-:S04]  /*2410*/  FSETP.NEU.AND P1, PT, R5, -INF , PT ;  /* 0xff8000000500780b */ /* 0x000fc80003f2d000 */
[----:B------:R-:W-:Y:S02]  /*2420*/  FSEL R152, R5, RZ, P1 ;  /* 0x000000ff05987208 */ /* 0x000fe40000800000 */
[----:B------:R-:W-:Y:S02]  /*2430*/  ISETP.NE.AND P1, PT, R11, RZ, PT ;  /* 0x000000ff0b00720c */ /* 0x000fe40003f25270 */
[----:B------:R-:W-:Y:S01]  /*2440*/  FMNMX R11, R26, R27, !PT ;  /* 0x0000001b1a0b7209 */ /* 0x000fe20007800000 */
[----:B------:R-:W-:Y:S01]  /*2450*/  FMUL R152, R152, UR6 ;  /* 0x0000000698987c20 */ /* 0x000fe20008400000 */
[----:B------:R-:W-:-:S03]  /*2460*/  FSEL R142, R142, -INF , !P1 ;  /* 0xff8000008e8e7808 */ /* 0x000fc60004800000 */
[--C-:B------:R-:W-:Y:S01]  /*2470*/  FFMA R9, R25, UR6, -R152.reuse ;  /* 0x0000000619097c23 */ /* 0x100fe20008000898 */
[--C-:B------:R-:W-:Y:S01]  /*2480*/  FFMA R24, R24, UR6, -R152.reuse ;  /* 0x0000000618187c23 */ /* 0x100fe20008000898 */
[--C-:B------:R-:W-:Y:S01]  /*2490*/  FFMA R25, R28, UR6, -R152.reuse ;  /* 0x000000061c197c23 */ /* 0x100fe20008000898 */
[--C-:B------:R-:W-:Y:S01]  /*24a0*/  FFMA R8, R29, UR6, -R152.reuse ;  /* 0x000000061d087c23 */ /* 0x100fe20008000898 */
[--C-:B------:R-:W-:Y:S01]  /*24b0*/  FFMA R33, R33, UR6, -R152.reuse ;  /* 0x0000000621217c23 */ /* 0x100fe20008000898 */
[----:B------:R-:W-:Y:S01]  /*24c0*/  FSETP.GEU.AND P2, PT, R9, -126, PT ;  /* 0xc2fc00000900780b */ /* 0x000fe20003f4e000 */
        /* <DEDUP_REMOVED lines=11> */
[--C-:B------:R-:W-:Y:S01]  /*2580*/  FFMA R44, R44, UR6, -R152.reuse ;  /* 0x000000062c2c7c23 */ /* 0x100fe20008000898 */
[----:B------:R-:W-:Y:S01]  /*2590*/  @!P2 FMUL R9, R9, 0.5 ;  /* 0x3f0000000909a820 */ /* 0x000fe20000400000 */
[--C-:B------:R-:W-:Y:S01]  /*25a0*/  FFMA R20, R52, UR6, -R152.reuse ;  /* 0x0000000634147c23 */ /* 0x100fe20008000898 */
[----:B------:R-:W-:Y:S01]  /*25b0*/  @!P1 FMUL R24, R24, 0.5 ;  /* 0x3f00000018189820 */ /* 0x000fe20000400000 */
[--C-:B------:R-:W-:Y:S01]  /*25c0*/  FFMA R80, R3, UR6, -R152.reuse ;  /* 0x0000000603507c23 */ /* 0x100fe20008000898 */
[----:B------:R-:W-:Y:S01]  /*25d0*/  @!P3 FMUL R25, R25, 0.5 ;  /* 0x3f0000001919b820 */ /* 0x000fe20000400000 */
[--C-:B------:R-:W-:Y:S01]  /*25e0*/  FFMA R41, R56, UR6, -R152.reuse ;  /* 0x0000000638297c23 */ /* 0x100fe20008000898 */
[----:B------:R-:W2:Y:S01]  /*25f0*/  MUFU.EX2 R9, R9 ;  /* 0x0000000900097308 */ /* 0x000ea20000000800 */
[----:B------:R-:W-:Y:S01]  /*2600*/  @!P4 FMUL R8, R8, 0.5 ;  /* 0x3f0000000808c820 */ /* 0x000fe20000400000 */
[----:B------:R-:W-:Y:S01]  /*2610*/  @!P6 FMUL R33, R33, 0.5 ;  /* 0x3f0000002121e820 */ /* 0x000fe20000400000 */
[--C-:B------:R-:W-:Y:S01]  /*2620*/  FFMA R52, R61, UR6, -R152.reuse ;  /* 0x000000063d347c23 */ /* 0x100fe20008000898 */
[----:B------:R-:W-:Y:S01]  /*2630*/  @!P5 FMUL R29, R29, 0.5 ;  /* 0x3f0000001d1dd820 */ /* 0x000fe20000400000 */
[--C-:B------:R-:W-:Y:S01]  /*2640*/  FFMA R23, R60, UR6, -R152.reuse ;  /* 0x000000063c177c23 */ /* 0x100fe20008000898 */
[--C-:B------:R-:W-:Y:S01]  /*2650*/  FFMA R21, R64, UR6, -R152.reuse ;  /* 0x0000000640157c23 */ /* 0x100fe20008000898 */
[--C-:B------:R-:W-:Y:S01]  /*2660*/  FFMA R17, R4, UR6, -R152.reuse ;  /* 0x0000000604117c23 */ /* 0x100fe20008000898 */
[----:B------:R-:W3:Y:S01]  /*2670*/  MUFU.EX2 R28, R24 ;  /* 0x00000018001c7308 */ /* 0x000ee20000000800 */
[--C-:B------:R-:W-:Y:S01]  /*2680*/  FFMA R56, R65, UR6, -R152.reuse ;  /* 0x0000000641387c23 */ /* 0x100fe20008000898 */
[--C-:B------:R-:W-:Y:S01]  /*2690*/  FFMA R19, R68, UR6, -R152.reuse ;  /* 0x0000000644137c23 */ /* 0x100fe20008000898 */
[--C-:B------:R-:W-:Y:S01]  /*26a0*/  FFMA R18, R76, UR6, -R152.reuse ;  /* 0x000000064c127c23 */ /* 0x100fe20008000898 */
[--C-:B------:R-:W-:Y:S01]  /*26b0*/  FFMA R81, R81, UR6, -R152.reuse ;  /* 0x0000000651517c23 */ /* 0x100fe20008000898 */
[--C-:B------:R-:W-:Y:S01]  /*26c0*/  FFMA R61, R85, UR6, -R152.reuse ;  /* 0x00000006553d7c23 */ /* 0x100fe20008000898 */
[--C-:B------:R-:W-:Y:S01]  /*26d0*/  FFMA R16, R84, UR6, -R152.reuse ;  /* 0x0000000654107c23 */ /* 0x100fe20008000898 */
[--C-:B------:R-:W-:Y:S01]  /*26e0*/  FFMA R15, R88, UR6, -R152.reuse ;  /* 0x00000006580f7c23 */ /* 0x100fe20008000898 */
[----:B------:R-:W4:Y:S01]  /*26f0*/  MUFU.EX2 R25, R25 ;  /* 0x0000001900197308 */ /* 0x000f220000000800 */
[----:B--2---:R-:W-:Y:S01]  /*2700*/  @!P2 FMUL R9, R9, R9 ;  /* 0x000000090909a220 */ /* 0x004fe20000400000 */
[----:B------:R-:W-:Y:S01]  /*2710*/  FSETP.GEU.AND P2, PT, R37, -126, PT ;  /* 0xc2fc00002500780b */ /* 0x000fe20003f4e000 */
[--C-:B------:R-:W-:Y:S01]  /*2720*/  FFMA R88, R89, UR6, -R152.reuse ;  /* 0x0000000659587c23 */ /* 0x100fe20008000898 */
[--C-:B------:R-:W-:Y:S01]  /*2730*/  FFMA R65, R93, UR6, -R152.reuse ;  /* 0x000000065d417c23 */ /* 0x100fe20008000898 */
[--C-:B------:R-:W-:Y:S01]  /*2740*/  FFMA R14, R92, UR6, -R152.reuse ;  /* 0x000000065c0e7c23 */ /* 0x100fe20008000898 */
[--C-:B------:R-:W-:Y:S01]  /*2750*/  FFMA R60, R96, UR6, -R152.reuse ;  /* 0x00000006603c7c23 */ /* 0x100fe20008000898 */
[--C-:B------:R-:W-:Y:S01]  /*2760*/  FFMA R13, R100, UR6, -R152.reuse ;  /* 0x00000006640d7c23 */ /* 0x100fe20008000898 */
[----:B------:R2:W5:Y:S01]  /*2770*/  MUFU.EX2 R24, R8 ;  /* 0x0000000800187308 */ /* 0x0005620000000800 */
[----:B---3--:R-:W-:Y:S01]  /*2780*/  @!P1 FMUL R28, R28, R28 ;  /* 0x0000001c1c1c9220 */ /* 0x008fe20000400000 */
[----:B------:R-:W-:Y:S01]  /*2790*/  FSETP.GEU.AND P1, PT, R22, -126, PT ;  /* 0xc2fc00001600780b */ /* 0x000fe20003f2e000 */
[--C-:B------:R-:W-:Y:S01]  /*27a0*/  FFMA R92, R101, UR6, -R152.reuse ;  /* 0x00000006655c7c23 */ /* 0x100fe20008000898 */
[--C-:B------:R-:W-:Y:S01]  /*27b0*/  FFMA R64, R104, UR6, -R152.reuse ;  /* 0x0000000668407c23 */ /* 0x100fe20008000898 */
[--C-:B------:R-:W-:Y:S01]  /*27c0*/  FFMA R12, R108, UR6, -R152.reuse ;  /* 0x000000066c0c7c23 */ /* 0x100fe20008000898 */
[--C-:B------:R-:W-:Y:S01]  /*27d0*/  FFMA R6, R6, UR6, -R152.reuse ;  /* 0x0000000606067c23 */ /* 0x100fe20008000898 */
[----:B------:R-:W-:Y:S01]  /*27e0*/  @!P2 FMUL R37, R37, 0.5 ;  /* 0x3f0000002525a820 */ /* 0x000fe20000400000 */
[----:B------:R-:W3:Y:S01]  /*27f0*/  MUFU.EX2 R112, R33 ;  /* 0x0000002100707308 */ /* 0x000ee20000000800 */
[----:B----4-:R-:W-:Y:S01]  /*2800*/  @!P3 FMUL R25, R25, R25 ;  /* 0x000000191919b220 */ /* 0x010fe20000400000 */
[----:B------:R-:W-:Y:S01]  /*2810*/  FSETP.GEU.AND P3, PT, R40, -126, PT ;  /* 0xc2fc00002800780b */ /* 0x000fe20003f6e000 */
[--C-:B------:R-:W-:Y:S01]  /*2820*/  FFMA R85, R113, UR6, -R152.reuse ;  /* 0x0000000671557c23 */ /* 0x100fe20008000898 */
[----:B--2---:R-:W-:Y:S01]  /*2830*/  FMNMX R8, R30, R11, !PT ;  /* 0x0000000b1e087209 */ /* 0x004fe20007800000 */
[--C-:B------:R-:W-:Y:S01]  /*2840*/  FFMA R96, R117, UR6, -R152.reuse ;  /* 0x0000000675607c23 */ /* 0x100fe20008000898 */
[--C-:B------:R-:W-:Y:S01]  /*2850*/  FFMA R89, R121, UR6, -R152.reuse ;  /* 0x0000000679597c23 */ /* 0x100fe20008000898 */
[----:B------:R-:W-:Y:S01]  /*2860*/  @!P1 FMUL R22, R22, 0.5 ;  /* 0x3f00000016169820 */ /* 0x000fe20000400000 */
[----:B------:R-:W2:Y:S01]  /*2870*/  MUFU.EX2 R29, R29 ;  /* 0x0000001d001d7308 */ /* 0x000ea20000000800 */
[----:B-----5:R-:W-:Y:S01]  /*2880*/  @!P4 FMUL R24, R24, R24 ;  /* 0x000000181818c220 */ /* 0x020fe20000400000 */
[----:B------:R-:W-:Y:S01]  /*2890*/  FSETP.GEU.AND P4, PT, R32, -126, PT ;  /* 0xc2fc00002000780b */ /* 0x000fe20003f8e000 */
[--C-:B------:R-:W-:Y:S01]  /*28a0*/  FFMA R10, R124, UR6, -R152.reuse ;  /* 0x000000067c0a7c23 */ /* 0x100fe20008000898 */
[----:B------:R-:W-:Y:S01]  /*28b0*/  FMNMX R11, R31, R8, !PT ;  /* 0x000000081f0b7209 */ /* 0x000fe20007800000 */
[--C-:B------:R-:W-:Y:S01]  /*28c0*/  FFMA R93, R125, UR6, -R152.reuse ;  /* 0x000000067d5d7c23 */ /* 0x100fe20008000898 */
[--C-:B------:R-:W-:Y:S01]  /*28d0*/  FFMA R76, R128, UR6, -R152.reuse ;  /* 0x00000006804c7c23 */ /* 0x100fe20008000898 */
[----:B------:R-:W-:Y:S01]  /*28e0*/  @!P3 FMUL R40, R40, 0.5 ;  /* 0x3f0000002828b820 */ /* 0x000fe20000400000 */
[----:B------:R4:W5:Y:S01]  /*28f0*/  MUFU.EX2 R69, R37 ;  /* 0x0000002500457308 */ /* 0x0009620000000800 */
[----:B---3--:R-:W-:Y:S01]  /*2900*/  @!P6 FMUL R112, R112, R112 ;  /* 0x000000707070e220 */ /* 0x008fe20000400000 */
[----:B------:R-:W-:Y:S01]  /*2910*/  FSETP.GEU.AND P6, PT, R36, -126, PT ;  /* 0xc2fc00002400780b */ /* 0x000fe20003fce000 */
[--C-:B------:R-:W-:Y:S01]  /*2920*/  FFMA R101, R136, UR6, -R152.reuse ;  /* 0x0000000688657c23 */ /* 0x100fe20008000898 */
[----:B------:R-:W-:Y:S01]  /*2930*/  FMNMX R8, R34, R11, !PT ;  /* 0x0000000b22087209 */ /* 0x000fe20007800000 */
[--C-:B------:R-:W-:Y:S01]  /*2940*/  FFMA R11, R116, UR6, -R152.reuse ;  /* 0x00000006740b7c23 */ /* 0x100fe20008000898 */
[--C-:B------:R-:W-:Y:S01]  /*2950*/  FFMA R108, R132, UR6, -R152.reuse ;  /* 0x00000006846c7c23 */ /* 0x100fe20008000898 */
[----:B------:R-:W-:Y:S01]  /*2960*/  @!P4 FMUL R32, R32, 0.5 ;  /* 0x3f0000002020c820 */ /* 0x000fe20000400000 */
[----:B------:R-:W3:Y:S01]  /*2970*/  MUFU.EX2 R22, R22 ;  /* 0x0000001600167308 */ /* 0x000ee20000000800 */
[----:B--2---:R-:W-:Y:S01]  /*2980*/  @!P5 FMUL R29, R29, R29 ;  /* 0x0000001d1d1dd220 */ /* 0x004fe20000400000 */
[----:B------:R-:W-:Y:S01]  /*2990*/  FSETP.GEU.AND P5, PT, R44, -126, PT ;  /* 0xc2fc00002c00780b */ /* 0x000fe20003fae000 */
[--C-:B----4-:R-:W-:Y:S01]  /*29a0*/  FFMA R37, R48, UR6, -R152.reuse ;  /* 0x0000000630257c23 */ /* 0x110fe20008000898 */
[----:B------:R-:W-:Y:S01]  /*29b0*/  FMNMX R3, R35, R8, !PT ;  /* 0x0000000823037209 */ /* 0x000fe20007800000 */
[--C-:B------:R-:W-:Y:S01]  /*29c0*/  FFMA R48, R72, UR6, -R152.reuse ;  /* 0x0000000648307c23 */ /* 0x100fe20008000898 */
[--C-:B------:R-:W-:Y:S01]  /*29d0*/  FFMA R72, R120, UR6, -R152.reuse ;  /* 0x0000000678487c23 */ /* 0x100fe20008000898 */
[----:B------:R-:W-:Y:S01]  /*29e0*/  @!P6 FMUL R36, R36, 0.5 ;  /* 0x3f0000002424e820 */ /* 0x000fe20000400000 */
[----:B------:R2:W4:Y:S01]  /*29f0*/  MUFU.EX2 R33, R40 ;  /* 0x0000002800217308 */ /* 0x0005220000000800 */
[----:B-----5:R-:W-:Y:S01]  /*2a00*/  @!P2 FMUL R69, R69, R69 ;  /* 0x000000454545a220 */ /* 0x020fe20000400000 */
[----:B------:R-:W-:Y:S01]  /*2a10*/  FMNMX R8, R38, R3, !PT ;  /* 0x0000000326087209 */ /* 0x000fe20007800000 */
[--C-:B------:R-:W-:Y:S01]  /*2a20*/  FFMA R100, R137, UR6, -R152.reuse ;  /* 0x0000000689647c23 */ /* 0x100fe20008000898 */
[--C-:B------:R-:W-:Y:S01]  /*2a30*/  FFMA R104, R141, UR6, -R152.reuse ;  /* 0x000000068d687c23 */ /* 0x100fe20008000898 */
[--C-:B------:R-:W-:Y:S01]  /*2a40*/  FFMA R113, R145, UR6, -R152.reuse ;  /* 0x0000000691717c23 */ /* 0x100fe20008000898 */
[----:B------:R-:W-:Y:S01]  /*2a50*/  FMNMX R3, R39, R8, !PT ;  /* 0x0000000827037209 */ /* 0x000fe20007800000 */
[----:B------:R-:W-:Y:S01]  /*2a60*/  @!P5 FMUL R44, R44, 0.5 ;  /* 0x3f0000002c2cd820 */ /* 0x000fe20000400000 */
[----:B------:R-:W5:Y:S01]  /*2a70*/  MUFU.EX2 R32, R32 ;  /* 0x0000002000207308 */ /* 0x000f620000000800 */
[--C-:B--2---:R-:W-:Y:S01]  /*2a80*/  FFMA R40, R49, UR6, -R152.reuse ;  /* 0x0000000631287c23 */ /* 0x104fe20008000898 */
[----:B---3--:R-:W-:Y:S01]  /*2a90*/  @!P1 FMUL R22, R22, R22 ;  /* 0x0000001616169220 */ /* 0x008fe20000400000 */
[----:B------:R-:W-:Y:S01]  /*2aa0*/  FSETP.GEU.AND P1, PT, R37, -126, PT ;  /* 0xc2fc00002500780b */ /* 0x000fe20003f2e000 */
[--C-:B------:R-:W-:Y:S01]  /*2ab0*/  FFMA R49, R53, UR6, -R152.reuse ;  /* 0x0000000635317c23 */ /* 0x100fe20008000898 */
[----:B------:R-:W-:Y:S01]  /*2ac0*/  FMNMX R8, R42, R3, !PT ;  /* 0x000000032a087209 */ /* 0x000fe20007800000 */
[--C-:B------:R-:W-:Y:S01]  /*2ad0*/  FFMA R53, R73, UR6, -R152.reuse ;  /* 0x0000000649357c23 */ /* 0x100fe20008000898 */
[----:B------:R-:W-:Y:S01]  /*2ae0*/  FSETP.GEU.AND P2, PT, R40, -126, PT ;  /* 0xc2fc00002800780b */ /* 0x000fe20003f4e000 */
[----:B------:R-:W2:Y:S01]  /*2af0*/  MUFU.EX2 R36, R36 ;  /* 0x0000002400247308 */ /* 0x000ea20000000800 */
[----:B----4-:R-:W-:Y:S01]  /*2b00*/  @!P3 FMUL R33, R33, R33 ;  /* 0x000000212121b220 */ /* 0x010fe20000400000 */
[----:B------:R-:W-:Y:S01]  /*2b10*/  FSETP.GEU.AND P3, PT, R20, -126, PT ;  /* 0xc2fc00001400780b */ /* 0x000fe20003f6e000 */
[--C-:B------:R-:W-:Y:S01]  /*2b20*/  FFMA R73, R97, UR6, -R152.reuse ;  /* 0x0000000661497c23 */ /* 0x100fe20008000898 */
[----:B------:R-:W-:Y:S01]  /*2b30*/  FMNMX R3, R43, R8, !PT ;  /* 0x000000082b037209 */ /* 0x000fe20007800000 */
[--C-:B------:R-:W-:Y:S01]  /*2b40*/  FFMA R97, R140, UR6, -R152.reuse ;  /* 0x000000068c617c23 */ /* 0x100fe20008000898 */
[--C-:B------:R-:W-:Y:S01]  /*2b50*/  FFMA R117, R148, UR6, -R152.reuse ;  /* 0x0000000694757c23 */ /* 0x100fe20008000898 */
[----:B------:R-:W-:Y:S01]  /*2b60*/  FFMA R116, R149, UR6, -R152 ;  /* 0x0000000695747c23 */ /* 0x000fe20008000898 */
[----:B------:R3:W4:Y:S01]  /*2b70*/  MUFU.EX2 R45, R44 ;  /* 0x0000002c002d7308 */ /* 0x0007220000000800 */
[----:B------:R-:W-:Y:S01]  /*2b80*/  @!P1 FMUL R37, R37, 0.5 ;  /* 0x3f00000025259820 */ /* 0x000fe20000400000 */
[----:B-----5:R-:W-:Y:S01]  /*2b90*/  @!P4 FMUL R32, R32, R32 ;  /* 0x000000202020c220 */ /* 0x020fe20000400000 */
[----:B------:R-:W-:Y:S01]  /*2ba0*/  FSETP.GEU.AND P4, PT, R49, -126, PT ;  /* 0xc2fc00003100780b */ /* 0x000fe20003f8e000 */
[----:B------:R-:W-:Y:S01]  /*2bb0*/  @!P2 FMUL R40, R40, 0.5 ;  /* 0x3f0000002828a820 */ /* 0x000fe20000400000 */
[----:B------:R-:W-:-:S02]  /*2bc0*/  FMNMX R8, R46, R3, !PT ;  /* 0x000000032e087209 */ /* 0x000fc40007800000 */
[----:B------:R-:W-:Y:S01]  /*2bd0*/  @!P3 FMUL R20, R20, 0.5 ;  /* 0x3f0000001414b820 */ /* 0x000fe20000400000 */
[----:B------:R-:W5:Y:S01]  /*2be0*/  MUFU.EX2 R37, R37 ;  /* 0x0000002500257308 */ /* 0x000f620000000800 */
[--C-:B---3--:R-:W-:Y:S01]  /*2bf0*/  FFMA R44, R57, UR6, -R152.reuse ;  /* 0x00000006392c7c23 */ /* 0x108fe20008000898 */
[----:B--2---:R-:W-:Y:S01]  /*2c00*/  @!P6 FMUL R36, R36, R36 ;  /* 0x000000242424e220 */ /* 0x004fe20000400000 */
[----:B------:R-:W-:Y:S01]  /*2c10*/  FMNMX R3, R47, R8, !PT ;  /* 0x000000082f037209 */ /* 0x000fe20007800000 */
[--C-:B------:R-:W-:Y:S01]  /*2c20*/  FFMA R57, R77, UR6, -R152.reuse ;  /* 0x000000064d397c23 */ /* 0x100fe20008000898 */
[--C-:B------:R-:W-:Y:S01]  /*2c30*/  FFMA R77, R105, UR6, -R152.reuse ;  /* 0x00000006694d7c23 */ /* 0x100fe20008000898 */
[----:B------:R-:W-:Y:S01]  /*2c40*/  FSETP.GEU.AND P6, PT, R44, -126, PT ;  /* 0xc2fc00002c00780b */ /* 0x000fe20003fce000 */
[----:B------:R-:W-:Y:S01]  /*2c50*/  FFMA R105, R129, UR6, -R152 ;  /* 0x0000000681697c23 */ /* 0x000fe20008000898 */
[----:B------:R-:W2:Y:S01]  /*2c60*/  MUFU.EX2 R40, R40 ;  /* 0x0000002800287308 */ /* 0x000ea20000000800 */
[----:B----4-:R-:W-:Y:S01]  /*2c70*/  @!P5 FMUL R45, R45, R45 ;  /* 0x0000002d2d2dd220 */ /* 0x010fe20000400000 */
[----:B------:R-:W-:Y:S01]  /*2c80*/  FSETP.GEU.AND P5, PT, R41, -126, PT ;  /* 0xc2fc00002900780b */ /* 0x000fe20003fae000 */
[----:B------:R-:W-:Y:S01]  /*2c90*/  @!P4 FMUL R49, R49, 0.5 ;  /* 0x3f0000003131c820 */ /* 0x000fe20000400000 */
[----:B------:R-:W-:-:S04]  /*2ca0*/  FMNMX R8, R50, R3, !PT ;  /* 0x0000000332087209 */ /* 0x000fc80007800000 */
[----:B------:R-:W3:Y:S01]  /*2cb0*/  MUFU.EX2 R20, R20 ;  /* 0x0000001400147308 */ /* 0x000ee20000000800 */
[----:B------:R-:W-:Y:S01]  /*2cc0*/  FMNMX R3, R51, R8, !PT ;  /* 0x0000000833037209 */ /* 0x000fe20007800000 */
[----:B-----5:R-:W-:Y:S01]  /*2cd0*/  @!P1 FMUL R37, R37, R37 ;  /* 0x0000002525259220 */ /* 0x020fe20000400000 */
[----:B------:R-:W-:Y:S01]  /*2ce0*/  FSETP.GEU.AND P1, PT, R23, -126, PT ;  /* 0xc2fc00001700780b */ /* 0x000fe20003f2e000 */
[----:B------:R-:W-:Y:S01]  /*2cf0*/  @!P6 FMUL R44, R44, 0.5 ;  /* 0x3f0000002c2ce820 */ /* 0x000fe20000400000 */
[----:B------:R-:W-:Y:S02]  /*2d00*/  FMNMX R8, R54, R3, !PT ;  /* 0x0000000336087209 */ /* 0x000fe40007800000 */
[----:B------:R-:W-:Y:S01]  /*2d10*/  @!P5 FMUL R41, R41, 0.5 ;  /* 0x3f0000002929d820 */ /* 0x000fe20000400000 */
[----:B------:R-:W4:Y:S01]  /*2d20*/  MUFU.EX2 R49, R49 ;  /* 0x0000003100317308 */ /* 0x000f220000000800 */
[----:B--2---:R-:W-:Y:S01]  /*2d30*/  @!P2 FMUL R40, R40, R40 ;  /* 0x000000282828a220 */ /* 0x004fe20000400000 */
[----:B------:R-:W-:-:S02]  /*2d40*/  FSETP.GEU.AND P2, PT, R52, -126, PT ;  /* 0xc2fc00003400780b */ /* 0x000fc40003f4e000 */
[----:B------:R-:W-:-:S04]  /*2d50*/  FMNMX R3, R55, R8, !PT ;  /* 0x0000000837037209 */ /* 0x000fc80007800000 */
[----:B------:R-:W2:Y:S01]  /*2d60*/  MUFU.EX2 R44, R44 ;  /* 0x0000002c002c7308 */ /* 0x000ea20000000800 */
[----:B---3--:R-:W-:Y:S01]  /*2d70*/  @!P3 FMUL R20, R20, R20 ;  /* 0x000000141414b220 */ /* 0x008fe20000400000 */
[----:B------:R-:W-:Y:S01]  /*2d80*/  FSETP.GEU.AND P3, PT, R21, -126, PT ;  /* 0xc2fc00001500780b */ /* 0x000fe20003f6e000 */
[----:B------:R-:W-:Y:S01]  /*2d90*/  @!P1 FMUL R23, R23, 0.5 ;  /* 0x3f00000017179820 */ /* 0x000fe20000400000 */
[----:B------:R-:W-:-:S03]  /*2da0*/  FMNMX R4, R58, R3, !PT ;  /* 0x000000033a047209 */ /* 0x000fc60007800000 */
[----:B------:R-:W-:Y:S01]  /*2db0*/  @!P2 FMUL R52, R52, 0.5 ;  /* 0x3f0000003434a820 */ /* 0x000fe20000400000 */
[----:B------:R-:W3:Y:S01]  /*2dc0*/  MUFU.EX2 R41, R41 ;  /* 0x0000002900297308 */ /* 0x000ee20000000800 */
[----:B------:R-:W-:Y:S01]  /*2dd0*/  FMNMX R3, R59, R4, !PT ;  /* 0x000000043b037209 */ /* 0x000fe20007800000 */
[----:B----4-:R-:W-:Y:S01]  /*2de0*/  @!P4 FMUL R49, R49, R49 ;  /* 0x000000313131c220 */ /* 0x010fe20000400000 */
[----:B------:R-:W-:Y:S02]  /*2df0*/  FSETP.GEU.AND P4, PT, R56, -126, PT ;  /* 0xc2fc00003800780b */ /* 0x000fe40003f8e000 */
[----:B------:R-:W-:Y:S02]  /*2e00*/  FMNMX R4, R62, R3, !PT ;  /* 0x000000033e047209 */ /* 0x000fe40007800000 */
[----:B------:R-:W-:Y:S01]  /*2e10*/  @!P3 FMUL R21, R21, 0.5 ;  /* 0x3f0000001515b820 */ /* 0x000fe20000400000 */
[----:B------:R-:W4:Y:S01]  /*2e20*/  MUFU.EX2 R52, R52 ;  /* 0x0000003400347308 */ /* 0x000f220000000800 */
[----:B------:R-:W-:Y:S01]  /*2e30*/  FMNMX R3, R63, R4, !PT ;  /* 0x000000043f037209 */ /* 0x000fe20007800000 */
[----:B--2---:R-:W-:Y:S01]  /*2e40*/  @!P6 FMUL R44, R44, R44 ;  /* 0x0000002c2c2ce220 */ /* 0x004fe20000400000 */
[----:B------:R-:W-:-:S02]  /*2e50*/  FSETP.GEU.AND P6, PT, R80, -126, PT ;  /* 0xc2fc00005000780b */ /* 0x000fc40003fce000 */
[----:B------:R-:W-:-:S03]  /*2e60*/  FMNMX R4, R66, R3, !PT ;  /* 0x0000000342047209 */ /* 0x000fc60007800000 */
[----:B------:R-:W2:Y:S01]  /*2e70*/  MUFU.EX2 R23, R23 ;  /* 0x0000001700177308 */ /* 0x000ea20000000800 */
[----:B---3--:R-:W-:Y:S01]  /*2e80*/  @!P5 FMUL R41, R41, R41 ;  /* 0x000000292929d220 */ /* 0x008fe20000400000 */
[----:B------:R-:W-:Y:S01]  /*2e90*/  FSETP.GEU.AND P5, PT, R19, -126, PT ;  /* 0xc2fc00001300780b */ /* 0x000fe20003fae000 */
[----:B------:R-:W-:Y:S01]  /*2ea0*/  @!P4 FMUL R56, R56, 0.5 ;  /* 0x3f0000003838c820 */ /* 0x000fe20000400000 */
[----:B------:R-:W-:-:S04]  /*2eb0*/  FMNMX R3, R67, R4, !PT ;  /* 0x0000000443037209 */ /* 0x000fc80007800000 */
[----:B------:R-:W3:Y:S01]  /*2ec0*/  MUFU.EX2 R21, R21 ;  /* 0x0000001500157308 */ /* 0x000ee20000000800 */
[----:B----4-:R-:W-:Y:S01]  /*2ed0*/  @!P2 FMUL R52, R52, R52 ;  /* 0x000000343434a220 */ /* 0x010fe20000400000 */
[----:B------:R-:W-:Y:S01]  /*2ee0*/  FSETP.GEU.AND P2, PT, R53, -126, PT ;  /* 0xc2fc00003500780b */ /* 0x000fe20003f4e000 */
[----:B------:R-:W-:Y:S01]  /*2ef0*/  @!P6 FMUL R80, R80, 0.5 ;  /* 0x3f0000005050e820 */ /* 0x000fe20000400000 */
[----:B------:R-:W-:-:S03]  /*2f00*/  FMNMX R4, R70, R3, !PT ;  /* 0x0000000346047209 */ /* 0x000fc60007800000 */
[----:B------:R-:W-:Y:S01]  /*2f10*/  @!P5 FMUL R19, R19, 0.5 ;  /* 0x3f0000001313d820 */ /* 0x000fe20000400000 */
[----:B------:R-:W4:Y:S01]  /*2f20*/  MUFU.EX2 R56, R56 ;  /* 0x0000003800387308 */ /* 0x000f220000000800 */
[----:B--2---:R-:W-:Y:S01]  /*2f30*/  @!P1 FMUL R23, R23, R23 ;  /* 0x0000001717179220 */ /* 0x004fe20000400000 */
[----:B------:R-:W-:Y:S02]  /*2f40*/  FMNMX R3, R71, R4, !PT ;  /* 0x0000000447037209 */ /* 0x000fe40007800000 */
[----:B------:R-:W-:Y:S02]  /*2f50*/  FSETP.GEU.AND P1, PT, R48, -126, PT ;  /* 0xc2fc00003000780b */ /* 0x000fe40003f2e000 */
[----:B------:R-:W-:Y:S01]  /*2f60*/  FMNMX R4, R74, R3, !PT ;  /* 0x000000034a047209 */ /* 0x000fe20007800000 */
[----:B------:R-:W-:Y:S01]  /*2f70*/  @!P2 FMUL R53, R53, 0.5 ;  /* 0x3f0000003535a820 */ /* 0x000fe20000400000 */
[----:B------:R-:W2:Y:S01]  /*2f80*/  MUFU.EX2 R80, R80 ;  /* 0x0000005000507308 */ /* 0x000ea20000000800 */
[----:B---3--:R-:W-:Y:S01]  /*2f90*/  @!P3 FMUL R21, R21, R21 ;  /* 0x000000151515b220 */ /* 0x008fe20000400000 */
[----:B------:R-:W-:-:S02]  /*2fa0*/  FSETP.GEU.AND P3, PT, R18, -126, PT ;  /* 0xc2fc00001200780b */ /* 0x000fc40003f6e000 */
[----:B------:R-:W-:-:S04]  /*2fb0*/  FMNMX R3, R75, R4, !PT ;  /* 0x000000044b037209 */ /* 0x000fc80007800000 */
[----:B------:R-:W3:Y:S01]  /*2fc0*/  MUFU.EX2 R19, R19 ;  /* 0x0000001300137308 */ /* 0x000ee20000000800 */
[----:B------:R-:W-:Y:S01]  /*2fd0*/  FMNMX R4, R78, R3, !PT ;  /* 0x000000034e047209 */ /* 0x000fe20007800000 */
[----:B------:R-:W-:Y:S01]  /*2fe0*/  @!P1 FMUL R48, R48, 0.5 ;  /* 0x3f00000030309820 */ /* 0x000fe20000400000 */
[----:B----4-:R-:W-:Y:S01]  /*2ff0*/  @!P4 FMUL R56, R56, R56 ;  /* 0x000000383838c220 */ /* 0x010fe20000400000 */
[----:B------:R-:W-:Y:S02]  /*3000*/  FSETP.GEU.AND P4, PT, R57, -126, PT ;  /* 0xc2fc00003900780b */ /* 0x000fe40003f8e000 */
[----:B------:R-:W-:Y:S01]  /*3010*/  FMNMX R3, R79, R4, !PT ;  /* 0x000000044f037209 */ /* 0x000fe20007800000 */
[----:B------:R-:W-:Y:S01]  /*3020*/  @!P3 FMUL R18, R18, 0.5 ;  /* 0x3f0000001212b820 */ /* 0x000fe20000400000 */
[----:B------:R-:W4:Y:S01]  /*3030*/  MUFU.EX2 R53, R53 ;  /* 0x0000003500357308 */ /* 0x000f220000000800 */
[----:B--2---:R-:W-:Y:S01]  /*3040*/  @!P6 FMUL R80, R80, R80 ;  /* 0x000000505050e220 */ /* 0x004fe20000400000 */
[----:B------:R-:W-:-:S02]  /*3050*/  FMNMX R4, R82, R3, !PT ;  /* 0x0000000352047209 */ /* 0x000fc40007800000 */
[----:B------:R-:W-:Y:S02]  /*3060*/  FSETP.GEU.AND P6, PT, R81, -126, PT ;  /* 0xc2fc00005100780b */ /* 0x000fe40003fce000 */
[----:B------:R-:W-:Y:S02]  /*3070*/  FMNMX R3, R83, R4, !PT ;  /* 0x0000000453037209 */ /* 0x000fe40007800000 */
        /* <DEDUP_REMOVED lines=12> */
[----:B------:R-:W-:Y:S01]  /*3140*/  FMNMX R4, R90, R3, !PT ;  /* 0x000000035a047209 */ /* 0x000fe20007800000 */
[----:B--2---:R-:W-:Y:S01]  /*3150*/  @!P1 FMUL R48, R48, R48 ;  /* 0x0000003030309220 */ /* 0x004fe20000400000 */
[----:B------:R-:W-:Y:S02]  /*3160*/  FSETP.GEU.AND P1, PT, R16, -126, PT ;  /* 0xc2fc00001000780b */ /* 0x000fe40003f2e000 */
[----:B------:R-:W-:Y:S02]  /*3170*/  FMNMX R3, R91, R4, !PT ;  /* 0x000000045b037209 */ /* 0x000fe40007800000 */
[----:B------:R-:W-:Y:S01]  /*3180*/  @!P2 FMUL R61, R61, 0.5 ;  /* 0x3f0000003d3da820 */ /* 0x000fe20000400000 */
[----:B------:R2:W5:Y:S01]  /*3190*/  MUFU.EX2 R84, R81 ;  /* 0x0000005100547308 */ /* 0x0005620000000800 */
[----:B---3--:R-:W-:Y:S01]  /*31a0*/  @!P3 FMUL R18, R18, R18 ;  /* 0x000000121212b220 */ /* 0x008fe20000400000 */
[----:B------:R-:W-:-:S02]  /*31b0*/  FSETP.GEU.AND P3, PT, R15, -126, PT ;  /* 0xc2fc00000f00780b */ /* 0x000fc40003f6e000 */
[----:B------:R-:W-:-:S04]  /*31c0*/  FMNMX R4, R94, R3, !PT ;  /* 0x000000035e047209 */ /* 0x000fc80007800000 */
[----:B------:R-:W3:Y:S01]  /*31d0*/  MUFU.EX2 R17, R17 ;  /* 0x0000001100117308 */ /* 0x000ee20000000800 */
[----:B------:R-:W-:Y:S01]  /*31e0*/  FMNMX R3, R95, R4, !PT ;  /* 0x000000045f037209 */ /* 0x000fe20007800000 */
[----:B------:R-:W-:Y:S01]  /*31f0*/  @!P1 FMUL R16, R16, 0.5 ;  /* 0x3f00000010109820 */ /* 0x000fe20000400000 */
[----:B----4-:R-:W-:Y:S01]  /*3200*/  @!P4 FMUL R57, R57, R57 ;  /* 0x000000393939c220 */ /* 0x010fe20000400000 */
[----:B------:R-:W-:Y:S01]  /*3210*/  FSETP.GEU.AND P4, PT, R88, -126, PT ;  /* 0xc2fc00005800780b */ /* 0x000fe20003f8e000 */
[--C-:B--2---:R-:W-:Y:S01]  /*3220*/  FFMA R81, R109, UR6, -R152.reuse ;  /* 0x000000066d517c23 */ /* 0x104fe20008000898 */
[----:B------:R-:W-:Y:S01]  /*3230*/  FMNMX R4, R98, R3, !PT ;  /* 0x0000000362047209 */ /* 0x000fe20007800000 */
[----:B------:R-:W-:Y:S01]  /*3240*/  @!P3 FMUL R15, R15, 0.5 ;  /* 0x3f0000000f0fb820 */ /* 0x000fe20000400000 */
[----:B------:R-:W2:Y:S01]  /*3250*/  MUFU.EX2 R61, R61 ;  /* 0x0000003d003d7308 */ /* 0x000ea20000000800 */
[----:B-----5:R-:W-:Y:S01]  /*3260*/  @!P6 FMUL R84, R84, R84 ;  /* 0x000000545454e220 */ /* 0x020fe20000400000 */
[----:B------:R-:W-:Y:S01]  /*3270*/  FMNMX R3, R99, R4, !PT ;  /* 0x0000000463037209 */ /* 0x000fe20007800000 */
[----:B------:R-:W-:Y:S01]  /*3280*/  FFMA R109, R133, UR6, -R152 ;  /* 0x00000006856d7c23 */ /* 0x000fe20008000898 */
[----:B------:R-:W-:-:S02]  /*3290*/  FSETP.GEU.AND P6, PT, R65, -126, PT ;  /* 0xc2fc00004100780b */ /* 0x000fc40003fce000 */
[----:B------:R-:W-:Y:S02]  /*32a0*/  FMNMX R4, R102, R3, !PT ;  /* 0x0000000366047209 */ /* 0x000fe40007800000 */
[----:B------:R-:W4:Y:S01]  /*32b0*/  MUFU.EX2 R16, R16 ;  /* 0x0000001000107308 */ /* 0x000f220000000800 */
[----:B---3--:R-:W-:Y:S01]  /*32c0*/  @!P5 FMUL R17, R17, R17 ;  /* 0x000000111111d220 */ /* 0x008fe20000400000 */
[----:B------:R-:W-:Y:S01]  /*32d0*/  FMNMX R3, R103, R4, !PT ;  /* 0x0000000467037209 */ /* 0x000fe20007800000 */
[----:B------:R-:W-:Y:S01]  /*32e0*/  @!P4 FMUL R88, R88, 0.5 ;  /* 0x3f0000005858c820 */ /* 0x000fe20000400000 */
[----:B------:R-:W-:Y:S02]  /*32f0*/  FSETP.GEU.AND P5, PT, R14, -126, PT ;  /* 0xc2fc00000e00780b */ /* 0x000fe40003fae000 */
[----:B------:R-:W-:Y:S02]  /*3300*/  FMNMX R4, R106, R3, !PT ;  /* 0x000000036a047209 */ /* 0x000fe40007800000 */
[----:B------:R-:W3:Y:S01]  /*3310*/  MUFU.EX2 R15, R15 ;  /* 0x0000000f000f7308 */ /* 0x000ee20000000800 */
[----:B--2---:R-:W-:Y:S01]  /*3320*/  @!P2 FMUL R61, R61, R61 ;  /* 0x0000003d3d3da220 */ /* 0x004fe20000400000 */
[----:B------:R-:W-:Y:S01]  /*3330*/  FSETP.GEU.AND P2, PT, R73, -126, PT ;  /* 0xc2fc00004900780b */ /* 0x000fe20003f4e000 */
[----:B------:R-:W-:Y:S01]  /*3340*/  @!P6 FMUL R65, R65, 0.5 ;  /* 0x3f0000004141e820 */ /* 0x000fe20000400000 */
[----:B------:R-:W-:-:S04]  /*3350*/  FMNMX R3, R107, R4, !PT ;  /* 0x000000046b037209 */ /* 0x000fc80007800000 */
[----:B------:R-:W2:Y:S01]  /*3360*/  MUFU.EX2 R88, R88 ;  /* 0x0000005800587308 */ /* 0x000ea20000000800 */
[----:B----4-:R-:W-:Y:S01]  /*3370*/  @!P1 FMUL R16, R16, R16 ;  /* 0x0000001010109220 */ /* 0x010fe20000400000 */
[----:B------:R-:W-:Y:S01]  /*3380*/  FSETP.GEU.AND P1, PT, R60, -126, PT ;  /* 0xc2fc00003c00780b */ /* 0x000fe20003f2e000 */
[----:B------:R-:W-:Y:S01]  /*3390*/  @!P5 FMUL R14, R14, 0.5 ;  /* 0x3f0000000e0ed820 */ /* 0x000fe20000400000 */
[----:B------:R-:W-:-:S03]  /*33a0*/  FMNMX R4, R110, R3, !PT ;  /* 0x000000036e047209 */ /* 0x000fc60007800000 */
[----:B------:R-:W-:Y:S01]  /*33b0*/  @!P2 FMUL R73, R73, 0.5 ;  /* 0x3f0000004949a820 */ /* 0x000fe20000400000 */
[----:B------:R-:W4:Y:S01]  /*33c0*/  MUFU.EX2 R65, R65 ;  /* 0x0000004100417308 */ /* 0x000f220000000800 */
[----:B---3--:R-:W-:Y:S01]  /*33d0*/  @!P3 FMUL R15, R15, R15 ;  /* 0x0000000f0f0fb220 */ /* 0x008fe20000400000 */
[----:B------:R-:W-:Y:S02]  /*33e0*/  FSETP.GEU.AND P3, PT, R13, -126, PT ;  /* 0xc2fc00000d00780b */ /* 0x000fe40003f6e000 */
[----:B------:R-:W-:-:S03]  /*33f0*/  FMNMX R3, R111, R4, !PT ;  /* 0x000000046f037209 */ /* 0x000fc60007800000 */
[----:B------:R-:W-:Y:S01]  /*3400*/  @!P1 FMUL R60, R60, 0.5 ;  /* 0x3f0000003c3c9820 */ /* 0x000fe20000400000 */
[----:B------:R-:W3:Y:S01]  /*3410*/  MUFU.EX2 R14, R14 ;  /* 0x0000000e000e7308 */ /* 0x000ee20000000800 */
[----:B------:R-:W-:Y:S01]  /*3420*/  FMNMX R4, R114, R3, !PT ;  /* 0x0000000372047209 */ /* 0x000fe20007800000 */
[----:B--2---:R-:W-:Y:S01]  /*3430*/  @!P4 FMUL R88, R88, R88 ;  /* 0x000000585858c220 */ /* 0x004fe20000400000 */
[----:B------:R-:W-:Y:S02]  /*3440*/  FSETP.GEU.AND P4, PT, R92, -126, PT ;  /* 0xc2fc00005c00780b */ /* 0x000fe40003f8e000 */
[----:B------:R-:W-:Y:S02]  /*3450*/  FMNMX R3, R115, R4, !PT ;  /* 0x0000000473037209 */ /* 0x000fe40007800000 */
[----:B------:R-:W-:Y:S01]  /*3460*/  @!P3 FMUL R13, R13, 0.5 ;  /* 0x3f0000000d0db820 */ /* 0x000fe20000400000 */
[----:B------:R-:W2:Y:S01]  /*3470*/  MUFU.EX2 R73, R73 ;  /* 0x0000004900497308 */ /* 0x000ea20000000800 */
[----:B------:R-:W-:Y:S01]  /*3480*/  FMNMX R4, R118, R3, !PT ;  /* 0x0000000376047209 */ /* 0x000fe20007800000 */
[----:B----4-:R-:W-:Y:S01]  /*3490*/  @!P6 FMUL R65, R65, R65 ;  /* 0x000000414141e220 */ /* 0x010fe20000400000 */
[----:B------:R-:W-:-:S02]  /*34a0*/  FSETP.GEU.AND P6, PT, R77, -126, PT ;  /* 0xc2fc00004d00780b */ /* 0x000fc40003fce000 */
[----:B------:R-:W-:-:S03]  /*34b0*/  FMNMX R3, R119, R4, !PT ;  /* 0x0000000477037209 */ /* 0x000fc60007800000 */
[----:B------:R-:W4:Y:S01]  /*34c0*/  MUFU.EX2 R60, R60 ;  /* 0x0000003c003c7308 */ /* 0x000f220000000800 */
[----:B------:R-:W-:Y:S01]  /*34d0*/  FMNMX R4, R122, R3, !PT ;  /* 0x000000037a047209 */ /* 0x000fe20007800000 */
[----:B---3--:R-:W-:Y:S01]  /*34e0*/  @!P5 FMUL R14, R14, R14 ;  /* 0x0000000e0e0ed220 */ /* 0x008fe20000400000 */
[----:B------:R-:W-:Y:S01]  /*34f0*/  FSETP.GEU.AND P5, PT, R64, -126, PT ;  /* 0xc2fc00004000780b */ /* 0x000fe20003fae000 */
[----:B------:R-:W-:Y:S01]  /*3500*/  @!P4 FMUL R92, R92, 0.5 ;  /* 0x3f0000005c5cc820 */ /* 0x000fe20000400000 */
[----:B------:R-:W-:-:S03]  /*3510*/  FMNMX R3, R123, R4, !PT ;  /* 0x000000047b037209 */ /* 0x000fc60007800000 */
        /* <DEDUP_REMOVED lines=11> */
[----:B------:R-:W-:Y:S01]  /*35d0*/  FMNMX R4, R130, R3, !PT ;  /* 0x0000000382047209 */ /* 0x000fe20007800000 */
[----:B---3--:R-:W-:Y:S01]  /*35e0*/  @!P3 FMUL R13, R13, R13 ;  /* 0x0000000d0d0db220 */ /* 0x008fe20000400000 */
[----:B------:R-:W-:Y:S01]  /*35f0*/  FSETP.GEU.AND P3, PT, R6, -126, PT ;  /* 0xc2fc00000600780b */ /* 0x000fe20003f6e000 */
[----:B------:R-:W3:Y:S01]  /*3600*/  MUFU.EX2 R77, R77 ;  /* 0x0000004d004d7308 */ /* 0x000ee20000000800 */
[----:B------:R-:W-:-:S03]  /*3610*/  FMNMX R3, R131, R4, !PT ;  /* 0x0000000483037209 */ /* 0x000fc60007800000 */
[----:B------:R-:W-:Y:S01]  /*3620*/  @!P1 FMUL R12, R12, 0.5 ;  /* 0x3f0000000c0c9820 */ /* 0x000fe20000400000 */
[----:B------:R-:W-:Y:S01]  /*3630*/  FMNMX R4, R134, R3, !PT ;  /* 0x0000000386047209 */ /* 0x000fe20007800000 */
[----:B--2---:R-:W-:Y:S01]  /*3640*/  @!P4 FMUL R92, R92, R92 ;  /* 0x0000005c5c5cc220 */ /* 0x004fe20000400000 */
[----:B------:R-:W-:Y:S01]  /*3650*/  FSETP.GEU.AND P4, PT, R85, -126, PT ;  /* 0xc2fc00005500780b */ /* 0x000fe20003f8e000 */
[----:B------:R-:W2:Y:S01]  /*3660*/  MUFU.EX2 R64, R64 ;  /* 0x0000004000407308 */ /* 0x000ea20000000800 */
[----:B------:R-:W-:-:S03]  /*3670*/  FMNMX R3, R135, R4, !PT ;  /* 0x0000000487037209 */ /* 0x000fc60007800000 */
[----:B------:R-:W-:Y:S01]  /*3680*/  @!P3 FMUL R6, R6, 0.5 ;  /* 0x3f0000000606b820 */ /* 0x000fe20000400000 */
[----:B------:R-:W-:-:S03]  /*3690*/  FMNMX R4, R138, R3, !PT ;  /* 0x000000038a047209 */ /* 0x000fc60007800000 */
[----:B------:R-:W4:Y:S01]  /*36a0*/  MUFU.EX2 R81, R81 ;  /* 0x0000005100517308 */ /* 0x000f220000000800 */
[----:B---3--:R-:W-:Y:S01]  /*36b0*/  @!P6 FMUL R77, R77, R77 ;  /* 0x0000004d4d4de220 */ /* 0x008fe20000400000 */
[----:B------:R-:W-:Y:S02]  /*36c0*/  FSETP.GEU.AND P6, PT, R96, -126, PT ;  /* 0xc2fc00006000780b */ /* 0x000fe40003fce000 */
[----:B------:R-:W-:Y:S01]  /*36d0*/  FMNMX R3, R139, R4, !PT ;  /* 0x000000048b037209 */ /* 0x000fe20007800000 */
[----:B------:R-:W-:-:S03]  /*36e0*/  @!P4 FMUL R85, R85, 0.5 ;  /* 0x3f0000005555c820 */ /* 0x000fc60000400000 */
[----:B------:R3:W5:Y:S01]  /*36f0*/  MUFU.EX2 R68, R6 ;  /* 0x0000000600447308 */ /* 0x0007620000000800 */
[----:B--2---:R-:W-:Y:S01]  /*3700*/  @!P5 FMUL R64, R64, R64 ;  /* 0x000000404040d220 */ /* 0x004fe20000400000 */
[----:B------:R-:W-:Y:S02]  /*3710*/  FSETP.GEU.AND P5, PT, R11, -126, PT ;  /* 0xc2fc00000b00780b */ /* 0x000fe40003fae000 */
[----:B------:R-:W-:-:S03]  /*3720*/  FMNMX R4, R142, R3, !PT ;  /* 0x000000038e047209 */ /* 0x000fc60007800000 */
[----:B------:R-:W-:Y:S01]  /*3730*/  @!P6 FMUL R96, R96, 0.5 ;  /* 0x3f0000006060e820 */ /* 0x000fe20000400000 */
[----:B------:R-:W2:Y:S01]  /*3740*/  MUFU.EX2 R12, R12 ;  /* 0x0000000c000c7308 */ /* 0x000ea20000000800 */
[----:B----4-:R-:W-:Y:S01]  /*3750*/  @!P2 FMUL R81, R81, R81 ;  /* 0x000000515151a220 */ /* 0x010fe20000400000 */
[----:B------:R-:W-:Y:S01]  /*3760*/  FSETP.GEU.AND P2, PT, R89, -126, PT ;  /* 0xc2fc00005900780b */ /* 0x000fe20003f4e000 */
[----:B---3--:R-:W-:Y:S01]  /*3770*/  FFMA R6, R144, UR6, -R152 ;  /* 0x0000000690067c23 */ /* 0x008fe20008000898 */
[----:B------:R-:W-:-:S03]  /*3780*/  FMNMX R3, R143, R4, !PT ;  /* 0x000000048f037209 */ /* 0x000fc60007800000 */
[----:B------:R-:W-:Y:S01]  /*3790*/  @!P5 FMUL R11, R11, 0.5 ;  /* 0x3f0000000b0bd820 */ /* 0x000fe20000400000 */
[----:B------:R-:W3:Y:S01]  /*37a0*/  MUFU.EX2 R85, R85 ;  /* 0x0000005500557308 */ /* 0x000ee20000000800 */
[----:B-----5:R-:W-:Y:S01]  /*37b0*/  @!P3 FMUL R68, R68, R68 ;  /* 0x000000444444b220 */ /* 0x020fe20000400000 */
[----:B------:R-:W-:Y:S02]  /*37c0*/  FSETP.GEU.AND P3, PT, R10, -126, PT ;  /* 0xc2fc00000a00780b */ /* 0x000fe40003f6e000 */
        /* <DEDUP_REMOVED lines=8> */
[----:B------:R-:W-:Y:S01]  /*3850*/  FMNMX R4, R151, R4, !PT ;  /* 0x0000000497047209 */ /* 0x000fe20007800000 */
[----:B---3--:R-:W-:Y:S01]  /*3860*/  @!P4 FMUL R85, R85, R85 ;  /* 0x000000555555c220 */ /* 0x008fe20000400000 */
[----:B------:R-:W-:Y:S01]  /*3870*/  FSETP.GEU.AND P4, PT, R93, -126, PT ;  /* 0xc2fc00005d00780b */ /* 0x000fe20003f8e000 */
[----:B------:R-:W3:Y:S02]  /*3880*/  MUFU.EX2 R11, R11 ;  /* 0x0000000b000b7308 */ /* 0x000ee40000000800 */
[----:B------:R-:W4:Y:S02]  /*3890*/  SHFL.BFLY PT, R3, R4, 0x1, 0x1f ;  /* 0x0c201f0004037f89 */ /* 0x000f2400000e0000 */
[----:B------:R-:W-:-:S04]  /*38a0*/  @!P1 FMUL R72, R72, 0.5 ;  /* 0x3f00000048489820 */ /* 0x000fc80000400000 */
[----:B------:R-:W5:Y:S01]  /*38b0*/  MUFU.EX2 R89, R89 ;  /* 0x0000005900597308 */ /* 0x000f620000000800 */
[----:B--2---:R-:W-:Y:S01]  /*38c0*/  @!P6 FMUL R96, R96, R96 ;  /* 0x000000606060e220 */ /* 0x004fe20000400000 */
[----:B------:R-:W-:Y:S02]  /*38d0*/  FSETP.GEU.AND P6, PT, R105, -126, PT ;  /* 0xc2fc00006900780b */ /* 0x000fe40003fce000 */
[----:B------:R-:W-:-:S04]  /*38e0*/  @!P4 FMUL R93, R93, 0.5 ;  /* 0x3f0000005d5dc820 */ /* 0x000fc80000400000 */
[----:B------:R-:W2:Y:S01]  /*38f0*/  MUFU.EX2 R10, R10 ;  /* 0x0000000a000a7308 */ /* 0x000ea20000000800 */
[----:B---3--:R-:W-:Y:S01]  /*3900*/  @!P5 FMUL R11, R11, R11 ;  /* 0x0000000b0b0bd220 */ /* 0x008fe20000400000 */
[----:B------:R-:W-:-:S05]  /*3910*/  FSETP.GEU.AND P5, PT, R76, -126, PT ;  /* 0xc2fc00004c00780b */ /* 0x000fca0003fae000 */
[----:B------:R-:W-:Y:S01]  /*3920*/  @!P6 FMUL R105, R105, 0.5 ;  /* 0x3f0000006969e820 */ /* 0x000fe20000400000 */
[----:B------:R-:W3:Y:S01]  /*3930*/  MUFU.EX2 R72, R72 ;  /* 0x0000004800487308 */ /* 0x000ee20000000800 */
[----:B-----5:R-:W-:Y:S01]  /*3940*/  @!P2 FMUL R89, R89, R89 ;  /* 0x000000595959a220 */ /* 0x020fe20000400000 */
[----:B------:R-:W-:Y:S02]  /*3950*/  FSETP.GEU.AND P2, PT, R109, -126, PT ;  /* 0xc2fc00006d00780b */ /* 0x000fe40003f4e000 */
[----:B----4-:R-:W-:-:S03]  /*3960*/  FMNMX R3, R4, R3, !PT ;  /* 0x0000000304037209 */ /* 0x010fc60007800000 */
[----:B------:R-:W-:Y:S01]  /*3970*/  @!P5 FMUL R76, R76, 0.5 ;  /* 0x3f0000004c4cd820 */ /* 0x000fe20000400000 */
[----:B------:R-:W4:Y:S01]  /*3980*/  MUFU.EX2 R93, R93 ;  /* 0x0000005d005d7308 */ /* 0x000f220000000800 */
[----:B--2---:R-:W-:Y:S01]  /*3990*/  @!P3 FMUL R10, R10, R10 ;  /* 0x0000000a0a0ab220 */ /* 0x004fe20000400000 */
[----:B------:R-:W-:Y:S01]  /*39a0*/  FSETP.GEU.AND P3, PT, R101, -126, PT ;  /* 0xc2fc00006500780b */ /* 0x000fe20003f6e000 */
[----:B------:R-:W2:Y:S02]  /*39b0*/  SHFL.BFLY PT, R8, R3, 0x2, 0x1f ;  /* 0x0c401f0003087f89 */ /* 0x000ea400000e0000 */
[----:B------:R-:W-:Y:S02]  /*39c0*/  FADD R137, R23, R10 ;  /* 0x0000000a17897221 */ /* 0x000fe40000000000 */
[----:B------:R-:W-:Y:S01]  /*39d0*/  @!P2 FMUL R109, R109, 0.5 ;  /* 0x3f0000006d6da820 */ /* 0x000fe20000400000 */
[----:B------:R-:W5:Y:S01]  /*39e0*/  MUFU.EX2 R105, R105 ;  /* 0x0000006900697308 */ /* 0x000f620000000800 */
[----:B---3--:R-:W-:Y:S01]  /*39f0*/  @!P1 FMUL R72, R72, R72 ;  /* 0x0000004848489220 */ /* 0x008fe20000400000 */
[----:B------:R-:W-:-:S05]  /*3a00*/  FSETP.GEU.AND P1, PT, R108, -126, PT ;  /* 0xc2fc00006c00780b */ /* 0x000fca0003f2e000 */
[----:B------:R-:W-:Y:S01]  /*3a10*/  @!P3 FMUL R101, R101, 0.5 ;  /* 0x3f0000006565b820 */ /* 0x000fe20000400000 */
[----:B------:R-:W3:Y:S01]  /*3a20*/  MUFU.EX2 R76, R76 ;  /* 0x0000004c004c7308 */ /* 0x000ee20000000800 */
[----:B----4-:R-:W-:Y:S01]  /*3a30*/  @!P4 FMUL R93, R93, R93 ;  /* 0x0000005d5d5dc220 */ /* 0x010fe20000400000 */
[----:B------:R-:W-:-:S05]  /*3a40*/  FSETP.GEU.AND P4, PT, R100, -126, PT ;  /* 0xc2fc00006400780b */ /* 0x000fca0003f8e000 */
[----:B------:R-:W-:Y:S01]  /*3a50*/  @!P1 FMUL R108, R108, 0.5 ;  /* 0x3f0000006c6c9820 */ /* 0x000fe20000400000 */
[----:B------:R-:W4:Y:S01]  /*3a60*/  MUFU.EX2 R109, R109 ;  /* 0x0000006d006d7308 */ /* 0x000f220000000800 */
[----:B-----5:R-:W-:Y:S01]  /*3a70*/  @!P6 FMUL R105, R105, R105 ;  /* 0x000000696969e220 */ /* 0x020fe20000400000 */
[----:B------:R-:W-:Y:S02]  /*3a80*/  FSETP.GEU.AND P6, PT, R104, -126, PT ;  /* 0xc2fc00006800780b */ /* 0x000fe40003fce000 */
[----:B--2---:R-:W-:-:S03]  /*3a90*/  FMNMX R8, R3, R8, !PT ;  /* 0x0000000803087209 */ /* 0x004fc60007800000 */
[----:B------:R-:W-:Y:S01]  /*3aa0*/  @!P4 FMUL R100, R100, 0.5 ;  /* 0x3f0000006464c820 */ /* 0x000fe20000400000 */
[----:B------:R-:W2:Y:S01]  /*3ab0*/  MUFU.EX2 R101, R101 ;  /* 0x0000006500657308 */ /* 0x000ea20000000800 */
        /* <DEDUP_REMOVED lines=8> */
[----:B--2---:R-:W-:Y:S01]  /*3b40*/  @!P3 FMUL R101, R101, R101 ;  /* 0x000000656565b220 */ /* 0x004fe20000400000 */
[----:B------:R-:W-:-:S03]  /*3b50*/  FSETP.NEU.AND P3, PT, R8, -INF , PT ;  /* 0xff8000000800780b */ /* 0x000fc60003f6d000 */
[----:B------:R-:W-:Y:S01]  /*3b60*/  FADD R133, R48, R101 ;  /* 0x0000006530857221 */ /* 0x000fe20000000000 */
[----:B------:R-:W-:Y:S01]  /*3b70*/  FSEL R3, R8, RZ, P3 ;  /* 0x000000ff08037208 */ /* 0x000fe20001800000 */
[----:B------:R-:W-:Y:S01]  /*3b80*/  @!P2 FMUL R113, R113, 0.5 ;  /* 0x3f0000007171a820 */ /* 0x000fe20000400000 */
[----:B------:R-:W-:Y:S01]  /*3b90*/  FSETP.GEU.AND P3, PT, R117, -126, PT ;  /* 0xc2fc00007500780b */ /* 0x000fe20003f6e000 */
[----:B---3--:R-:W-:Y:S01]  /*3ba0*/  @!P1 FMUL R108, R108, R108 ;  /* 0x0000006c6c6c9220 */ /* 0x008fe20000400000 */
[----:B------:R-:W-:Y:S01]  /*3bb0*/  FSETP.GEU.AND P1, PT, R6, -126, PT ;  /* 0xc2fc00000600780b */ /* 0x000fe20003f2e000 */
[----:B------:R-:W2:Y:S01]  /*3bc0*/  MUFU.EX2 R104, R104 ;  /* 0x0000006800687308 */ /* 0x000ea20000000800 */
[----:B------:R-:W-:Y:S01]  /*3bd0*/  FMUL R3, R3, UR6 ;  /* 0x0000000603037c20 */ /* 0x000fe20008400000 */
[----:B------:R-:W-:-:S03]  /*3be0*/  F2FP.F16.F32.PACK_AB R48, R53, R48 ;  /* 0x000000303530723e */ /* 0x000fc600000000ff */
[--C-:B------:R-:W-:Y:S01]  /*3bf0*/  FFMA R27, R27, UR6, -R3.reuse ;  /* 0x000000061b1b7c23 */ /* 0x100fe20008000803 */
[----:B----4-:R-:W-:Y:S01]  /*3c00*/  @!P4 FMUL R100, R100, R100 ;  /* 0x000000646464c220 */ /* 0x010fe20000400000 */
[----:B------:R-:W-:Y:S01]  /*3c10*/  FSETP.GEU.AND P4, PT, R116, -126, PT ;  /* 0xc2fc00007400780b */ /* 0x000fe20003f8e000 */
[----:B------:R-:W3:Y:S01]  /*3c20*/  MUFU.EX2 R97, R97 ;  /* 0x0000006100617308 */ /* 0x000ee20000000800 */
[--C-:B------:R-:W-:Y:S01]  /*3c30*/  FFMA R26, R26, UR6, -R3.reuse ;  /* 0x000000061a1a7c23 */ /* 0x100fe20008000803 */
[----:B------:R-:W-:Y:S01]  /*3c40*/  @!P3 FMUL R117, R117, 0.5 ;  /* 0x3f0000007575b820 */ /* 0x000fe20000400000 */
[--C-:B------:R-:W-:Y:S01]  /*3c50*/  FFMA R4, R31, UR6, -R3.reuse ;  /* 0x000000061f047c23 */ /* 0x100fe20008000803 */
[----:B------:R-:W-:Y:S01]  /*3c60*/  @!P1 FMUL R6, R6, 0.5 ;  /* 0x3f00000006069820 */ /* 0x000fe20000400000 */
[--C-:B------:R-:W-:Y:S01]  /*3c70*/  FFMA R30, R30, UR6, -R3.reuse ;  /* 0x000000061e1e7c23 */ /* 0x100fe20008000803 */
[--C-:B------:R-:W-:Y:S01]  /*3c80*/  FFMA R120, R34, UR6, -R3.reuse ;  /* 0x0000000622787c23 */ /* 0x100fe20008000803 */
[--C-:B------:R-:W-:Y:S01]  /*3c90*/  FFMA R121, R35, UR6, -R3.reuse ;  /* 0x0000000623797c23 */ /* 0x100fe20008000803 */
[----:B------:R-:W4:Y:S01]  /*3ca0*/  MUFU.EX2 R113, R113 ;  /* 0x0000007100717308 */ /* 0x000f220000000800 */
[----:B--2---:R-:W-:Y:S01]  /*3cb0*/  @!P6 FMUL R104, R104, R104 ;  /* 0x000000686868e220 */ /* 0x004fe20000400000 */
[----:B------:R-:W-:Y:S01]  /*3cc0*/  FSETP.GEU.AND P6, PT, R27, -126, PT ;  /* 0xc2fc00001b00780b */ /* 0x000fe20003fce000 */
[--C-:B------:R-:W-:Y:S01]  /*3cd0*/  FFMA R124, R38, UR6, -R3.reuse ;  /* 0x00000006267c7c23 */ /* 0x100fe20008000803 */
[----:B------:R-:W-:Y:S01]  /*3ce0*/  @!P4 FMUL R116, R116, 0.5 ;  /* 0x3f0000007474c820 */ /* 0x000fe20000400000 */
[--C-:B------:R-:W-:Y:S01]  /*3cf0*/  FFMA R95, R95, UR6, -R3.reuse ;  /* 0x000000065f5f7c23 */ /* 0x100fe20008000803 */
[--C-:B------:R-:W-:Y:S01]  /*3d00*/  FFMA R99, R99, UR6, -R3.reuse ;  /* 0x0000000663637c23 */ /* 0x100fe20008000803 */
[--C-:B------:R-:W-:Y:S01]  /*3d10*/  FFMA R103, R103, UR6, -R3.reuse ;  /* 0x0000000667677c23 */ /* 0x100fe20008000803 */
[----:B------:R-:W2:Y:S01]  /*3d20*/  MUFU.EX2 R6, R6 ;  /* 0x0000000600067308 */ /* 0x000ea20000000800 */
        /* <DEDUP_REMOVED lines=11> */
[--C-:B------:R-:W-:Y:S01]  /*3de0*/  FFMA R128, R138, UR6, -R3.reuse ;  /* 0x000000068a807c23 */ /* 0x100fe20008000803 */
[--C-:B------:R-:W-:Y:S01]  /*3df0*/  FFMA R139, R139, UR6, -R3.reuse ;  /* 0x000000068b8b7c23 */ /* 0x100fe20008000803 */
[--C-:B------:R-:W-:Y:S01]  /*3e00*/  FFMA R129, R143, UR6, -R3.reuse ;  /* 0x000000068f817c23 */ /* 0x100fe20008000803 */
[----:B------:R-:W-:Y:S01]  /*3e10*/  @!P5 FMUL R26, R26, 0.5 ;  /* 0x3f0000001a1ad820 */ /* 0x000fe20000400000 */
[----:B------:R-:W4:Y:S01]  /*3e20*/  MUFU.EX2 R116, R116 ;  /* 0x0000007400747308 */ /* 0x000f220000000800 */
[----:B--2---:R-:W-:Y:S01]  /*3e30*/  @!P1 FMUL R6, R6, R6 ;  /* 0x0000000606069220 */ /* 0x004fe20000400000 */
[----:B------:R-:W-:Y:S01]  /*3e40*/  FSETP.GEU.AND P1, PT, R30, -126, PT ;  /* 0xc2fc00001e00780b */ /* 0x000fe20003f2e000 */
[--C-:B------:R-:W-:Y:S01]  /*3e50*/  FFMA R132, R146, UR6, -R3.reuse ;  /* 0x0000000692847c23 */ /* 0x100fe20008000803 */
[----:B------:R-:W-:Y:S01]  /*3e60*/  FFMA R131, R147, UR6, -R3 ;  /* 0x0000000693837c23 */ /* 0x000fe20008000803 */
[----:B------:R-:W-:Y:S01]  /*3e70*/  FADD R141, R53, R100 ;  /* 0x00000064358d7221 */ /* 0x000fe20000000000 */
[----:B------:R-:W-:Y:S01]  /*3e80*/  FADD R136, R18, R97 ;  /* 0x0000006112887221 */ /* 0x000fe20000000000 */
[----:B------:R-:W-:Y:S01]  /*3e90*/  @!P2 FMUL R4, R4, 0.5 ;  /* 0x3f0000000404a820 */ /* 0x000fe20000400000 */
[----:B------:R-:W2:Y:S01]  /*3ea0*/  MUFU.EX2 R27, R27 ;  /* 0x0000001b001b7308 */ /* 0x000ea20000000800 */
[----:B---3--:R-:W-:Y:S01]  /*3eb0*/  @!P3 FMUL R117, R117, R117 ;  /* 0x000000757575b220 */ /* 0x008fe20000400000 */
[----:B------:R-:W-:Y:S01]  /*3ec0*/  FSETP.GEU.AND P3, PT, R120, -126, PT ;  /* 0xc2fc00007800780b */ /* 0x000fe20003f6e000 */
[--C-:B------:R-:W-:Y:S01]  /*3ed0*/  FFMA R134, R134, UR6, -R3.reuse ;  /* 0x0000000686867c23 */ /* 0x100fe20008000803 */
[--C-:B------:R-:W-:Y:S01]  /*3ee0*/  FFMA R135, R135, UR6, -R3.reuse ;  /* 0x0000000687877c23 */ /* 0x100fe20008000803 */
[----:B------:R-:W-:Y:S01]  /*3ef0*/  FFMA R150, R150, UR6, -R3 ;  /* 0x0000000696967c23 */ /* 0x000fe20008000803 */
[----:B------:R-:W-:Y:S01]  /*3f00*/  F2FP.F16.F32.PACK_AB R100, R100, R101 ;  /* 0x000000656464723e */ /* 0x000fe200000000ff */
[----:B------:R-:W-:Y:S01]  /*3f10*/  @!P1 FMUL R30, R30, 0.5 ;  /* 0x3f0000001e1e9820 */ /* 0x000fe20000400000 */
[----:B------:R-:W3:Y:S01]  /*3f20*/  MUFU.EX2 R26, R26 ;  /* 0x0000001a001a7308 */ /* 0x000ee20000000800 */
[----:B----4-:R-:W-:Y:S01]  /*3f30*/  @!P4 FMUL R116, R116, R116 ;  /* 0x000000747474c220 */ /* 0x010fe20000400000 */
[----:B------:R-:W-:-:S05]  /*3f40*/  FSETP.GEU.AND P4, PT, R121, -126, PT ;  /* 0xc2fc00007900780b */ /* 0x000fca0003f8e000 */
[----:B------:R-:W-:Y:S01]  /*3f50*/  @!P3 FMUL R120, R120, 0.5 ;  /* 0x3f0000007878b820 */ /* 0x000fe20000400000 */
[----:B------:R4:W5:Y:S01]  /*3f60*/  MUFU.EX2 R34, R4 ;  /* 0x0000000400227308 */ /* 0x0009620000000800 */
[----:B--2---:R-:W-:-:S06]  /*3f70*/  @!P6 FMUL R27, R27, R27 ;  /* 0x0000001b1b1be220 */ /* 0x004fcc0000400000 */
[----:B------:R-:W-:Y:S01]  /*3f80*/  @!P4 FMUL R121, R121, 0.5 ;  /* 0x3f0000007979c820 */ /* 0x000fe20000400000 */
[----:B------:R2:W1:Y:S01]  /*3f90*/  MUFU.EX2 R31, R30 ;  /* 0x0000001e001f7308 */ /* 0x0004620000000800 */
[----:B---3--:R-:W-:Y:S01]  /*3fa0*/  @!P5 FMUL R26, R26, R26 ;  /* 0x0000001a1a1ad220 */ /* 0x008fe20000400000 */
[----:B------:R-:W-:Y:S01]  /*3fb0*/  FSETP.GEU.AND P5, PT, R124, -126, PT ;  /* 0xc2fc00007c00780b */ /* 0x000fe20003fae000 */
[----:B----4-:R-:W-:-:S05]  /*3fc0*/  FFMA R4, R42, UR6, -R3 ;  /* 0x000000062a047c23 */ /* 0x010fca0008000803 */
[----:B------:R3:W4:Y:S01]  /*3fd0*/  MUFU.EX2 R35, R120 ;  /* 0x0000007800237308 */ /* 0x0007220000000800 */
[----:B--2---:R-:W-:Y:S01]  /*3fe0*/  FFMA R30, R39, UR6, -R3 ;  /* 0x00000006271e7c23 */ /* 0x004fe20008000803 */
[----:B-----5:R-:W-:-:S04]  /*3ff0*/  @!P2 FMUL R34, R34, R34 ;  /* 0x000000222222a220 */ /* 0x020fc80000400000 */
[----:B------:R-:W-:Y:S01]  /*4000*/  FSETP.GEU.AND P6, PT, R30, -126, PT ;  /* 0xc2fc00001e00780b */ /* 0x000fe20003fce000 */
[----:B------:R-:W-:Y:S01]  /*4010*/  @!P5 FMUL R124, R124, 0.5 ;  /* 0x3f0000007c7cd820 */ /* 0x000fe20000400000 */
[----:B------:R2:W5:Y:S01]  /*4020*/  MUFU.EX2 R38, R121 ;  /* 0x0000007900267308 */ /* 0x0005620000000800 */
[----:B---3--:R-:W-:Y:S01]  /*4030*/  FFMA R120, R43, UR6, -R3 ;  /* 0x000000062b787c23 */ /* 0x008fe20008000803 */
[----:B-1----:R-:W-:Y:S01]  /*4040*/  @!P1 FMUL R31, R31, R31 ;  /* 0x0000001f1f1f9220 */ /* 0x002fe20000400000 */
[----:B------:R-:W-:-:S03]  /*4050*/  FSETP.GEU.AND P1, PT, R4, -126, PT ;  /* 0xc2fc00000400780b */ /* 0x000fc60003f2e000 */
[----:B------:R-:W-:Y:S02]  /*4060*/  FSETP.GEU.AND P2, PT, R120, -126, PT ;  /* 0xc2fc00007800780b */ /* 0x000fe40003f4e000 */
[----:B------:R1:W3:Y:S01]  /*4070*/  MUFU.EX2 R39, R124 ;  /* 0x0000007c00277308 */ /* 0x0002e20000000800 */
[----:B--2---:R-:W-:Y:S01]  /*4080*/  FFMA R121, R46, UR6, -R3 ;  /* 0x000000062e797c23 */ /* 0x004fe20008000803 */
[----:B----4-:R-:W-:Y:S01]  /*4090*/  @!P3 FMUL R35, R35, R35 ;  /* 0x000000232323b220 */ /* 0x010fe20000400000 */
[----:B------:R-:W-:-:S03]  /*40a0*/  @!P6 FMUL R30, R30, 0.5 ;  /* 0x3f0000001e1ee820 */ /* 0x000fc60000400000 */
[----:B------:R-:W-:Y:S02]  /*40b0*/  FSETP.GEU.AND P3, PT, R121, -126, PT ;  /* 0xc2fc00007900780b */ /* 0x000fe40003f6e000 */
[----:B------:R2:W4:Y:S01]  /*40c0*/  MUFU.EX2 R42, R30 ;  /* 0x0000001e002a7308 */ /* 0x0005220000000800 */
[--C-:B-1----:R-:W-:Y:S01]  /*40d0*/  FFMA R124, R47, UR6, -R3.reuse ;  /* 0x000000062f7c7c23 */ /* 0x102fe20008000803 */
[----:B------:R-:W-:Y:S01]  /*40e0*/  @!P1 FMUL R4, R4, 0.5 ;  /* 0x3f00000004049820 */ /* 0x000fe20000400000 */
[----:B------:R-:W-:Y:S01]  /*40f0*/  @!P2 FMUL R120, R120, 0.5 ;  /* 0x3f0000007878a820 */ /* 0x000fe20000400000 */
[----:B-----5:R-:W-:Y:S02]  /*4100*/  @!P4 FMUL R38, R38, R38 ;  /* 0x000000262626c220 */ /* 0x020fe40000400000 */
[----:B------:R-:W-:Y:S02]  /*4110*/  FSETP.GEU.AND P4, PT, R124, -126, PT ;  /* 0xc2fc00007c00780b */ /* 0x000fe40003f8e000 */
[----:B------:R1:W5:Y:S01]  /*4120*/  MUFU.EX2 R46, R120 ;  /* 0x00000078002e7308 */ /* 0x0003620000000800 */
[----:B--2---:R-:W-:Y:S01]  /*4130*/  FFMA R30, R50, UR6, -R3 ;  /* 0x00000006321e7c23 */ /* 0x004fe20008000803 */
[----:B---3--:R-:W-:Y:S01]  /*4140*/  @!P5 FMUL R39, R39, R39 ;  /* 0x000000272727d220 */ /* 0x008fe20000400000 */
[----:B------:R-:W-:-:S03]  /*4150*/  @!P3 FMUL R121, R121, 0.5 ;  /* 0x3f0000007979b820 */ /* 0x000fc60000400000 */
[----:B------:R-:W-:Y:S02]  /*4160*/  FSETP.GEU.AND P5, PT, R30, -126, PT ;  /* 0xc2fc00001e00780b */ /* 0x000fe40003fae000 */
[----:B------:R2:W3:Y:S01]  /*4170*/  MUFU.EX2 R43, R4 ;  /* 0x00000004002b7308 */ /* 0x0004e20000000800 */
[----:B----4-:R-:W-:Y:S01]  /*4180*/  @!P6 FMUL R42, R42, R42 ;  /* 0x0000002a2a2ae220 */ /* 0x010fe20000400000 */
[----:B-1----:R-:W-:Y:S01]  /*4190*/  FFMA R120, R54, UR6, -R3 ;  /* 0x0000000636787c23 */ /* 0x002fe20008000803 */
[----:B------:R-:W-:-:S05]  /*41a0*/  @!P4 FMUL R124, R124, 0.5 ;  /* 0x3f0000007c7cc820 */ /* 0x000fca0000400000 */
[----:B------:R1:W4:Y:S01]  /*41b0*/  MUFU.EX2 R47, R121 ;  /* 0x00000079002f7308 */ /* 0x0003220000000800 */
[----:B--2---:R-:W-:Y:S01]  /*41c0*/  FFMA R4, R51, UR6, -R3 ;  /* 0x0000000633047c23 */ /* 0x004fe20008000803 */
[----:B-----5:R-:W-:Y:S01]  /*41d0*/  @!P2 FMUL R46, R46, R46 ;  /* 0x0000002e2e2ea220 */ /* 0x020fe20000400000 */
[----:B------:R-:W-:-:S03]  /*41e0*/  @!P5 FMUL R30, R30, 0.5 ;  /* 0x3f0000001e1ed820 */ /* 0x000fc60000400000 */
[----:B------:R-:W-:Y:S02]  /*41f0*/  FSETP.GEU.AND P6, PT, R4, -126, PT ;  /* 0xc2fc00000400780b */ /* 0x000fe40003fce000 */
[----:B------:R2:W5:Y:S01]  /*4200*/  MUFU.EX2 R50, R124 ;  /* 0x0000007c00327308 */ /* 0x0005620000000800 */
[----:B-1----:R-:W-:Y:S01]  /*4210*/  FFMA R121, R55, UR6, -R3 ;  /* 0x0000000637797c23 */ /* 0x002fe20008000803 */
[----:B---3--:R-:W-:Y:S01]  /*4220*/  @!P1 FMUL R43, R43, R43 ;  /* 0x0000002b2b2b9220 */ /* 0x008fe20000400000 */
        /* <DEDUP_REMOVED lines=98> */
[----:B-----5:R-:W-:Y:S01]  /*4850*/  @!P4 FMUL R86, R86, R86 ;  /* 0x000000565656c220 */ /* 0x020fe20000400000 */
[----:B------:R-:W-:Y:S01]  /*4860*/  FSETP.GEU.AND P4, PT, R95, -126, PT ;  /* 0xc2fc00005f00780b */ /* 0x000fe20003f8e000 */
[----:B------:R-:W-:Y:S01]  /*4870*/  @!P2 FMUL R4, R4, 0.5 ;  /* 0x3f0000000404a820 */ /* 0x000fe20000400000 */
[--C-:B-1----:R-:W-:Y:S01]  /*4880*/  FFMA R121, R98, UR6, -R3.reuse ;  /* 0x0000000662797c23 */ /* 0x102fe20008000803 */
[----:B------:R-:W-:Y:S01]  /*4890*/  @!P1 FMUL R30, R30, 0.5 ;  /* 0x3f0000001e1e9820 */ /* 0x000fe20000400000 */
[----:B------:R-:W-:Y:S02]  /*48a0*/  F2FP.F16.F32.PACK_AB R53, R86, R83 ;  /* 0x000000535635723e */ /* 0x000fe400000000ff */
[----:B------:R1:W5:Y:S01]  /*48b0*/  MUFU.EX2 R94, R4 ;  /* 0x00000004005e7308 */ /* 0x0003620000000800 */
[----:B---3--:R-:W-:Y:S01]  /*48c0*/  @!P5 FMUL R87, R87, R87 ;  /* 0x000000575757d220 */ /* 0x008fe20000400000 */
[----:B------:R-:W-:Y:S01]  /*48d0*/  FSETP.GEU.AND P5, PT, R121, -126, PT ;  /* 0xc2fc00007900780b */ /* 0x000fe20003fae000 */
[----:B------:R-:W-:Y:S01]  /*48e0*/  @!P3 FMUL R120, R120, 0.5 ;  /* 0x3f0000007878b820 */ /* 0x000fe20000400000 */
[--C-:B--2---:R-:W-:Y:S01]  /*48f0*/  FFMA R124, R126, UR6, -R3.reuse ;  /* 0x000000067e7c7c23 */ /* 0x104fe20008000803 */
[--C-:B------:R-:W-:Y:S01]  /*4900*/  FFMA R126, R130, UR6, -R3.reuse ;  /* 0x00000006827e7c23 */ /* 0x100fe20008000803 */
[--C-:B------:R-:W-:Y:S01]  /*4910*/  FFMA R130, R142, UR6, -R3.reuse ;  /* 0x000000068e827c23 */ /* 0x100fe20008000803 */
[----:B------:R-:W-:Y:S01]  /*4920*/  @!P4 FMUL R95, R95, 0.5 ;  /* 0x3f0000005f5fc820 */ /* 0x000fe20000400000 */
[----:B------:R2:W3:Y:S01]  /*4930*/  MUFU.EX2 R91, R30 ;  /* 0x0000001e005b7308 */ /* 0x0004e20000000800 */
[----:B----4-:R-:W-:Y:S01]  /*4940*/  @!P6 FMUL R90, R90, R90 ;  /* 0x0000005a5a5ae220 */ /* 0x010fe20000400000 */
[----:B------:R-:W-:Y:S01]  /*4950*/  FSETP.GEU.AND P6, PT, R99, -126, PT ;  /* 0xc2fc00006300780b */ /* 0x000fe20003fce000 */
[----:B-1----:R-:W-:-:S04]  /*4960*/  FFMA R4, R102, UR6, -R3 ;  /* 0x0000000666047c23 */ /* 0x002fc80008000803 */
[----:B------:R-:W-:Y:S01]  /*4970*/  @!P5 FMUL R121, R121, 0.5 ;  /* 0x3f0000007979d820 */ /* 0x000fe20000400000 */
[----:B------:R-:W1:Y:S01]  /*4980*/  MUFU.EX2 R95, R95 ;  /* 0x0000005f005f7308 */ /* 0x000e620000000800 */
[----:B-----5:R-:W-:Y:S01]  /*4990*/  @!P2 FMUL R94, R94, R94 ;  /* 0x0000005e5e5ea220 */ /* 0x020fe20000400000 */
[----:B------:R-:W-:Y:S01]  /*49a0*/  FSETP.GEU.AND P2, PT, R103, -126, PT ;  /* 0xc2fc00006700780b */ /* 0x000fe20003f4e000 */
[----:B--2---:R-:W-:-:S04]  /*49b0*/  FFMA R30, R106, UR6, -R3 ;  /* 0x000000066a1e7c23 */ /* 0x004fc80008000803 */
[----:B------:R-:W-:Y:S01]  /*49c0*/  @!P6 FMUL R99, R99, 0.5 ;  /* 0x3f0000006363e820 */ /* 0x000fe20000400000 */
[----:B------:R2:W4:Y:S01]  /*49d0*/  MUFU.EX2 R102, R121 ;  /* 0x0000007900667308 */ /* 0x0005220000000800 */
[----:B---3--:R-:W-:Y:S01]  /*49e0*/  @!P1 FMUL R91, R91, R91 ;  /* 0x0000005b5b5b9220 */ /* 0x008fe20000400000 */
[----:B------:R-:W-:-:S05]  /*49f0*/  FSETP.GEU.AND P1, PT, R4, -126, PT ;  /* 0xc2fc00000400780b */ /* 0x000fca0003f2e000 */
[----:B------:R-:W-:Y:S01]  /*4a00*/  @!P2 FMUL R103, R103, 0.5 ;  /* 0x3f0000006767a820 */ /* 0x000fe20000400000 */
[----:B------:R-:W3:Y:S01]  /*4a10*/  MUFU.EX2 R99, R99 ;  /* 0x0000006300637308 */ /* 0x000ee20000000800 */
[----:B-1----:R-:W-:Y:S01]  /*4a20*/  @!P4 FMUL R95, R95, R95 ;  /* 0x0000005f5f5fc220 */ /* 0x002fe20000400000 */
[----:B------:R-:W-:Y:S01]  /*4a30*/  FSETP.GEU.AND P4, PT, R107, -126, PT ;  /* 0xc2fc00006b00780b */ /* 0x000fe20003f8e000 */
[--C-:B--2---:R-:W-:Y:S01]  /*4a40*/  FFMA R121, R123, UR6, -R3.reuse ;  /* 0x000000067b797c23 */ /* 0x104fe20008000803 */
[----:B------:R-:W-:-:S03]  /*4a50*/  FFMA R123, R119, UR6, -R3 ;  /* 0x00000006777b7c23 */ /* 0x000fc60008000803 */
[----:B------:R-:W-:Y:S01]  /*4a60*/  @!P1 FMUL R4, R4, 0.5 ;  /* 0x3f00000004049820 */ /* 0x000fe20000400000 */
[----:B------:R-:W1:Y:S01]  /*4a70*/  MUFU.EX2 R103, R103 ;  /* 0x0000006700677308 */ /* 0x000e620000000800 */
[----:B----4-:R-:W-:-:S06]  /*4a80*/  @!P5 FMUL R102, R102, R102 ;  /* 0x000000666666d220 */ /* 0x010fcc0000400000 */
[----:B------:R-:W-:Y:S01]  /*4a90*/  @!P4 FMUL R107, R107, 0.5 ;  /* 0x3f0000006b6bc820 */ /* 0x000fe20000400000 */
[----:B------:R2:W4:Y:S01]  /*4aa0*/  MUFU.EX2 R98, R120 ;  /* 0x0000007800627308 */ /* 0x0005220000000800 */
[----:B---3--:R-:W-:Y:S01]  /*4ab0*/  @!P6 FMUL R99, R99, R99 ;  /* 0x000000636363e220 */ /* 0x008fe20000400000 */
[----:B------:R-:W-:-:S06]  /*4ac0*/  FSETP.GEU.AND P6, PT, R111, -126, PT ;  /* 0xc2fc00006f00780b */ /* 0x000fcc0003fce000 */
[----:B------:R-:W3:Y:S01]  /*4ad0*/  MUFU.EX2 R107, R107 ;  /* 0x0000006b006b7308 */ /* 0x000ee20000000800 */
[----:B--2---:R-:W-:Y:S01]  /*4ae0*/  FFMA R120, R110, UR6, -R3 ;  /* 0x000000066e787c23 */ /* 0x004fe20008000803 */
[----:B-1----:R-:W-:Y:S01]  /*4af0*/  @!P2 FMUL R103, R103, R103 ;  /* 0x000000676767a220 */ /* 0x002fe20000400000 */
[----:B------:R-:W-:-:S03]  /*4b00*/  FSETP.GEU.AND P2, PT, R115, -126, PT ;  /* 0xc2fc00007300780b */ /* 0x000fc60003f4e000 */
[----:B------:R-:W-:Y:S01]  /*4b10*/  FSETP.GEU.AND P5, PT, R120, -126, PT ;  /* 0xc2fc00007800780b */ /* 0x000fe20003fae000 */
[----:B------:R-:W-:Y:S01]  /*4b20*/  @!P6 FMUL R111, R111, 0.5 ;  /* 0x3f0000006f6fe820 */ /* 0x000fe20000400000 */
[----:B------:R1:W2:Y:S01]  /*4b30*/  MUFU.EX2 R106, R4 ;  /* 0x00000004006a7308 */ /* 0x0002a20000000800 */
[----:B----4-:R-:W-:Y:S01]  /*4b40*/  @!P3 FMUL R98, R98, R98 ;  /* 0x000000626262b220 */ /* 0x010fe20000400000 */
[----:B------:R-:W-:-:S06]  /*4b50*/  FSETP.GEU.AND P3, PT, R30, -126, PT ;  /* 0xc2fc00001e00780b */ /* 0x000fcc0003f6e000 */
[----:B------:R-:W-:Y:S01]  /*4b60*/  @!P2 FMUL R115, R115, 0.5 ;  /* 0x3f0000007373a820 */ /* 0x000fe20000400000 */
[----:B-1----:R-:W-:Y:S01]  /*4b70*/  FFMA R4, R114, UR6, -R3 ;  /* 0x0000000672047c23 */ /* 0x002fe20008000803 */
[----:B------:R-:W1:Y:S01]  /*4b80*/  MUFU.EX2 R111, R111 ;  /* 0x0000006f006f7308 */ /* 0x000e620000000800 */
[----:B------:R-:W-:Y:S01]  /*4b90*/  @!P5 FMUL R120, R120, 0.5 ;  /* 0x3f0000007878d820 */ /* 0x000fe20000400000 */
[----:B---3--:R-:W-:-:S03]  /*4ba0*/  @!P4 FMUL R107, R107, R107 ;  /* 0x0000006b6b6bc220 */ /* 0x008fc60000400000 */
[----:B------:R-:W-:Y:S01]  /*4bb0*/  @!P3 FMUL R30, R30, 0.5 ;  /* 0x3f0000001e1eb820 */ /* 0x000fe20000400000 */
[----:B--2---:R-:W-:Y:S02]  /*4bc0*/  @!P1 FMUL R106, R106, R106 ;  /* 0x0000006a6a6a9220 */ /* 0x004fe40000400000 */
[----:B------:R2:W3:Y:S01]  /*4bd0*/  MUFU.EX2 R114, R120 ;  /* 0x0000007800727308 */ /* 0x0004e20000000800 */
[----:B------:R-:W-:-:S07]  /*4be0*/  FSETP.GEU.AND P1, PT, R4, -126, PT ;  /* 0xc2fc00000400780b */ /* 0x000fce0003f2e000 */
[----:B------:R-:W4:Y:S01]  /*4bf0*/  MUFU.EX2 R115, R115 ;  /* 0x0000007300737308 */ /* 0x000f220000000800 */
[----:B--2---:R-:W-:Y:S01]  /*4c00*/  FFMA R120, R122, UR6, -R3 ;  /* 0x000000067a787c23 */ /* 0x004fe20008000803 */
[----:B-1----:R-:W-:Y:S01]  /*4c10*/  @!P6 FMUL R111, R111, R111 ;  /* 0x0000006f6f6fe220 */ /* 0x002fe20000400000 */
[----:B------:R-:W-:-:S03]  /*4c20*/  FSETP.GEU.AND P6, PT, R124, -126, PT ;  /* 0xc2fc00007c00780b */ /* 0x000fc60003fce000 */
[----:B------:R-:W-:Y:S01]  /*4c30*/  FSETP.GEU.AND P4, PT, R120, -126, PT ;  /* 0xc2fc00007800780b */ /* 0x000fe20003f8e000 */
[----:B------:R-:W-:Y:S01]  /*4c40*/  @!P1 FMUL R4, R4, 0.5 ;  /* 0x3f00000004049820 */ /* 0x000fe20000400000 */
[----:B------:R1:W2:Y:S01]  /*4c50*/  MUFU.EX2 R110, R30 ;  /* 0x0000001e006e7308 */ /* 0x0002a20000000800 */
[----:B---3--:R-:W-:Y:S01]  /*4c60*/  @!P5 FMUL R114, R114, R114 ;  /* 0x000000727272d220 */ /* 0x008fe20000400000 */
[----:B------:R-:W-:-:S06]  /*4c70*/  FSETP.GEU.AND P5, PT, R121, -126, PT ;  /* 0xc2fc00007900780b */ /* 0x000fcc0003fae000 */
[----:B------:R-:W-:Y:S01]  /*4c80*/  @!P6 FMUL R124, R124, 0.5 ;  /* 0x3f0000007c7ce820 */ /* 0x000fe20000400000 */
[----:B----4-:R-:W-:Y:S01]  /*4c90*/  @!P2 FMUL R115, R115, R115 ;  /* 0x000000737373a220 */ /* 0x010fe20000400000 */
[----:B------:R-:W-:Y:S01]  /*4ca0*/  FSETP.GEU.AND P2, PT, R127, -126, PT ;  /* 0xc2fc00007f00780b */ /* 0x000fe20003f4e000 */
[----:B------:R-:W-:Y:S01]  /*4cb0*/  @!P4 FMUL R120, R120, 0.5 ;  /* 0x3f0000007878c820 */ /* 0x000fe20000400000 */
[--C-:B-1----:R-:W-:Y:S01]  /*4cc0*/  FFMA R30, R118, UR6, -R3.reuse ;  /* 0x00000006761e7c23 */ /* 0x102fe20008000803 */
[----:B------:R-:W-:Y:S01]  /*4cd0*/  FFMA R3, R151, UR6, -R3 ;  /* 0x0000000697037c23 */ /* 0x000fe20008000803 */
[----:B------:R-:W1:Y:S01]  /*4ce0*/  MUFU.EX2 R124, R124 ;  /* 0x0000007c007c7308 */ /* 0x000e620000000800 */
[----:B------:R-:W-:Y:S01]  /*4cf0*/  @!P5 FMUL R121, R121, 0.5 ;  /* 0x3f0000007979d820 */ /* 0x000fe20000400000 */
[----:B--2---:R-:W-:Y:S01]  /*4d00*/  @!P3 FMUL R110, R110, R110 ;  /* 0x0000006e6e6eb220 */ /* 0x004fe20000400000 */
[----:B------:R-:W-:-:S05]  /*4d10*/  FSETP.GEU.AND P3, PT, R30, -126, PT ;  /* 0xc2fc00001e00780b */ /* 0x000fca0003f6e000 */
[----:B------:R-:W2:Y:S01]  /*4d20*/  MUFU.EX2 R120, R120 ;  /* 0x0000007800787308 */ /* 0x000ea20000000800 */
[----:B------:R-:W-:-:S07]  /*4d30*/  @!P2 FMUL R127, R127, 0.5 ;  /* 0x3f0000007f7fa820 */ /* 0x000fce0000400000 */
[----:B------:R-:W3:Y:S01]  /*4d40*/  MUFU.EX2 R119, R121 ;  /* 0x0000007900777308 */ /* 0x000ee20000000800 */
[----:B-1----:R-:W-:Y:S01]  /*4d50*/  @!P6 FMUL R124, R124, R124 ;  /* 0x0000007c7c7ce220 */ /* 0x002fe20000400000 */
[----:B------:R-:W-:Y:S01]  /*4d60*/  FSETP.GEU.AND P6, PT, R128, -126, PT ;  /* 0xc2fc00008000780b */ /* 0x000fe20003fce000 */
[----:B------:R-:W-:Y:S02]  /*4d70*/  @!P3 FMUL R30, R30, 0.5 ;  /* 0x3f0000001e1eb820 */ /* 0x000fe40000400000 */
[----:B------:R-:W-:-:S03]  /*4d80*/  FADD R155, R63, R124 ;  /* 0x0000007c3f9b7221 */ /* 0x000fc60000000000 */
[----:B------:R1:W4:Y:S01]  /*4d90*/  MUFU.EX2 R121, R127 ;  /* 0x0000007f00797308 */ /* 0x0003220000000800 */
[----:B--2---:R-:W-:Y:S01]  /*4da0*/  @!P4 FMUL R120, R120, R120 ;  /* 0x000000787878c220 */ /* 0x004fe20000400000 */
[----:B------:R-:W-:-:S03]  /*4db0*/  FSETP.GEU.AND P4, PT, R126, -126, PT ;  /* 0xc2fc00007e00780b */ /* 0x000fc60003f8e000 */
[----:B------:R-:W-:Y:S02]  /*4dc0*/  FADD R152, R59, R120 ;  /* 0x000000783b987221 */ /* 0x000fe40000000000 */
[----:B------:R-:W-:Y:S01]  /*4dd0*/  @!P6 FMUL R128, R128, 0.5 ;  /* 0x3f0000008080e820 */ /* 0x000fe20000400000 */
[----:B------:R2:W5:Y:S01]  /*4de0*/  MUFU.EX2 R118, R4 ;  /* 0x0000000400767308 */ /* 0x0005620000000800 */
[----:B---3--:R-:W-:Y:S01]  /*4df0*/  @!P5 FMUL R119, R119, R119 ;  /* 0x000000777777d220 */ /* 0x008fe20000400000 */
[----:B------:R-:W-:Y:S01]  /*4e00*/  FSETP.GEU.AND P5, PT, R125, -126, PT ;  /* 0xc2fc00007d00780b */ /* 0x000fe20003fae000 */
[----:B-1----:R-:W-:Y:S01]  /*4e10*/  FADD R127, R41, R72 ;  /* 0x00000048297f7221 */ /* 0x002fe20000000000 */
[----:B------:R-:W-:-:S03]  /*4e20*/  F2FP.F16.F32.PACK_AB R72, R89, R72 ;  /* 0x000000485948723e */ /* 0x000fc600000000ff */
[----:B------:R-:W-:Y:S01]  /*4e30*/  @!P4 FMUL R126, R126, 0.5 ;  /* 0x3f0000007e7ec820 */ /* 0x000fe20000400000 */
[----:B------:R-:W1:Y:S01]  /*4e40*/  MUFU.EX2 R128, R128 ;  /* 0x0000008000807308 */ /* 0x000e620000000800 */
[----:B----4-:R-:W-:Y:S01]  /*4e50*/  @!P2 FMUL R121, R121, R121 ;  /* 0x000000797979a220 */ /* 0x010fe20000400000 */
[----:B------:R-:W-:Y:S01]  /*4e60*/  FSETP.GEU.AND P2, PT, R139, -126, PT ;  /* 0xc2fc00008b00780b */ /* 0x000fe20003f4e000 */
[----:B--2---:R-:W-:Y:S01]  /*4e70*/  FADD R4, R28, R15 ;  /* 0x0000000f1c047221 */ /* 0x004fe20000000000 */
[----:B------:R-:W-:-:S03]  /*4e80*/  F2FP.F16.F32.PACK_AB R28, R9, R28 ;  /* 0x0000001c091c723e */ /* 0x000fc600000000ff */
[----:B------:R-:W-:Y:S01]  /*4e90*/  @!P5 FMUL R125, R125, 0.5 ;  /* 0x3f0000007d7dd820 */ /* 0x000fe20000400000 */
[----:B------:R-:W2:Y:S01]  /*4ea0*/  MUFU.EX2 R126, R126 ;  /* 0x0000007e007e7308 */ /* 0x000ea20000000800 */
[----:B------:R-:W-:Y:S01]  /*4eb0*/  FADD R138, R4, R127 ;  /* 0x0000007f048a7221 */ /* 0x000fe20000000000 */
[----:B------:R-:W-:Y:S01]  /*4ec0*/  FADD R127, R44, R89 ;  /* 0x000000592c7f7221 */ /* 0x000fe20000000000 */
[----:B------:R-:W-:Y:S01]  /*4ed0*/  FADD R4, R9, R88 ;  /* 0x0000005809047221 */ /* 0x000fe20000000000 */
[----:B-----5:R-:W-:Y:S01]  /*4ee0*/  @!P1 FMUL R118, R118, R118 ;  /* 0x0000007676769220 */ /* 0x020fe20000400000 */
[----:B------:R-:W-:Y:S02]  /*4ef0*/  FSETP.GEU.AND P1, PT, R123, -126, PT ;  /* 0xc2fc00007b00780b */ /* 0x000fe40003f2e000 */
[----:B------:R-:W-:Y:S01]  /*4f00*/  @!P2 FMUL R139, R139, 0.5 ;  /* 0x3f0000008b8ba820 */ /* 0x000fe20000400000 */
[----:B------:R-:W3:Y:S01]  /*4f10*/  MUFU.EX2 R125, R125 ;  /* 0x0000007d007d7308 */ /* 0x000ee20000000800 */
[----:B------:R-:W-:Y:S01]  /*4f20*/  FADD R140, R4, R127 ;  /* 0x0000007f048c7221 */ /* 0x000fe20000000000 */
[----:B-1----:R-:W-:Y:S01]  /*4f30*/  @!P6 FMUL R128, R128, R128 ;  /* 0x000000808080e220 */ /* 0x002fe20000400000 */
[----:B------:R-:W-:Y:S01]  /*4f40*/  FSETP.GEU.AND P6, PT, R132, -126, PT ;  /* 0xc2fc00008400780b */ /* 0x000fe20003fce000 */
[----:B------:R-:W-:-:S02]  /*4f50*/  FADD R4, R25, R14 ;  /* 0x0000000e19047221 */ /* 0x000fc40000000000 */
[----:B------:R-:W-:Y:S02]  /*4f60*/  FADD R154, R75, R128 ;  /* 0x000000804b9a7221 */ /* 0x000fe40000000000 */
[----:B------:R1:W4:Y:S01]  /*4f70*/  MUFU.EX2 R127, R139 ;  /* 0x0000008b007f7308 */ /* 0x0003220000000800 */
[----:B--2---:R-:W-:Y:S01]  /*4f80*/  @!P4 FMUL R126, R126, R126 ;  /* 0x0000007e7e7ec220 */ /* 0x004fe20000400000 */
[----:B------:R-:W-:Y:S01]  /*4f90*/  FSETP.GEU.AND P4, PT, R130, -126, PT ;  /* 0xc2fc00008200780b */ /* 0x000fe20003f8e000 */
[----:B------:R-:W-:-:S05]  /*4fa0*/  @!P1 FMUL R123, R123, 0.5 ;  /* 0x3f0000007b7b9820 */ /* 0x000fca0000400000 */
[----:B------:R2:W-:Y:S01]  /*4fb0*/  MUFU.EX2 R122, R30 ;  /* 0x0000001e007a7308 */ /* 0x0005e20000000800 */
[----:B---3--:R-:W-:Y:S01]  /*4fc0*/  @!P5 FMUL R125, R125, R125 ;  /* 0x0000007d7d7dd220 */ /* 0x008fe20000400000 */
[----:B------:R-:W-:Y:S01]  /*4fd0*/  FSETP.GEU.AND P5, PT, R129, -126, PT ;  /* 0xc2fc00008100780b */ /* 0x000fe20003fae000 */
[----:B------:R-:W-:Y:S01]  /*4fe0*/  @!P6 FMUL R132, R132, 0.5 ;  /* 0x3f0000008484e820 */ /* 0x000fe20000400000 */
[----:B-1----:R-:W-:-:S03]  /*4ff0*/  FADD R139, R56, R105 ;  /* 0x00000069388b7221 */ /* 0x002fc60000000000 */
[----:B------:R-:W-:Y:S01]  /*5000*/  @!P4 FMUL R130, R130, 0.5 ;  /* 0x3f0000008282c820 */ /* 0x000fe20000400000 */
[----:B------:R-:W-:Y:S01]  /*5010*/  MUFU.EX2 R123, R123 ;  /* 0x0000007b007b7308 */ /* 0x000fe20000000800 */
[----:B----4-:R-:W-:Y:S01]  /*5020*/  @!P2 FMUL R127, R127, R127 ;  /* 0x0000007f7f7fa220 */ /* 0x010fe20000400000 */
[----:B------:R-:W-:Y:S01]  /*5030*/  FSETP.GEU.AND P2, PT, R131, -126, PT ;  /* 0xc2fc00008300780b */ /* 0x000fe20003f4e000 */
[----:B--2---:R-:W-:Y:S01]  /*5040*/  FADD R30, R33, R64 ;  /* 0x00000040211e7221 */ /* 0x004fe20000000000 */
[----:B------:R-:W-:Y:S02]  /*5050*/  F2FP.F16.F32.PACK_AB R64, R77, R64 ;  /* 0x000000404d40723e */ /* 0x000fe400000000ff */
[----:B------:R-:W-:Y:S01]  /*5060*/  F2FP.F16.F32.PACK_AB R101, R127, R128 ;  /* 0x000000807f65723e */ /* 0x000fe200000000ff */
[----:B------:R-:W-:Y:S01]  /*5070*/  FADD R147, R30, R133 ;  /* 0x000000851e937221 */ /* 0x000fe20000000000 */
[----:B------:R-:W-:Y:S01]  /*5080*/  FADD R30, R32, R77 ;  /* 0x0000004d201e7221 */ /* 0x000fe20000000000 */
[----:B------:R-:W-:Y:S01]  /*5090*/  @!P5 FMUL R129, R129, 0.5 ;  /* 0x3f0000008181d820 */ /* 0x000fe20000400000 */
[----:B------:R-:W-:Y:S01]  /*50a0*/  FADD R133, R45, R12 ;  /* 0x0000000c2d857221 */ /* 0x000fe20000000000 */
[----:B------:R-:W1:Y:S01]  /*50b0*/  MUFU.EX2 R130, R130 ;  /* 0x0000008200827308 */ /* 0x000e620000000800 */
[----:B------:R-:W-:Y:S01]  /*50c0*/  FADD R149, R30, R141 ;  /* 0x0000008d1e957221 */ /* 0x000fe20000000000 */
[----:B------:R-:W-:Y:S01]  /*50d0*/  FADD R141, R4, R137 ;  /* 0x00000089048d7221 */ /* 0x000fe20000000000 */
[----:B------:R-:W-:Y:S01]  /*50e0*/  FADD R146, R133, R136 ;  /* 0x0000008885927221 */ /* 0x000fe20000000000 */
[----:B------:R-:W-:Y:S01]  /*50f0*/  @!P2 FMUL R131, R131, 0.5 ;  /* 0x3f0000008383a820 */ /* 0x000fe20000400000 */
[----:B------:R-:W-:Y:S01]  /*5100*/  FADD R4, R24, R65 ;  /* 0x0000004118047221 */ /* 0x000fe20000000000 */
[----:B------:R-:W-:Y:S01]  /*5110*/  FADD R133, R52, R93 ;  /* 0x0000005d34857221 */ /* 0x000fe20000000000 */
[----:B------:R-:W-:Y:S01]  /*5120*/  FADD R30, R36, R81 ;  /* 0x00000051241e7221 */ /* 0x000fe20000000000 */
[----:B------:R-:W-:Y:S01]  /*5130*/  FADD R137, R57, R104 ;  /* 0x0000006839897221 */ /* 0x000fe20000000000 */
[----:B------:R-:W2:Y:S01]  /*5140*/  MUFU.EX2 R129, R129 ;  /* 0x0000008100817308 */ /* 0x000ea20000000800 */
[----:B------:R-:W-:Y:S01]  /*5150*/  FADD R142, R4, R133 ;  /* 0x00000085048e7221 */ /* 0x000fe20000000000 */
[----:B------:R-:W-:Y:S01]  /*5160*/  FADD R4, R29, R60 ;  /* 0x0000003c1d047221 */ /* 0x000fe20000000000 */
[----:B------:R-:W-:Y:S01]  /*5170*/  FADD R151, R30, R137 ;  /* 0x000000891e977221 */ /* 0x000fe20000000000 */
[----:B------:R-:W-:Y:S01]  /*5180*/  FADD R137, R21, R76 ;  /* 0x0000004c15897221 */ /* 0x000fe20000000000 */
[----:B------:R-:W-:Y:S01]  /*5190*/  FADD R133, R37, R68 ;  /* 0x0000004425857221 */ /* 0x000fe20000000000 */
[----:B------:R-:W-:Y:S01]  /*51a0*/  FADD R136, R17, R6 ;  /* 0x0000000611887221 */ /* 0x000fe20000000000 */
[----:B------:R-:W-:Y:S01]  /*51b0*/  FADD R30, R112, R73 ;  /* 0x00000049701e7221 */ /* 0x000fe20000000000 */
[----:B------:R-:W3:Y:S01]  /*51c0*/  MUFU.EX2 R132, R132 ;  /* 0x0000008400847308 */ /* 0x000ee20000000800 */
[----:B------:R-:W-:Y:S01]  /*51d0*/  FADD R143, R4, R137 ;  /* 0x00000089048f7221 */ /* 0x000fe20000000000 */
[----:B------:R-:W-:Y:S01]  /*51e0*/  FADD R148, R133, R136 ;  /* 0x0000008885947221 */ /* 0x000fe20000000000 */
[----:B------:R-:W-:Y:S01]  /*51f0*/  FADD R144, R30, R139 ;  /* 0x0000008b1e907221 */ /* 0x000fe20000000000 */
[----:B------:R-:W-:Y:S01]  /*5200*/  FADD R30, R40, R85 ;  /* 0x00000055281e7221 */ /* 0x000fe20000000000 */
[----:B------:R-:W-:Y:S01]  /*5210*/  FADD R137, R84, R113 ;  /* 0x0000007154897221 */ /* 0x000fe20000000000 */
[----:B------:R-:W-:Y:S01]  /*5220*/  FADD R4, R22, R13 ;  /* 0x0000000d16047221 */ /* 0x000fe20000000000 */
[----:B------:R-:W-:Y:S01]  /*5230*/  FADD R133, R19, R108 ;  /* 0x0000006c13857221 */ /* 0x000fe20000000000 */
[----:B------:R-:W4:Y:S01]  /*5240*/  MUFU.EX2 R131, R131 ;  /* 0x0000008300837308 */ /* 0x000f220000000800 */
[----:B-1----:R-:W-:Y:S01]  /*5250*/  @!P4 FMUL R130, R130, R130 ;  /* 0x000000828282c220 */ /* 0x002fe20000400000 */
[----:B------:R-:W-:Y:S01]  /*5260*/  FSETP.GEU.AND P4, PT, R134, -126, PT ;  /* 0xc2fc00008600780b */ /* 0x000fe20003f8e000 */
[----:B------:R-:W-:Y:S01]  /*5270*/  FADD R153, R30, R137 ;  /* 0x000000891e997221 */ /* 0x000fe20000000000 */
[----:B------:R-:W-:Y:S01]  /*5280*/  FADD R145, R4, R133 ;  /* 0x0000008504917221 */ /* 0x000fe20000000000 */
[----:B------:R-:W-:Y:S01]  /*5290*/  FADD R4, R69, R92 ;  /* 0x0000005c45047221 */ /* 0x000fe20000000000 */
[----:B------:R-:W-:Y:S01]  /*52a0*/  FADD R137, R80, R109 ;  /* 0x0000006d50897221 */ /* 0x000fe20000000000 */
[----:B------:R-:W-:Y:S01]  /*52b0*/  FADD R133, R49, R96 ;  /* 0x0000006031857221 */ /* 0x000fe20000000000 */
[----:B------:R-:W-:Y:S01]  /*52c0*/  FADD R136, R61, R116 ;  /* 0x000000743d887221 */ /* 0x000fe20000000000 */
[----:B--2---:R-:W-:Y:S01]  /*52d0*/  @!P5 FMUL R129, R129, R129 ;  /* 0x000000818181d220 */ /* 0x004fe20000400000 */
[----:B------:R-:W-:Y:S01]  /*52e0*/  FADD R30, R20, R11 ;  /* 0x0000000b141e7221 */ /* 0x000fe20000000000 */
[----:B------:R-:W-:Y:S01]  /*52f0*/  FADD R139, R16, R117 ;  /* 0x00000075108b7221 */ /* 0x000fe20000000000 */
[----:B------:R-:W-:Y:S01]  /*5300*/  FSETP.GEU.AND P5, PT, R135, -126, PT ;  /* 0xc2fc00008700780b */ /* 0x000fe20003fae000 */
[----:B------:R-:W-:Y:S01]  /*5310*/  FADD R4, R4, R137 ;  /* 0x0000008904047221 */ /* 0x000fe20000000000 */
[----:B---3--:R-:W-:Y:S01]  /*5320*/  @!P6 FMUL R132, R132, R132 ;  /* 0x000000848484e220 */ /* 0x008fe20000400000 */
[----:B------:R-:W-:Y:S01]  /*5330*/  FADD R137, R133, R136 ;  /* 0x0000008885897221 */ /* 0x000fe20000000000 */
[----:B------:R-:W-:Y:S01]  /*5340*/  FSETP.GEU.AND P6, PT, R150, -126, PT ;  /* 0xc2fc00009600780b */ /* 0x000fe20003fce000 */
[----:B----4-:R-:W-:Y:S01]  /*5350*/  @!P2 FMUL R131, R131, R131 ;  /* 0x000000838383a220 */ /* 0x010fe20000400000 */
[----:B------:R-:W-:Y:S01]  /*5360*/  FSETP.GEU.AND P2, PT, R3, -126, PT ;  /* 0xc2fc00000300780b */ /* 0x000fe20003f4e000 */
        /* <DEDUP_REMOVED lines=8> */
[----:B------:R-:W-:Y:S01]  /*53f0*/  FADD R152, R62, R119 ;  /* 0x000000773e987221 */ /* 0x000fe20000000000 */
[----:B------:R-:W-:Y:S01]  /*5400*/  FADD R139, R46, R107 ;  /* 0x0000006b2e8b7221 */ /* 0x000fe20000000000 */
[----:B------:R-:W-:Y:S01]  /*5410*/  FADD R154, R78, R127 ;  /* 0x0000007f4e9a7221 */ /* 0x000fe20000000000 */
[----:B------:R1:W2:Y:S01]  /*5420*/  MUFU.EX2 R136, R134 ;  /* 0x0000008600887308 */ /* 0x0002a20000000800 */
[----:B------:R-:W-:Y:S01]  /*5430*/  FADD R160, R133, R152 ;  /* 0x0000009885a07221 */ /* 0x000fe20000000000 */
[----:B------:R-:W-:Y:S01]  /*5440*/  @!P5 FMUL R135, R135, 0.5 ;  /* 0x3f0000008787d820 */ /* 0x000fe20000400000 */
[----:B------:R-:W-:Y:S01]  /*5450*/  FADD R167, R139, R154 ;  /* 0x0000009a8ba77221 */ /* 0x000fe20000000000 */
[----:B------:R-:W-:Y:S01]  /*5460*/  FADD R133, R34, R95 ;  /* 0x0000005f22857221 */ /* 0x000fe20000000000 */
[----:B------:R-:W-:Y:S01]  /*5470*/  FADD R154, R66, R121 ;  /* 0x00000079429a7221 */ /* 0x000fe20000000000 */
[----:B------:R-:W-:Y:S01]  /*5480*/  @!P6 FMUL R150, R150, 0.5 ;  /* 0x3f0000009696e820 */ /* 0x000fe20000400000 */
[----:B------:R-:W-:Y:S01]  /*5490*/  @!P2 FMUL R3, R3, 0.5 ;  /* 0x3f0000000303a820 */ /* 0x000fe20000400000 */
[----:B------:R-:W3:Y:S01]  /*54a0*/  MUFU.EX2 R135, R135 ;  /* 0x0000008700877308 */ /* 0x000ee20000000800 */
[----:B-1----:R-:W-:Y:S01]  /*54b0*/  FADD R134, R31, R98 ;  /* 0x000000621f867221 */ /* 0x002fe20000000000 */
[----:B------:R-:W-:Y:S01]  /*54c0*/  FADD R162, R133, R154 ;  /* 0x0000009a85a27221 */ /* 0x000fe20000000000 */
[----:B------:R-:W-:Y:S01]  /*54d0*/  FADD R139, R47, R114 ;  /* 0x000000722f8b7221 */ /* 0x000fe20000000000 */
[----:B------:R-:W-:Y:S01]  /*54e0*/  FADD R152, R50, R111 ;  /* 0x0000006f32987221 */ /* 0x000fe20000000000 */
[----:B------:R-:W-:Y:S01]  /*54f0*/  FADD R161, R134, R155 ;  /* 0x0000009b86a17221 */ /* 0x000fe20000000000 */
[----:B------:R-:W-:Y:S01]  /*5500*/  FADD R155, R82, R129 ;  /* 0x00000081529b7221 */ /* 0x000fe20000000000 */
[----:B------:R-:W-:Y:S01]  /*5510*/  FADD R166, R139, R156 ;  /* 0x0000009c8ba67221 */ /* 0x000fe20000000000 */
[----:B------:R1:W4:Y:S01]  /*5520*/  MUFU.EX2 R134, R150 ;  /* 0x0000009600867308 */ /* 0x0003220000000800 */
[----:B------:R-:W-:Y:S01]  /*5530*/  FADD R139, R35, R102 ;  /* 0x00000066238b7221 */ /* 0x000fe20000000000 */
[----:B------:R-:W-:Y:S01]  /*5540*/  FADD R169, R152, R155 ;  /* 0x0000009b98a97221 */ /* 0x000fe20000000000 */
[----:B------:R-:W-:Y:S01]  /*5550*/  FADD R156, R67, R126 ;  /* 0x0000007e439c7221 */ /* 0x000fe20000000000 */
[----:B------:R-:W-:Y:S01]  /*5560*/  FADD R152, R51, R118 ;  /* 0x0000007633987221 */ /* 0x000fe20000000000 */
[----:B------:R-:W-:Y:S01]  /*5570*/  FADD R157, R83, R132 ;  /* 0x00000084539d7221 */ /* 0x000fe20000000000 */
[----:B------:R-:W-:Y:S01]  /*5580*/  FADD R155, R70, R125 ;  /* 0x0000007d469b7221 */ /* 0x000fe20000000000 */
[----:B------:R-:W-:Y:S01]  /*5590*/  FADD R154, R54, R115 ;  /* 0x00000073369a7221 */ /* 0x000fe20000000000 */
[----:B------:R5:W5:Y:S01]  /*55a0*/  MUFU.EX2 R133, R3 ;  /* 0x0000000300857308 */ /* 0x000b620000000800 */
[----:B-1----:R-:W-:Y:S01]  /*55b0*/  FADD R150, R38, R99 ;  /* 0x0000006326967221 */ /* 0x002fe20000000000 */
[----:B------:R-:W-:Y:S01]  /*55c0*/  FADD R159, R86, R131 ;  /* 0x00000083569f7221 */ /* 0x000fe20000000000 */
[----:B------:R-:W-:Y:S01]  /*55d0*/  @!P3 FMUL R122, R122, R122 ;  /* 0x0000007a7a7ab220 */ /* 0x000fe20000400000 */
[----:B------:R-:W-:Y:S01]  /*55e0*/  @!P1 FMUL R123, R123, R123 ;  /* 0x0000007b7b7b9220 */ /* 0x000fe20000400000 */
[----:B--2---:R-:W-:Y:S01]  /*55f0*/  @!P4 FMUL R136, R136, R136 ;  /* 0x000000888888c220 */ /* 0x004fe20000400000 */
[----:B---3--:R-:W-:Y:S01]  /*5600*/  @!P5 FMUL R135, R135, R135 ;  /* 0x000000878787d220 */ /* 0x008fe20000400000 */
[----:B------:R-:W-:Y:S01]  /*5610*/  FADD R163, R139, R156 ;  /* 0x0000009c8ba37221 */ /* 0x000fe20000000000 */
[----:B------:R-:W-:Y:S01]  /*5620*/  FADD R168, R152, R157 ;  /* 0x0000009d98a87221 */ /* 0x000fe20000000000 */
[----:B----4-:R-:W-:Y:S01]  /*5630*/  @!P6 FMUL R134, R134, R134 ;  /* 0x000000868686e220 */ /* 0x010fe20000400000 */
[----:B------:R-:W-:Y:S01]  /*5640*/  FADD R164, R150, R155 ;  /* 0x0000009b96a47221 */ /* 0x000fe20000000000 */
[----:B------:R-:W-:Y:S01]  /*5650*/  FADD R159, R154, R159 ;  /* 0x0000009f9a9f7221 */ /* 0x000fe20000000000 */
[----:B-----5:R-:W-:Y:S01]  /*5660*/  FADD R3, R39, R106 ;  /* 0x0000006a27037221 */ /* 0x020fe20000000000 */
[----:B------:R-:W-:Y:S01]  /*5670*/  FADD R154, R71, R136 ;  /* 0x00000088479a7221 */ /* 0x000fe20000000000 */
[----:B------:R-:W-:Y:S01]  /*5680*/  FADD R150, R55, R122 ;  /* 0x0000007a37967221 */ /* 0x000fe20000000000 */
[----:B------:R-:W-:Y:S01]  /*5690*/  FADD R155, R87, R134 ;  /* 0x00000086579b7221 */ /* 0x000fe20000000000 */
[----:B------:R-:W-:Y:S01]  /*56a0*/  FADD R139, R42, R103 ;  /* 0x000000672a8b7221 */ /* 0x000fe20000000000 */
[----:B------:R-:W-:Y:S01]  /*56b0*/  @!P2 FMUL R133, R133, R133 ;  /* 0x000000858585a220 */ /* 0x000fe20000400000 */
[----:B------:R-:W-:Y:S01]  /*56c0*/  FADD R156, R74, R135 ;  /* 0x000000874a9c7221 */ /* 0x000fe20000000000 */
        /* <DEDUP_REMOVED lines=30> */
[----:B------:R-:W-:Y:S01]  /*58b0*/  MOV R3, UR7 ;  /* 0x0000000700037c02 */ /* 0x000fe20008000f00 */
[----:B------:R-:W-:Y:S01]  /*58c0*/  FADD R138, R138, R141 ;  /* 0x0000008d8a8a7221 */ /* 0x000fe20000000000 */
[----:B------:R-:W-:Y:S01]  /*58d0*/  F2FP.F16.F32.PACK_AB R30, R24, R25 ;  /* 0x00000019181e723e */ /* 0x000fe200000000ff */
[----:B------:R-:W-:Y:S01]  /*58e0*/  FADD R137, R140, R137 ;  /* 0x000000898c897221 */ /* 0x000fe20000000000 */
[----:B------:R-:W-:Y:S01]  /*58f0*/  F2FP.F16.F32.PACK_AB R31, R34, R31 ;  /* 0x0000001f221f723e */ /* 0x000fe200000000ff */
[----:B------:R-:W-:Y:S01]  /*5900*/  FADD R158, R158, R161 ;  /* 0x000000a19e9e7221 */ /* 0x000fe20000000000 */
[----:B------:R-:W-:Y:S01]  /*5910*/  F2FP.F16.F32.PACK_AB R24, R112, R29 ;  /* 0x0000001d7018723e */ /* 0x000fe200000000ff */
[----:B------:R-:W-:Y:S01]  /*5920*/  FADD R159, R159, R162 ;  /* 0x000000a29f9f7221 */ /* 0x000fe20000000000 */
[----:B------:R-:W-:Y:S01]  /*5930*/  F2FP.F16.F32.PACK_AB R34, R36, R45 ;  /* 0x0000002d2422723e */ /* 0x000fe200000000ff */
[----:B------:R1:W-:Y:S01]  /*5940*/  SYNCS.ARRIVE.TRANS64.A1T0 RZ, [R3+UR9], RZ ;  /* 0x000000ff03ff79a7 */ /* 0x0003e20008100009 */
[----:B------:R-:W-:Y:S01]  /*5950*/  F2FP.F16.F32.PACK_AB R29, R27, R26 ;  /* 0x0000001a1b1d723e */ /* 0x000fe200000000ff */
[----:B------:R-:W-:Y:S01]  /*5960*/  FADD R4, R138, R137 ;  /* 0x000000898a047221 */ /* 0x000fe20000000000 */
[----:B------:R-:W-:-:S02]  /*5970*/  F2FP.F16.F32.PACK_AB R32, R32, R33 ;  /* 0x000000212020723e */ /* 0x000fc400000000ff */
[----:B------:R-:W-:Y:S02]  /*5980*/  F2FP.F16.F32.PACK_AB R36, R40, R37 ;  /* 0x000000252824723e */ /* 0x000fe400000000ff */
[----:B------:R-:W-:Y:S01]  /*5990*/  F2FP.F16.F32.PACK_AB R25, R38, R35 ;  /* 0x000000232619723e */ /* 0x000fe200000000ff */
[----:B-1----:R-:W-:Y:S01]  /*59a0*/  FADD R3, R158, R159 ;  /* 0x0000009f9e037221 */ /* 0x002fe20000000000 */
[----:B------:R-:W-:Y:S02]  /*59b0*/  F2FP.F16.F32.PACK_AB R27, R42, R39 ;  /* 0x000000272a1b723e */ /* 0x000fe400000000ff */
[----:B------:R-:W-:Y:S02]  /*59c0*/  F2FP.F16.F32.PACK_AB R33, R46, R43 ;  /* 0x0000002b2e21723e */ /* 0x000fe400000000ff */
[----:B------:R-:W-:Y:S02]  /*59d0*/  F2FP.F16.F32.PACK_AB R37, R54, R51 ;  /* 0x000000333625723e */ /* 0x000fe400000000ff */
[----:B------:R-:W-:-:S02]  /*59e0*/  F2FP.F16.F32.PACK_AB R35, R50, R47 ;  /* 0x0000002f3223723e */ /* 0x000fc400000000ff */
[----:B------:R-:W-:Y:S02]  /*59f0*/  F2FP.F16.F32.PACK_AB R38, R49, R20 ;  /* 0x000000143126723e */ /* 0x000fe400000000ff */
[----:B------:R-:W-:Y:S02]  /*5a00*/  F2FP.F16.F32.PACK_AB R39, R58, R55 ;  /* 0x000000373a27723e */ /* 0x000fe400000000ff */
        /* <DEDUP_REMOVED lines=41> */
[----:B------:R-:W-:Y:S01]  /*5ca0*/  F2FP.F16.F32.PACK_AB R82, R116, R117 ;  /* 0x000000757452723e */ /* 0x000fe200000000ff */
[----:B------:R-:W-:Y:S06]  /*5cb0*/  @!P0 BRA `(.L_x_19) ;  /* 0x0000000000048947 */ /* 0x000fec0003800000 */
[----:B------:R-:W-:Y:S01]  /*5cc0*/  BPT.TRAP 0x1 ;  /* 0x000000040000795c */ /* 0x000fe20000300000 */
.L_x_19:
[----:B------:R-:W1:Y:S02]  /*5cd0*/  SYNCS.PHASECHK.TRANS64.TRYWAIT P1, [UR37+0xb008], R2 ;  /* 0x00b00802ff0075a7 */ /* 0x000e640008020165 */
[----:B-1----:R-:W-:Y:S05]  /*5ce0*/  @!P1 BRA `(.L_x_20) ;  /* 0x000000c400949947 */ /* 0x002fea0003800000 */
.L_x_102:
[----:B------:R-:W-:Y:S01]  /*5cf0*/  UIADD3 UR6, UR8, 0x200, URZ ;  /* 0x0000020008067890 */ /* 0x000fe2000fffe03f */
[----:B------:R-:W-:Y:S01]  /*5d00*/  WARPGROUP.ARRIVE ;  /* 0x00000000000079c5 */ /* 0x000fe20000000000 */
[----:B------:R-:W-:Y:S01]  /*5d10*/  UMOV UR7, 0xc0000010 ;  /* 0xc000001000077882 */ /* 0x000fe20000000000 */
[----:B------:R-:W-:-:S06]  /*5d20*/  F2FP.F16.F32.PACK_AB R83, R133, R134 ;  /* 0x000000868553723e */ /* 0x000fcc00000000ff */
[----:B------:R-:W-:Y:S01]  /*5d30*/  HGMMA.64x16x16.F32 R152, R28, gdesc[UR4].tnspB, RZ, !UPT, gsb0 ;  /* 0x402000041c987df0 */ /* 0x000fe2000c0008ff */
[----:B------:R-:W-:Y:S01]  /*5d40*/  UIADD3 UR6, UR8, 0x220, URZ ;  /* 0x0000022008067890 */ /* 0x000fe2000fffe03f */
[----:B------:R-:W-:Y:S01]  /*5d50*/  UMOV UR7, 0xc0000010 ;  /* 0xc000001000077882 */ /* 0x000fe20000000000 */
[----:B------:R-:W-:Y:S02]  /*5d60*/  WARPGROUP.DEPBAR.LE gsb0, 0x0 ;  /* 0x00008000000079c5 */ /* 0x000fe40000010000 */
[----:B------:R-:W-:-:S06]  /*5d70*/  WARPGROUP.ARRIVE ;  /* 0x00000000000079c5 */ /* 0x000fcc0000000000 */
[----:B------:R-:W-:Y:S01]  /*5d80*/  HGMMA.64x16x16.F32 R152, R24, gdesc[UR4].tnspB, R152, gsb0 ;  /* 0x4020000418987df0 */ /* 0x000fe20008000898 */
        /* <DEDUP_REMOVED lines=69> */
[----:B------:R-:W-:Y:S03]  /*61e0*/  HGMMA.64x16x16.F32 R152, R80, gdesc[UR4].tnspB, R152, gsb0 ;  /* 0x4020000450987df0 */ /* 0x000fe60008000898 */
[----:B------:R-:W-:Y:S02]  /*61f0*/  WARPGROUP.DEPBAR.LE gsb0, 0x0 ;  /* 0x00008000000079c5 */ /* 0x000fe40000010000 */
[----:B------:R-:W-:Y:S05]  /*6200*/  @!P0 BRA `(.L_x_21) ;  /* 0x0000000000048947 */ /* 0x000fea0003800000 */
[----:B------:R-:W-:Y:S01]  /*6210*/  BPT.TRAP 0x1 ;  /* 0x000000040000795c */ /* 0x000fe20000300000 */
.L_x_21:
[----:B------:R-:W-:Y:S01]  /*6220*/  UISETP.EQ.AND UP0, UPT, UR36, URZ, !UP0 ;  /* 0x0000003f2400728c */ /* 0x000fe2000c702270 */
[----:B-1----:R-:W-:Y:S01]  /*6230*/  IMAD.MOV.U32 R2, RZ, RZ, RZ ;  /* 0x000000ffff027224 */ /* 0x002fe200078e00ff */
[----:B------:R-:W-:Y:S02]  /*6240*/  UIADD3 UR6, UR37, 0xb028, URZ ;  /* 0x0000b02825067890 */ /* 0x000fe4000fffe03f */
[----:B------:R-:W-:Y:S02]  /*6250*/  USEL UR7, URZ, 0x1, !UP0 ;  /* 0x000000013f077887 */ /* 0x000fe4000c000000 */
[----:B------:R-:W-:Y:S02]  /*6260*/  UPRMT UR6, URZ, 0x654, UR6 ;  /* 0x000006543f067896 */ /* 0x000fe40008000006 */
[----:B------:R-:W-:-:S04]  /*6270*/  USEL UR7, UR7, 0x2, UP1 ;  /* 0x0000000207077887 */ /* 0x000fc80008800000 */
[----:B------:R-:W-:-:S03]  /*6280*/  UISETP.GT.U32.AND UP0, UPT, UR7, 0x1, UPT ;  /* 0x000000010700788c */ /* 0x000fc6000bf04070 */
[----:B------:R-:W-:Y:S03]  /*6290*/  SYNCS.ARRIVE.TRANS64.RED.A1T0 RZ, [UR6], RZ ;  /* 0x000000ffffff79a7 */ /* 0x000fe60008100406 */
[----:B------:R-:W-:-:S13]  /*62a0*/  PLOP3.LUT P1, PT, PT, PT, UP0, 0x80, 0x0 ;  /* 0x000000000000781c */ /* 0x000fda0003f2f008 */
[----:B------:R-:W-:Y:S05]  /*62b0*/  @P1 BRA `(.L_x_22) ;  /* 0x0000000000041947 */ /* 0x000fea0003800000 */
[----:B------:R-:W-:Y:S01]  /*62c0*/  BPT.TRAP 0x1 ;  /* 0x000000040000795c */ /* 0x000fe20000300000 */
.L_x_22:
[C---:B------:R-:W-:Y:S01]  /*62d0*/  ISETP.GE.AND P2, PT, R7.reuse, 0x201, PT ;  /* 0x000002010700780c */ /* 0x040fe20003f46270 */
[----:B------:R-:W-:Y:S01]  /*62e0*/  UMOV UR9, 0x1 ;  /* 0x0000000100097882 */ /* 0x000fe20000000000 */
[----:B------:R-:W-:Y:S01]  /*62f0*/  IADD3 R6, R7, 0xff, RZ ;  /* 0x000000ff07067810 */ /* 0x000fe20007ffe0ff */
[----:B------:R-:W-:Y:S01]  /*6300*/  UMOV UR11, 0x2 ;  /* 0x00000002000b7882 */ /* 0x000fe20000000000 */
[----:B------:R-:W-:Y:S02]  /*6310*/  VIADD R0, R0, 0x100 ;  /* 0x0000010000007836 */ /* 0x000fe40000000000 */
[----:B------:R-:W-:-:S04]  /*6320*/  SHF.R.S32.HI R9, RZ, 0x1f, R6 ;  /* 0x0000001fff097819 */ /* 0x000fc80000011406 */
[----:B------:R-:W-:-:S04]  /*6330*/  LEA.HI R6, R9, R6, RZ, 0x8 ;  /* 0x0000000609067211 */ /* 0x000fc800078f40ff */
[----:B------:R-:W-:Y:S01]  /*6340*/  LEA.HI.SX32 R6, R6, 0xffffffff, 0x18 ;  /* 0xffffffff06067811 */ /* 0x000fe200078fc2ff */
[----:B------:R-:W-:Y:S06]  /*6350*/  @!P2 BRA `(.L_x_23) ;  /* 0x0000004400d8a947 */ /* 0x000fec0003800000 */
[----:B------:R-:W-:Y:S01]  /*6360*/  MOV R9, R5 ;  /* 0x0000000500097202 */ /* 0x000fe20000000f00 */
[----:B------:R-:W-:Y:S01]  /*6370*/  IMAD.MOV.U32 R7, RZ, RZ, R8 ;  /* 0x000000ffff077224 */ /* 0x000fe200078e0008 */
[----:B------:R-:W-:Y:S01]  /*6380*/  MOV R2, RZ ;  /* 0x000000ff00027202 */ /* 0x000fe20000000f00 */
[----:B------:R-:W-:Y:S01]  /*6390*/  UMOV UR11, 0x2 ;  /* 0x00000002000b7882 */ /* 0x000fe20000000000 */
[----:B------:R-:W-:Y:S01]  /*63a0*/  UMOV UR9, 0x1 ;  /* 0x0000000100097882 */ /* 0x000fe20000000000 */
[----:B------:R-:W-:-:S05]  /*63b0*/  ULDC UR13, c[0x0][0x604] ;  /* 0x00018100000d7ab9 */ /* 0x000fca0000000800 */
.L_x_34:
[----:B------:R-:W-:-:S13]  /*63c0*/  PLOP3.LUT P3, PT, PT, PT, UP1, 0x80, 0x0 ;  /* 0x000000000000781c */ /* 0x000fda0003f6f018 */
[----:B-1----:R-:W-:Y:S05]  /*63d0*/  @!P3 BRA `(.L_x_24) ;  /* 0x000000000004b947 */ /* 0x002fea0003800000 */
[----:B------:R-:W-:Y:S01]  /*63e0*/  BPT.TRAP 0x1 ;  /* 0x000000040000795c */ /* 0x000fe20000300000 */
.L_x_24:
[----:B------:R-:W-:Y:S01]  /*63f0*/  ULEA UR6, UR11, UR37, 0x3 ;  /* 0x000000250b067291 */ /* 0x000fe2000f8e183f */
[----:B------:R-:W-:-:S08]  /*6400*/  SHF.L.U32 R5, R2, 0x1f, RZ ;  /* 0x0000001f02057819 */ /* 0x000fd000000006ff */
[----:B------:R-:W1:Y:S02]  /*6410*/  SYNCS.PHASECHK.TRANS64.TRYWAIT P2, [UR6+0xb000], R5 ;  /* 0x00b00005ff0075a7 */ /* 0x000e640008040146 */
[----:B-1----:R-:W-:Y:S05]  /*6420*/  @!P2 BRA `(.L_x_25) ;  /* 0x000000bc00dca947 */ /* 0x002fea0003800000 */
.L_x_103:
[----:B------:R-:W-:Y:S01]  /*6430*/  ULEA UR6, UR11, UR10, 0x9 ;  /* 0x0000000a0b067291 */ /* 0x000fe2000f8e483f */
[----:B------:R-:W-:Y:S01]  /*6440*/  WARPGROUP.ARRIVE ;  /* 0x00000000000079c5 */ /* 0x000fe20000000000 */
[----:B------:R-:W-:-:S07]  /*6450*/  UMOV UR7, 0xc0000010 ;  /* 0xc000001000077882 */ /* 0x000fce0000000000 */
[----:B------:R-:W-:Y:S01]  /*6460*/  HGMMA.64x256x16.F32 R24, gdesc[UR4], RZ, !UPT, gsb0 ;  /* 0x03e00000041879f0 */ /* 0x000fe2000c0008ff */
[----:B------:R-:W-:-:S04]  /*6470*/  UIADD3 UR6, UR11, 0x1, URZ ;  /* 0x000000010b067890 */ /* 0x000fc8000fffe03f */
[----:B------:R-:W-:-:S04]  /*6480*/  UISETP.NE.AND UP0, UPT, UR6, 0x5, UPT ;  /* 0x000000050600788c */ /* 0x000fc8000bf05270 */
[----:B------:R-:W-:Y:S02]  /*6490*/  USEL UR7, URZ, 0x1, UP0 ;  /* 0x000000013f077887 */ /* 0x000fe40008000000 */
[----:B------:R-:W-:-:S04]  /*64a0*/  USEL UR6, UR6, URZ, UP0 ;  /* 0x0000003f06067287 */ /* 0x000fc80008000000 */
[----:B------:R-:W-:Y:S01]  /*64b0*/  LOP3.LUT R2, R2, UR7, RZ, 0x3c, !PT ;  /* 0x0000000702027c12 */ /* 0x000fe2000f8e3cff */
[----:B------:R-:W-:Y:S02]  /*64c0*/  WARPGROUP.DEPBAR.LE gsb0, 0x0 ;  /* 0x00008000000079c5 */ /* 0x000fe40000010000 */
[----:B------:R-:W-:Y:S05]  /*64d0*/  @!P3 BRA `(.L_x_26) ;  /* 0x000000000004b947 */ /* 0x000fea0003800000 */
[----:B------:R-:W-:Y:S01]  /*64e0*/  BPT.TRAP 0x1 ;  /* 0x000000040000795c */ /* 0x000fe20000300000 */
.L_x_26:
[----:B-1----:R-:W-:Y:S01]  /*64f0*/  FMNMX R8, R24, R9, !PT ;  /* 0x0000000918087209 */ /* 0x002fe20007800000 */
[----:B------:R-:W-:-:S03]  /*6500*/  ULEA UR7, UR6, UR37, 0x3 ;  /* 0x0000002506077291 */ /* 0x000fc6000f8e183f */
[----:B------:R-:W-:-:S04]  /*6510*/  FMNMX R5, R25, R8, !PT ;  /* 0x0000000819057209 */ /* 0x000fc80007800000 */
        /* <DEDUP_REMOVED lines=61> */
[----:B------:R-:W-:-:S05]  /*68f0*/  FMNMX R8, R149, R8, !PT ;  /* 0x0000000895087209 */ /* 0x000fca0007800000 */
[----:B------:R-:W1:Y:S02]  /*6900*/  SHFL.BFLY PT, R5, R8, 0x1, 0x1f ;  /* 0x0c201f0008057f89 */ /* 0x000e6400000e0000 */
[----:B-1----:R-:W-:Y:S02]  /*6910*/  FMNMX R11, R8, R5, !PT ;  /* 0x00000005080b7209 */ /* 0x002fe40007800000 */
[----:B------:R-:W-:-:S03]  /*6920*/  FMNMX R8, R26, R7, !PT ;  /* 0x000000071a087209 */ /* 0x000fc60007800000 */
[----:B------:R-:W1:Y:S02]  /*6930*/  SHFL.BFLY PT, R10, R11, 0x2, 0x1f ;  /* 0x0c401f000b0a7f89 */ /* 0x000e6400000e0000 */
[----:B-1----:R-:W-:Y:S02]  /*6940*/  FMNMX R5, R11, R10, !PT ;  /* 0x0000000a0b057209 */ /* 0x002fe40007800000 */
[----:B------:R-:W-:Y:S02]  /*6950*/  FMNMX R11, R27, R8, !PT ;  /* 0x000000081b0b7209 */ /* 0x000fe40007800000 */
[C---:B------:R-:W-:Y:S02]  /*6960*/  FSETP.NEU.AND P2, PT, R5.reuse, -INF , PT ;  /* 0xff8000000500780b */ /* 0x040fe40003f4d000 */
[----:B------:R-:W-:Y:S02]  /*6970*/  FMNMX R8, R30, R11, !PT ;  /* 0x0000000b1e087209 */ /* 0x000fe40007800000 */
[----:B------:R-:W-:-:S02]  /*6980*/  FSEL R10, R5, RZ, P2 ;  /* 0x000000ff050a7208 */ /* 0x000fc40001000000 */
[----:B------:R-:W-:-:S03]  /*6990*/  FMNMX R11, R31, R8, !PT ;  /* 0x000000081f0b7209 */ /* 0x000fc60007800000 */
[----:B------:R-:W-:Y:S01]  /*69a0*/  FMUL R167, R10, UR13 ;  /* 0x0000000d0aa77c20 */ /* 0x000fe20008400000 */
[----:B------:R-:W-:-:S03]  /*69b0*/  FMNMX R8, R34, R11, !PT ;  /* 0x0000000b22087209 */ /* 0x000fc60007800000 */
        /* <DEDUP_REMOVED lines=16> */
[--C-:B------:R-:W-:Y:S01]  /*6ac0*/  FFMA R14, R45, UR13, -R167.reuse ;  /* 0x0000000d2d0e7c23 */ /* 0x100fe200080008a7 */
[--C-:B------:R-:W-:Y:S01]  /*6ad0*/  FFMA R37, R48, UR13, -R167.reuse ;  /* 0x0000000d30257c23 */ /* 0x100fe200080008a7 */
[----:B------:R-:W-:Y:S01]  /*6ae0*/  @!P5 FMUL R24, R24, 0.5 ;  /* 0x3f0000001818d820 */ /* 0x000fe20000400000 */
[--C-:B------:R-:W-:Y:S01]  /*6af0*/  FFMA R15, R53, UR13, -R167.reuse ;  /* 0x0000000d350f7c23 */ /* 0x100fe200080008a7 */
[----:B------:R-:W-:Y:S01]  /*6b00*/  @!P3 FMUL R165, R165, 0.5 ;  /* 0x3f000000a5a5b820 */ /* 0x000fe20000400000 */
[--C-:B------:R-:W-:Y:S01]  /*6b10*/  FFMA R52, R52, UR13, -R167.reuse ;  /* 0x0000000d34347c23 */ /* 0x100fe200080008a7 */
[----:B------:R-:W1:Y:S01]  /*6b20*/  MUFU.EX2 R28, R24 ;  /* 0x00000018001c7308 */ /* 0x000e620000000800 */
[----:B------:R-:W-:Y:S01]  /*6b30*/  @!P2 FMUL R25, R25, 0.5 ;  /* 0x3f0000001919a820 */ /* 0x000fe20000400000 */
[----:B------:R-:W-:Y:S01]  /*6b40*/  @!P6 FMUL R168, R168, 0.5 ;  /* 0x3f000000a8a8e820 */ /* 0x000fe20000400000 */
[--C-:B------:R-:W-:Y:S01]  /*6b50*/  FFMA R60, R60, UR13, -R167.reuse ;  /* 0x0000000d3c3c7c23 */ /* 0x100fe200080008a7 */
[----:B------:R-:W-:Y:S01]  /*6b60*/  @!P4 FMUL R32, R32, 0.5 ;  /* 0x3f0000002020c820 */ /* 0x000fe20000400000 */
[--C-:B------:R-:W-:Y:S01]  /*6b70*/  FFMA R45, R64, UR13, -R167.reuse ;  /* 0x0000000d402d7c23 */ /* 0x100fe200080008a7 */
[--C-:B------:R-:W-:Y:S01]  /*6b80*/  FFMA R16, R61, UR13, -R167.reuse ;  /* 0x0000000d3d107c23 */ /* 0x100fe200080008a7 */
[--C-:B------:R-:W-:Y:S01]  /*6b90*/  FFMA R17, R69, UR13, -R167.reuse ;  /* 0x0000000d45117c23 */ /* 0x100fe200080008a7 */
[----:B------:R-:W2:Y:S01]  /*6ba0*/  MUFU.EX2 R29, R25 ;  /* 0x00000019001d7308 */ /* 0x000ea20000000800 */
[----:B------:R-:W-:Y:S01]  /*6bb0*/  FMNMX R11, R35, R8, !PT ;  /* 0x00000008230b7209 */ /* 0x000fe20007800000 */
[--C-:B------:R-:W-:Y:S01]  /*6bc0*/  FFMA R68, R68, UR13, -R167.reuse ;  /* 0x0000000d44447c23 */ /* 0x100fe200080008a7 */
[--C-:B------:R-:W-:Y:S01]  /*6bd0*/  FFMA R48, R73, UR13, -R167.reuse ;  /* 0x0000000d49307c23 */ /* 0x100fe200080008a7 */
[--C-:B------:R-:W-:Y:S01]  /*6be0*/  FFMA R53, R80, UR13, -R167.reuse ;  /* 0x0000000d50357c23 */ /* 0x100fe200080008a7 */
[----:B------:R-:W-:Y:S01]  /*6bf0*/  FMNMX R8, R38, R11, !PT ;  /* 0x0000000b26087209 */ /* 0x000fe20007800000 */
[--C-:B------:R-:W-:Y:S01]  /*6c00*/  FFMA R76, R76, UR13, -R167.reuse ;  /* 0x0000000d4c4c7c23 */ /* 0x100fe200080008a7 */
[--C-:B------:R-:W-:Y:S01]  /*6c10*/  FFMA R18, R77, UR13, -R167.reuse ;  /* 0x0000000d4d127c23 */ /* 0x100fe200080008a7 */
[----:B------:R-:W3:Y:S01]  /*6c20*/  MUFU.EX2 R165, R165 ;  /* 0x000000a500a57308 */ /* 0x000ee20000000800 */
[----:B-1----:R-:W-:Y:S01]  /*6c30*/  @!P5 FMUL R28, R28, R28 ;  /* 0x0000001c1c1cd220 */ /* 0x002fe20000400000 */
[----:B------:R-:W-:Y:S01]  /*6c40*/  FSETP.GEU.AND P5, PT, R33, -126, PT ;  /* 0xc2fc00002100780b */ /* 0x000fe20003fae000 */
[--C-:B------:R-:W-:Y:S01]  /*6c50*/  FFMA R84, R84, UR13, -R167.reuse ;  /* 0x0000000d54547c23 */ /* 0x100fe200080008a7 */
[----:B------:R-:W-:Y:S01]  /*6c60*/  FMNMX R11, R39, R8, !PT ;  /* 0x00000008270b7209 */ /* 0x000fe20007800000 */
[--C-:B------:R-:W-:Y:S01]  /*6c70*/  FFMA R19, R85, UR13, -R167.reuse ;  /* 0x0000000d55137c23 */ /* 0x100fe200080008a7 */
[--C-:B------:R-:W-:Y:S01]  /*6c80*/  FFMA R20, R93, UR13, -R167.reuse ;  /* 0x0000000d5d147c23 */ /* 0x100fe200080008a7 */
[--C-:B------:R-:W-:Y:S01]  /*6c90*/  FFMA R92, R92, UR13, -R167.reuse ;  /* 0x0000000d5c5c7c23 */ /* 0x100fe200080008a7 */
[----:B------:R-:W1:Y:S01]  /*6ca0*/  MUFU.EX2 R168, R168 ;  /* 0x000000a800a87308 */ /* 0x000e620000000800 */
[----:B--2---:R-:W-:Y:S01]  /*6cb0*/  @!P2 FMUL R29, R29, R29 ;  /* 0x0000001d1d1da220 */ /* 0x004fe20000400000 */
[----:B------:R-:W-:Y:S01]  /*6cc0*/  FSETP.GEU.AND P2, PT, R36, -126, PT ;  /* 0xc2fc00002400780b */ /* 0x000fe20003f4e000 */
[--C-:B------:R-:W-:Y:S01]  /*6cd0*/  FFMA R61, R96, UR13, -R167.reuse ;  /* 0x0000000d603d7c23 */ /* 0x100fe200080008a7 */
[----:B------:R-:W-:Y:S01]  /*6ce0*/  FMNMX R8, R42, R11, !PT ;  /* 0x0000000b2a087209 */ /* 0x000fe20007800000 */
[--C-:B------:R-:W-:Y:S01]  /*6cf0*/  FFMA R64, R104, UR13, -R167.reuse ;  /* 0x0000000d68407c23 */ /* 0x100fe200080008a7 */
[--C-:B------:R-:W-:Y:S01]  /*6d00*/  FFMA R22, R101, UR13, -R167.reuse ;  /* 0x0000000d65167c23 */ /* 0x100fe200080008a7 */
[----:B------:R-:W-:Y:S01]  /*6d10*/  @!P5 FMUL R33, R33, 0.5 ;  /* 0x3f0000002121d820 */ /* 0x000fe20000400000 */
[----:B------:R-:W2:Y:S01]  /*6d20*/  MUFU.EX2 R24, R32 ;  /* 0x0000002000187308 */ /* 0x000ea20000000800 */
        /* <DEDUP_REMOVED lines=8> */
[----:B-1----:R-:W-:Y:S01]  /*6db0*/  @!P6 FMUL R168, R168, R168 ;  /* 0x000000a8a8a8e220 */ /* 0x002fe20000400000 */
[----:B------:R-:W-:Y:S01]  /*6dc0*/  FSETP.GEU.AND P6, PT, R13, -126, PT ;  /* 0xc2fc00000d00780b */ /* 0x000fe20003fce000 */
[--C-:B------:R-:W-:Y:S01]  /*6dd0*/  FFMA R93, R116, UR13, -R167.reuse ;  /* 0x0000000d745d7c23 */ /* 0x100fe200080008a7 */
[----:B------:R-:W-:Y:S01]  /*6de0*/  FMNMX R8, R46, R11, !PT ;  /* 0x0000000b2e087209 */ /* 0x000fe20007800000 */
[--C-:B------:R-:W-:Y:S01]  /*6df0*/  FFMA R73, R120, UR13, -R167.reuse ;  /* 0x0000000d78497c23 */ /* 0x100fe200080008a7 */
[--C-:B------:R-:W-:Y:S01]  /*6e00*/  FFMA R77, R124, UR13, -R167.reuse ;  /* 0x0000000d7c4d7c23 */ /* 0x100fe200080008a7 */
[----:B------:R-:W-:Y:S01]  /*6e10*/  @!P3 FMUL R40, R40, 0.5 ;  /* 0x3f0000002828b820 */ /* 0x000fe20000400000 */
[----:B------:R1:W4:Y:S01]  /*6e20*/  MUFU.EX2 R166, R36 ;  /* 0x0000002400a67308 */ /* 0x0003220000000800 */
[----:B--2---:R-:W-:Y:S01]  /*6e30*/  @!P4 FMUL R24, R24, R24 ;  /* 0x000000181818c220 */ /* 0x004fe20000400000 */
        /* <DEDUP_REMOVED lines=9> */
[--C-:B-1----:R-:W-:Y:S01]  /*6ed0*/  FFMA R36, R49, UR13, -R167.reuse ;  /* 0x0000000d31247c23 */ /* 0x102fe200080008a7 */
[--C-:B------:R-:W-:Y:S01]  /*6ee0*/  FFMA R49, R72, UR13, -R167.reuse ;  /* 0x0000000d48317c23 */ /* 0x100fe200080008a7 */
[----:B------:R-:W-:Y:S01]  /*6ef0*/  FMNMX R8, R50, R11, !PT ;  /* 0x0000000b32087209 */ /* 0x000fe20007800000 */
[--C-:B------:R-:W-:Y:S01]  /*6f00*/  FFMA R72, R117, UR13, -R167.reuse ;  /* 0x0000000d75487c23 */ /* 0x100fe200080008a7 */
[----:B------:R-:W-:Y:S01]  /*6f10*/  @!P4 FMUL R41, R41, 0.5 ;  /* 0x3f0000002929c820 */ /* 0x000fe20000400000 */
[----:B------:R-:W1:Y:S01]  /*6f20*/  MUFU.EX2 R13, R13 ;  /* 0x0000000d000d7308 */ /* 0x000e620000000800 */
[----:B----4-:R-:W-:Y:S01]  /*6f30*/  @!P2 FMUL R166, R166, R166 ;  /* 0x000000a6a6a6a220 */ /* 0x010fe20000400000 */
[----:B------:R-:W-:Y:S01]  /*6f40*/  FSETP.GEU.AND P2, PT, R14, -126, PT ;  /* 0xc2fc00000e00780b */ /* 0x000fe20003f4e000 */
[--C-:B--2---:R-:W-:Y:S01]  /*6f50*/  FFMA R40, R57, UR13, -R167.reuse ;  /* 0x0000000d39287c23 */ /* 0x104fe200080008a7 */
[----:B------:R-:W-:Y:S01]  /*6f60*/  FMNMX R11, R51, R8, !PT ;  /* 0x00000008330b7209 */ /* 0x000fe20007800000 */
[--C-:B------:R-:W-:Y:S01]  /*6f70*/  FFMA R57, R88, UR13, -R167.reuse ;  /* 0x0000000d58397c23 */ /* 0x100fe200080008a7 */
[--C-:B------:R-:W-:Y:S01]  /*6f80*/  FFMA R12, R140, UR13, -R167.reuse ;  /* 0x0000000d8c0c7c23 */ /* 0x100fe200080008a7 */
[----:B------:R-:W-:Y:S01]  /*6f90*/  @!P5 FMUL R44, R44, 0.5 ;  /* 0x3f0000002c2cd820 */ /* 0x000fe20000400000 */
[----:B------:R2:W3:Y:S01]  /*6fa0*/  MUFU.EX2 R32, R41 ;  /* 0x0000002900207308 */ /* 0x0004e20000000800 */
[----:B-----5:R-:W-:Y:S01]  /*6fb0*/  @!P3 FMUL R33, R33, R33 ;  /* 0x000000212121b220 */ /* 0x020fe20000400000 */
[----:B------:R-:W-:Y:S01]  /*6fc0*/  FSETP.GEU.AND P3, PT, R36, -126, PT ;  /* 0xc2fc00002400780b */ /* 0x000fe20003f6e000 */
[--C-:B------:R-:W-:Y:S01]  /*6fd0*/  FFMA R85, R141, UR13, -R167.reuse ;  /* 0x0000000d8d557c23 */ /* 0x100fe200080008a7 */
[----:B------:R-:W-:Y:S01]  /*6fe0*/  FMNMX R8, R54, R11, !PT ;  /* 0x0000000b36087209 */ /* 0x000fe20007800000 */
[----:B------:R-:W-:-:S02]  /*6ff0*/  FFMA R104, R145, UR13, -R167 ;  /* 0x0000000d91687c23 */ /* 0x000fc400080008a7 */
[----:B------:R-:W-:Y:S01]  /*7000*/  @!P2 FMUL R14, R14, 0.5 ;  /* 0x3f0000000e0ea820 */ /* 0x000fe20000400000 */
[----:B------:R4:W5:Y:S01]  /*7010*/  MUFU.EX2 R163, R44 ;  /* 0x0000002c00a37308 */ /* 0x0009620000000800 */
[----:B-1----:R-:W-:Y:S01]  /*7020*/  @!P6 FMUL R13, R13, R13 ;  /* 0x0000000d0d0de220 */ /* 0x002fe20000400000 */
[----:B------:R-:W-:Y:S01]  /*7030*/  FSETP.GEU.AND P6, PT, R37, -126, PT ;  /* 0xc2fc00002500780b */ /* 0x000fe20003fce000 */
[--C-:B--2---:R-:W-:Y:S01]  /*7040*/  FFMA R41, R56, UR13, -R167.reuse ;  /* 0x0000000d38297c23 */ /* 0x104fe200080008a7 */
[----:B------:R-:W-:Y:S01]  /*7050*/  FMNMX R11, R55, R8, !PT ;  /* 0x00000008370b7209 */ /* 0x000fe20007800000 */
[--C-:B------:R-:W-:Y:S01]  /*7060*/  FFMA R56, R89, UR13, -R167.reuse ;  /* 0x0000000d59387c23 */ /* 0x100fe200080008a7 */
[--C-:B------:R-:W-:Y:S01]  /*7070*/  FFMA R89, R132, UR13, -R167.reuse ;  /* 0x0000000d84597c23 */ /* 0x100fe200080008a7 */
[----:B------:R-:W-:Y:S01]  /*7080*/  @!P3 FMUL R36, R36, 0.5 ;  /* 0x3f0000002424b820 */ /* 0x000fe20000400000 */
[----:B------:R-:W1:Y:S01]  /*7090*/  MUFU.EX2 R14, R14 ;  /* 0x0000000e000e7308 */ /* 0x000e620000000800 */
[----:B---3--:R-:W-:Y:S01]  /*70a0*/  @!P4 FMUL R32, R32, R32 ;  /* 0x000000202020c220 */ /* 0x008fe20000400000 */
[----:B------:R-:W-:Y:S01]  /*70b0*/  FSETP.GEU.AND P4, PT, R52, -126, PT ;  /* 0xc2fc00003400780b */ /* 0x000fe20003f8e000 */
[--C-:B----4-:R-:W-:Y:S01]  /*70c0*/  FFMA R44, R65, UR13, -R167.reuse ;  /* 0x0000000d412c7c23 */ /* 0x110fe200080008a7 */
[----:B------:R-:W-:Y:S01]  /*70d0*/  FMNMX R8, R58, R11, !PT ;  /* 0x0000000b3a087209 */ /* 0x000fe20007800000 */
[--C-:B------:R-:W-:Y:S01]  /*70e0*/  FFMA R65, R100, UR13, -R167.reuse ;  /* 0x0000000d64417c23 */ /* 0x100fe200080008a7 */
[----:B------:R-:W-:Y:S01]  /*70f0*/  FFMA R100, R136, UR13, -R167 ;  /* 0x0000000d88647c23 */ /* 0x000fe200080008a7 */
[----:B------:R-:W-:Y:S01]  /*7100*/  @!P6 FMUL R37, R37, 0.5 ;  /* 0x3f0000002525e820 */ /* 0x000fe20000400000 */
[----:B------:R-:W2:Y:S01]  /*7110*/  MUFU.EX2 R36, R36 ;  /* 0x0000002400247308 */ /* 0x000ea20000000800 */
[----:B-----5:R-:W-:Y:S01]  /*7120*/  @!P5 FMUL R163, R163, R163 ;  /* 0x000000a3a3a3d220 */ /* 0x020fe20000400000 */
[----:B------:R-:W-:-:S02]  /*7130*/  FSETP.GEU.AND P5, PT, R15, -126, PT ;  /* 0xc2fc00000f00780b */ /* 0x000fc40003fae000 */
[----:B------:R-:W-:-:S03]  /*7140*/  FMNMX R11, R59, R8, !PT ;  /* 0x000000083b0b7209 */ /* 0x000fc60007800000 */
[----:B------:R-:W-:Y:S01]  /*7150*/  @!P4 FMUL R52, R52, 0.5 ;  /* 0x3f0000003434c820 */ /* 0x000fe20000400000 */
[----:B------:R-:W3:Y:S01]  /*7160*/  MUFU.EX2 R37, R37 ;  /* 0x0000002500257308 */ /* 0x000ee20000000800 */
[----:B-1----:R-:W-:Y:S01]  /*7170*/  @!P2 FMUL R14, R14, R14 ;  /* 0x0000000e0e0ea220 */ /* 0x002fe20000400000 */
[----:B------:R-:W-:Y:S02]  /*7180*/  FSETP.GEU.AND P2, PT, R41, -126, PT ;  /* 0xc2fc00002900780b */ /* 0x000fe40003f4e000 */
[----:B------:R-:W-:-:S03]  /*7190*/  FMNMX R8, R62, R11, !PT ;  /* 0x0000000b3e087209 */ /* 0x000fc60007800000 */
[----:B------:R-:W-:Y:S01]  /*71a0*/  @!P5 FMUL R15, R15, 0.5 ;  /* 0x3f0000000f0fd820 */ /* 0x000fe20000400000 */
[----:B------:R1:W4:Y:S01]  /*71b0*/  MUFU.EX2 R164, R52 ;  /* 0x0000003400a47308 */ /* 0x0003220000000800 */
[----:B--2---:R-:W-:Y:S01]  /*71c0*/  @!P3 FMUL R36, R36, R36 ;  /* 0x000000242424b220 */ /* 0x004fe20000400000 */
[----:B------:R-:W-:Y:S02]  /*71d0*/  FSETP.GEU.AND P3, PT, R60, -126, PT ;  /* 0xc2fc00003c00780b */ /* 0x000fe40003f6e000 */
[----:B------:R-:W-:-:S03]  /*71e0*/  FMNMX R11, R63, R8, !PT ;  /* 0x000000083f0b7209 */ /* 0x000fc60007800000 */
[----:B------:R-:W-:Y:S01]  /*71f0*/  @!P2 FMUL R41, R41, 0.5 ;  /* 0x3f0000002929a820 */ /* 0x000fe20000400000 */
[----:B------:R-:W2:Y:S01]  /*7200*/  MUFU.EX2 R15, R15 ;  /* 0x0000000f000f7308 */ /* 0x000ea20000000800 */
[----:B---3--:R-:W-:Y:S01]  /*7210*/  @!P6 FMUL R37, R37, R37 ;  /* 0x000000252525e220 */ /* 0x008fe20000400000 */
[----:B------:R-:W-:Y:S01]  /*7220*/  FSETP.GEU.AND P6, PT, R40, -126, PT ;  /* 0xc2fc00002800780b */ /* 0x000fe20003fce000 */
[--C-:B-1----:R-:W-:Y:S01]  /*7230*/  FFMA R52, R81, UR13, -R167.reuse ;  /* 0x0000000d51347c23 */ /* 0x102fe200080008a7 */
[----:B------:R-:W-:Y:S01]  /*7240*/  FMNMX R8, R66, R11, !PT ;  /* 0x0000000b42087209 */ /* 0x000fe20007800000 */
[----:B------:R-:W-:Y:S02]  /*7250*/  FFMA R81, R137, UR13, -R167 ;  /* 0x0000000d89517c23 */ /* 0x000fe400080008a7 */
[----:B------:R-:W-:Y:S01]  /*7260*/  @!P3 FMUL R60, R60, 0.5 ;  /* 0x3f0000003c3cb820 */ /* 0x000fe20000400000 */
[----:B------:R-:W1:Y:S01]  /*7270*/  MUFU.EX2 R41, R41 ;  /* 0x0000002900297308 */ /* 0x000e620000000800 */
[----:B----4-:R-:W-:Y:S01]  /*7280*/  @!P4 FMUL R164, R164, R164 ;  /* 0x000000a4a4a4c220 */ /* 0x010fe20000400000 */
[----:B------:R-:W-:-:S02]  /*7290*/  FSETP.GEU.AND P4, PT, R16, -126, PT ;  /* 0xc2fc00001000780b */ /* 0x000fc40003f8e000 */
        /* <DEDUP_REMOVED lines=8> */
[----:B-1----:R-:W-:Y:S01]  /*7320*/  @!P2 FMUL R41, R41, R41 ;  /* 0x000000292929a220 */ /* 0x002fe20000400000 */
[----:B------:R-:W-:Y:S01]  /*7330*/  FSETP.GEU.AND P2, PT, R44, -126, PT ;  /* 0xc2fc00002c00780b */ /* 0x000fe20003f4e000 */
[----:B---3--:R-:W-:Y:S01]  /*7340*/  FFMA R60, R97, UR13, -R167 ;  /* 0x0000000d613c7c23 */ /* 0x008fe200080008a7 */
[----:B------:R-:W-:-:S03]  /*7350*/  FMNMX R11, R71, R8, !PT ;  /* 0x00000008470b7209 */ /* 0x000fc60007800000 */
[----:B------:R-:W-:Y:S01]  /*7360*/  @!P5 FMUL R45, R45, 0.5 ;  /* 0x3f0000002d2dd820 */ /* 0x000fe20000400000 */
[----:B------:R-:W1:Y:S01]  /*7370*/  MUFU.EX2 R16, R16 ;  /* 0x0000001000107308 */ /* 0x000e620000000800 */
[----:B----4-:R-:W-:Y:S01]  /*7380*/  @!P3 FMUL R162, R162, R162 ;  /* 0x000000a2a2a2b220 */ /* 0x010fe20000400000 */
[----:B------:R-:W-:Y:S02]  /*7390*/  FSETP.GEU.AND P3, PT, R17, -126, PT ;  /* 0xc2fc00001100780b */ /* 0x000fe40003f6e000 */
[----:B------:R-:W-:-:S03]  /*73a0*/  FMNMX R8, R74, R11, !PT ;  /* 0x0000000b4a087209 */ /* 0x000fc60007800000 */
[----:B------:R-:W-:Y:S01]  /*73b0*/  @!P2 FMUL R44, R44, 0.5 ;  /* 0x3f0000002c2ca820 */ /* 0x000fe20000400000 */
[----:B------:R-:W3:Y:S01]  /*73c0*/  MUFU.EX2 R45, R45 ;  /* 0x0000002d002d7308 */ /* 0x000ee20000000800 */
[----:B--2---:R-:W-:Y:S01]  /*73d0*/  @!P6 FMUL R40, R40, R40 ;  /* 0x000000282828e220 */ /* 0x004fe20000400000 */
[----:B------:R-:W-:Y:S02]  /*73e0*/  FSETP.GEU.AND P6, PT, R68, -126, PT ;  /* 0xc2fc00004400780b */ /* 0x000fe40003fce000 */
[----:B------:R-:W-:-:S03]  /*73f0*/  FMNMX R11, R75, R8, !PT ;  /* 0x000000084b0b7209 */ /* 0x000fc60007800000 */
[----:B------:R-:W-:Y:S01]  /*7400*/  @!P3 FMUL R17, R17, 0.5 ;  /* 0x3f0000001111b820 */ /* 0x000fe20000400000 */
[----:B------:R-:W2:Y:S01]  /*7410*/  MUFU.EX2 R44, R44 ;  /* 0x0000002c002c7308 */ /* 0x000ea20000000800 */
[----:B-1----:R-:W-:Y:S01]  /*7420*/  @!P4 FMUL R16, R16, R16 ;  /* 0x000000101010c220 */ /* 0x002fe20000400000 */
[----:B------:R-:W-:Y:S02]  /*7430*/  FSETP.GEU.AND P4, PT, R49, -126, PT ;  /* 0xc2fc00003100780b */ /* 0x000fe40003f8e000 */
[----:B------:R-:W-:-:S03]  /*7440*/  FMNMX R8, R78, R11, !PT ;  /* 0x0000000b4e087209 */ /* 0x000fc60007800000 */
[----:B------:R-:W-:Y:S01]  /*7450*/  @!P6 FMUL R68, R68, 0.5 ;  /* 0x3f0000004444e820 */ /* 0x000fe20000400000 */
[----:B------:R-:W1:Y:S01]  /*7460*/  MUFU.EX2 R17, R17 ;  /* 0x0000001100117308 */ /* 0x000e620000000800 */
[----:B---3--:R-:W-:Y:S01]  /*7470*/  @!P5 FMUL R45, R45, R45 ;  /* 0x0000002d2d2dd220 */ /* 0x008fe20000400000 */
        /* <DEDUP_REMOVED lines=40> */
[----:B------:R2:W4:Y:S01]  /*7700*/  MUFU.EX2 R88, R84 ;  /* 0x0000005400587308 */ /* 0x0005220000000800 */
[----:B-1----:R-:W-:Y:S01]  /*7710*/  @!P6 FMUL R18, R18, R18 ;  /* 0x000000121212e220 */ /* 0x002fe20000400000 */
[----:B------:R-:W-:Y:S02]  /*7720*/  FSETP.GEU.AND P6, PT, R57, -126, PT ;  /* 0xc2fc00003900780b */ /* 0x000fe40003fce000 */
[----:B------:R-:W-:-:S03]  /*7730*/  FMNMX R11, R95, R8, !PT ;  /* 0x000000085f0b7209 */ /* 0x000fc60007800000 */
[----:B------:R-:W-:Y:S01]  /*7740*/  @!P3 FMUL R56, R56, 0.5 ;  /* 0x3f0000003838b820 */ /* 0x000fe20000400000 */
[----:B------:R-:W1:Y:S01]  /*7750*/  MUFU.EX2 R19, R19 ;  /* 0x0000001300137308 */ /* 0x000e620000000800 */
[----:B---3--:R-:W-:Y:S01]  /*7760*/  @!P4 FMUL R52, R52, R52 ;  /* 0x000000343434c220 */ /* 0x008fe20000400000 */
[----:B------:R-:W-:Y:S01]  /*7770*/  FSETP.GEU.AND P4, PT, R92, -126, PT ;  /* 0xc2fc00005c00780b */ /* 0x000fe20003f8e000 */
[--C-:B--2---:R-:W-:Y:S01]  /*7780*/  FFMA R84, R108, UR13, -R167.reuse ;  /* 0x0000000d6c547c23 */ /* 0x104fe200080008a7 */
[----:B------:R-:W-:Y:S01]  /*7790*/  FMNMX R8, R98, R11, !PT ;  /* 0x0000000b62087209 */ /* 0x000fe20007800000 */
[----:B------:R-:W-:Y:S02]  /*77a0*/  FFMA R108, R149, UR13, -R167 ;  /* 0x0000000d956c7c23 */ /* 0x000fe400080008a7 */
[----:B------:R-:W-:Y:S01]  /*77b0*/  @!P6 FMUL R57, R57, 0.5 ;  /* 0x3f0000003939e820 */ /* 0x000fe20000400000 */
[----:B------:R-:W2:Y:S01]  /*77c0*/  MUFU.EX2 R56, R56 ;  /* 0x0000003800387308 */ /* 0x000ea20000000800 */
[----:B----4-:R-:W-:Y:S01]  /*77d0*/  @!P5 FMUL R88, R88, R88 ;  /* 0x000000585858d220 */ /* 0x010fe20000400000 */
        /* <DEDUP_REMOVED lines=16> */
[----:B-1----:R-:W-:Y:S01]  /*78e0*/  FFMA R92, R121, UR13, -R167 ;  /* 0x0000000d795c7c23 */ /* 0x002fe200080008a7 */
        /* <DEDUP_REMOVED lines=27> */
[----:B------:R-:W-:Y:S01]  /*7aa0*/  FMNMX R8, R118, R11, !PT ;  /* 0x0000000b76087209 */ /* 0x000fe20007800000 */
[----:B------:R-:W2:Y:S01]  /*7ab0*/  MUFU.EX2 R21, R21 ;  /* 0x0000001500157308 */ /* 0x000ea20000000800 */
[----:B-1----:R-:W-:Y:S01]  /*7ac0*/  @!P4 FMUL R22, R22, R22 ;  /* 0x000000161616c220 */ /* 0x002fe20000400000 */
[----:B------:R-:W-:Y:S02]  /*7ad0*/  FSETP.GEU.AND P4, PT, R68, -126, PT ;  /* 0xc2fc00004400780b */ /* 0x000fe40003f8e000 */
[----:B------:R-:W-:Y:S02]  /*7ae0*/  FMNMX R11, R119, R8, !PT ;  /* 0x00000008770b7209 */ /* 0x000fe40007800000 */
[----:B------:R-:W-:Y:S01]  /*7af0*/  @!P6 FMUL R84, R84, 0.5 ;  /* 0x3f0000005454e820 */ /* 0x000fe20000400000 */
[----:B---3--:R-:W-:Y:S01]  /*7b00*/  @!P5 FMUL R64, R64, R64 ;  /* 0x000000404040d220 */ /* 0x008fe20000400000 */
[----:B------:R-:W-:Y:S01]  /*7b10*/  FSETP.GEU.AND P5, PT, R69, -126, PT ;  /* 0xc2fc00004500780b */ /* 0x000fe20003fae000 */
[----:B------:R-:W1:Y:S01]  /*7b20*/  MUFU.EX2 R23, R23 ;  /* 0x0000001700177308 */ /* 0x000e620000000800 */
[----:B------:R-:W-:-:S04]  /*7b30*/  FMNMX R8, R122, R11, !PT ;  /* 0x0000000b7a087209 */ /* 0x000fc80007800000 */
[----:B------:R-:W-:Y:S01]  /*7b40*/  FMNMX R11, R123, R8, !PT ;  /* 0x000000087b0b7209 */ /* 0x000fe20007800000 */
[----:B------:R-:W-:Y:S01]  /*7b50*/  @!P4 FMUL R68, R68, 0.5 ;  /* 0x3f0000004444c820 */ /* 0x000fe20000400000 */
[----:B--2---:R-:W-:Y:S01]  /*7b60*/  @!P2 FMUL R21, R21, R21 ;  /* 0x000000151515a220 */ /* 0x004fe20000400000 */
[----:B------:R-:W2:Y:S01]  /*7b70*/  MUFU.EX2 R84, R84 ;  /* 0x0000005400547308 */ /* 0x000ea20000000800 */
[----:B------:R-:W-:Y:S02]  /*7b80*/  FMNMX R8, R126, R11, !PT ;  /* 0x0000000b7e087209 */ /* 0x000fe40007800000 */
[----:B------:R-:W-:Y:S01]  /*7b90*/  FSETP.GEU.AND P2, PT, R93, -126, PT ;  /* 0xc2fc00005d00780b */ /* 0x000fe20003f4e000 */
[----:B------:R-:W-:Y:S01]  /*7ba0*/  @!P5 FMUL R69, R69, 0.5 ;  /* 0x3f0000004545d820 */ /* 0x000fe20000400000 */
[----:B------:R-:W-:-:S03]  /*7bb0*/  FMNMX R11, R127, R8, !PT ;  /* 0x000000087f0b7209 */ /* 0x000fc60007800000 */
[----:B------:R-:W3:Y:S01]  /*7bc0*/  MUFU.EX2 R68, R68 ;  /* 0x0000004400447308 */ /* 0x000ee20000000800 */
[----:B-1----:R-:W-:Y:S01]  /*7bd0*/  @!P3 FMUL R23, R23, R23 ;  /* 0x000000171717b220 */ /* 0x002fe20000400000 */
[----:B------:R-:W-:Y:S02]  /*7be0*/  FSETP.GEU.AND P3, PT, R73, -126, PT ;  /* 0xc2fc00004900780b */ /* 0x000fe40003f6e000 */
[----:B------:R-:W-:-:S04]  /*7bf0*/  FMNMX R8, R130, R11, !PT ;  /* 0x0000000b82087209 */ /* 0x000fc80007800000 */
[----:B------:R-:W1:Y:S01]  /*7c00*/  MUFU.EX2 R69, R69 ;  /* 0x0000004500457308 */ /* 0x000e620000000800 */
[----:B--2---:R-:W-:Y:S01]  /*7c10*/  @!P6 FMUL R84, R84, R84 ;  /* 0x000000545454e220 */ /* 0x004fe20000400000 */
[----:B------:R-:W-:Y:S01]  /*7c20*/  FMNMX R11, R131, R8, !PT ;  /* 0x00000008830b7209 */ /* 0x000fe20007800000 */
[----:B------:R-:W-:Y:S01]  /*7c30*/  @!P2 FMUL R93, R93, 0.5 ;  /* 0x3f0000005d5da820 */ /* 0x000fe20000400000 */
[----:B------:R-:W-:Y:S02]  /*7c40*/  FSETP.GEU.AND P6, PT, R72, -126, PT ;  /* 0xc2fc00004800780b */ /* 0x000fe40003fce000 */
[----:B------:R-:W-:Y:S01]  /*7c50*/  FMNMX R8, R134, R11, !PT ;  /* 0x0000000b86087209 */ /* 0x000fe20007800000 */
[----:B------:R-:W-:Y:S02]  /*7c60*/  @!P3 FMUL R73, R73, 0.5 ;  /* 0x3f0000004949b820 */ /* 0x000fe40000400000 */
[----:B------:R-:W2:Y:S01]  /*7c70*/  MUFU.EX2 R93, R93 ;  /* 0x0000005d005d7308 */ /* 0x000ea20000000800 */
[----:B------:R-:W-:Y:S01]  /*7c80*/  FMNMX R11, R135, R8, !PT ;  /* 0x00000008870b7209 */ /* 0x000fe20007800000 */
[----:B---3--:R-:W-:Y:S01]  /*7c90*/  @!P4 FMUL R68, R68, R68 ;  /* 0x000000444444c220 */ /* 0x008fe20000400000 */
[----:B------:R-:W-:-:S02]  /*7ca0*/  FSETP.GEU.AND P4, PT, R92, -126, PT ;  /* 0xc2fc00005c00780b */ /* 0x000fc40003f8e000 */
[----:B------:R-:W-:Y:S01]  /*7cb0*/  FMNMX R8, R138, R11, !PT ;  /* 0x0000000b8a087209 */ /* 0x000fe20007800000 */
[----:B-1----:R-:W-:Y:S01]  /*7cc0*/  @!P5 FMUL R69, R69, R69 ;  /* 0x000000454545d220 */ /* 0x002fe20000400000 */
[----:B------:R-:W-:Y:S01]  /*7cd0*/  FSETP.GEU.AND P5, PT, R77, -126, PT ;  /* 0xc2fc00004d00780b */ /* 0x000fe20003fae000 */
[----:B------:R-:W1:Y:S01]  /*7ce0*/  MUFU.EX2 R73, R73 ;  /* 0x0000004900497308 */ /* 0x000e620000000800 */
[----:B------:R-:W-:Y:S01]  /*7cf0*/  @!P6 FMUL R72, R72, 0.5 ;  /* 0x3f0000004848e820 */ /* 0x000fe20000400000 */
[----:B------:R-:W-:-:S04]  /*7d00*/  FMNMX R11, R139, R8, !PT ;  /* 0x000000088b0b7209 */ /* 0x000fc80007800000 */
[----:B------:R-:W-:Y:S02]  /*7d10*/  FMNMX R8, R142, R11, !PT ;  /* 0x0000000b8e087209 */ /* 0x000fe40007800000 */
[----:B------:R-:W-:Y:S01]  /*7d20*/  @!P4 FMUL R92, R92, 0.5 ;  /* 0x3f0000005c5cc820 */ /* 0x000fe20000400000 */
[----:B------:R-:W3:Y:S01]  /*7d30*/  MUFU.EX2 R72, R72 ;  /* 0x0000004800487308 */ /* 0x000ee20000000800 */
[----:B--2---:R-:W-:Y:S01]  /*7d40*/  @!P2 FMUL R93, R93, R93 ;  /* 0x0000005d5d5da220 */ /* 0x004fe20000400000 */
[----:B------:R-:W-:Y:S01]  /*7d50*/  FMNMX R11, R143, R8, !PT ;  /* 0x000000088f0b7209 */ /* 0x000fe20007800000 */
[----:B------:R-:W-:Y:S01]  /*7d60*/  @!P5 FMUL R77, R77, 0.5 ;  /* 0x3f0000004d4dd820 */ /* 0x000fe20000400000 */
[----:B------:R-:W-:Y:S02]  /*7d70*/  FSETP.GEU.AND P2, PT, R96, -126, PT ;  /* 0xc2fc00006000780b */ /* 0x000fe40003f4e000 */
[----:B------:R-:W-:Y:S02]  /*7d80*/  FMNMX R8, R146, R11, !PT ;  /* 0x0000000b92087209 */ /* 0x000fe40007800000 */
[----:B------:R-:W2:Y:S01]  /*7d90*/  MUFU.EX2 R92, R92 ;  /* 0x0000005c005c7308 */ /* 0x000ea20000000800 */
[----:B-1----:R-:W-:Y:S01]  /*7da0*/  @!P3 FMUL R73, R73, R73 ;  /* 0x000000494949b220 */ /* 0x002fe20000400000 */
[----:B------:R-:W-:-:S02]  /*7db0*/  FSETP.GEU.AND P3, PT, R101, -126, PT ;  /* 0xc2fc00006500780b */ /* 0x000fc40003f6e000 */
[----:B------:R-:W-:-:S04]  /*7dc0*/  FMNMX R11, R147, R8, !PT ;  /* 0x00000008930b7209 */ /* 0x000fc80007800000 */
[----:B------:R-:W1:Y:S01]  /*7dd0*/  MUFU.EX2 R77, R77 ;  /* 0x0000004d004d7308 */ /* 0x000e620000000800 */
[----:B------:R-:W-:Y:S01]  /*7de0*/  FMNMX R8, R150, R11, !PT ;  /* 0x0000000b96087209 */ /* 0x000fe20007800000 */
[----:B---3--:R-:W-:Y:S01]  /*7df0*/  @!P6 FMUL R72, R72, R72 ;  /* 0x000000484848e220 */ /* 0x008fe20000400000 */
[----:B------:R-:W-:Y:S01]  /*7e00*/  FSETP.GEU.AND P6, PT, R76, -126, PT ;  /* 0xc2fc00004c00780b */ /* 0x000fe20003fce000 */
[----:B------:R-:W-:Y:S01]  /*7e10*/  @!P2 FMUL R96, R96, 0.5 ;  /* 0x3f0000006060a820 */ /* 0x000fe20000400000 */
[----:B------:R-:W-:Y:S02]  /*7e20*/  FMNMX R8, R151, R8, !PT ;  /* 0x0000000897087209 */ /* 0x000fe40007800000 */
[----:B------:R-:W-:Y:S01]  /*7e30*/  @!P3 FMUL R101, R101, 0.5 ;  /* 0x3f0000006565b820 */ /* 0x000fe20000400000 */
[----:B--2---:R-:W-:Y:S02]  /*7e40*/  @!P4 FMUL R92, R92, R92 ;  /* 0x0000005c5c5cc220 */ /* 0x004fe40000400000 */
[----:B------:R-:W2:Y:S01]  /*7e50*/  SHFL.BFLY PT, R11, R8, 0x1, 0x1f ;  /* 0x0c201f00080b7f89 */ /* 0x000ea200000e0000 */
[----:B------:R-:W3:Y:S01]  /*7e60*/  MUFU.EX2 R96, R96 ;  /* 0x0000006000607308 */ /* 0x000ee20000000800 */
[----:B------:R-:W-:-:S04]  /*7e70*/  FSETP.GEU.AND P4, PT, R89, -126, PT ;  /* 0xc2fc00005900780b */ /* 0x000fc80003f8e000 */
[----:B------:R-:W-:Y:S01]  /*7e80*/  @!P6 FMUL R76, R76, 0.5 ;  /* 0x3f0000004c4ce820 */ /* 0x000fe20000400000 */
[----:B-1----:R-:W-:Y:S01]  /*7e90*/  @!P5 FMUL R77, R77, R77 ;  /* 0x0000004d4d4dd220 */ /* 0x002fe20000400000 */
[----:B------:R-:W-:Y:S01]  /*7ea0*/  FSETP.GEU.AND P5, PT, R80, -126, PT ;  /* 0xc2fc00005000780b */ /* 0x000fe20003fae000 */
[----:B------:R-:W1:Y:S06]  /*7eb0*/  MUFU.EX2 R101, R101 ;  /* 0x0000006500657308 */ /* 0x000e6c0000000800 */
[----:B------:R-:W-:Y:S02]  /*7ec0*/  @!P4 FMUL R89, R89, 0.5 ;  /* 0x3f0000005959c820 */ /* 0x000fe40000400000 */
[----:B------:R-:W4:Y:S01]  /*7ed0*/  MUFU.EX2 R76, R76 ;  /* 0x0000004c004c7308 */ /* 0x000f220000000800 */
[----:B---3--:R-:W-:Y:S01]  /*7ee0*/  @!P2 FMUL R96, R96, R96 ;  /* 0x000000606060a220 */ /* 0x008fe20000400000 */
[----:B------:R-:W-:-:S02]  /*7ef0*/  FSETP.GEU.AND P2, PT, R100, -126, PT ;  /* 0xc2fc00006400780b */ /* 0x000fc40003f4e000 */
[----:B------:R-:W-:Y:S01]  /*7f00*/  @!P5 FMUL R80, R80, 0.5 ;  /* 0x3f0000005050d820 */ /* 0x000fe20000400000 */
[----:B--2---:R-:W-:-:S03]  /*7f10*/  FMNMX R8, R8, R11, !PT ;  /* 0x0000000b08087209 */ /* 0x004fc60007800000 */
[----:B------:R-:W2:Y:S01]  /*7f20*/  MUFU.EX2 R89, R89 ;  /* 0x0000005900597308 */ /* 0x000ea20000000800 */
[----:B-1----:R-:W-:Y:S01]  /*7f30*/  @!P3 FMUL R101, R101, R101 ;  /* 0x000000656565b220 */ /* 0x002fe20000400000 */
[----:B------:R-:W-:Y:S01]  /*7f40*/  FSETP.GEU.AND P3, PT, R12, -126, PT ;  /* 0xc2fc00000c00780b */ /* 0x000fe20003f6e000 */
[----:B------:R-:W-:Y:S01]  /*7f50*/  FFMA R11, R144, UR13, -R167 ;  /* 0x0000000d900b7c23 */ /* 0x000fe200080008a7 */
[----:B------:R-:W1:Y:S03]  /*7f60*/  SHFL.BFLY PT, R105, R8, 0x2, 0x1f ;  /* 0x0c401f0008697f89 */ /* 0x000e6600000e0000 */
[----:B------:R-:W-:Y:S01]  /*7f70*/  @!P2 FMUL R100, R100, 0.5 ;  /* 0x3f0000006464a820 */ /* 0x000fe20000400000 */
[----:B------:R-:W3:Y:S01]  /*7f80*/  MUFU.EX2 R80, R80 ;  /* 0x0000005000507308 */ /* 0x000ee20000000800 */
[----:B----4-:R-:W-:Y:S01]  /*7f90*/  @!P6 FMUL R76, R76, R76 ;  /* 0x0000004c4c4ce220 */ /* 0x010fe20000400000 */
[----:B------:R-:W-:-:S05]  /*7fa0*/  FSETP.GEU.AND P6, PT, R81, -126, PT ;  /* 0xc2fc00005100780b */ /* 0x000fca0003fce000 */
[----:B------:R-:W-:Y:S01]  /*7fb0*/  @!P3 FMUL R12, R12, 0.5 ;  /* 0x3f0000000c0cb820 */ /* 0x000fe20000400000 */
[----:B------:R-:W4:Y:S01]  /*7fc0*/  MUFU.EX2 R100, R100 ;  /* 0x0000006400647308 */ /* 0x000f220000000800 */
[----:B--2---:R-:W-:Y:S01]  /*7fd0*/  @!P4 FMUL R89, R89, R89 ;  /* 0x000000595959c220 */ /* 0x004fe20000400000 */
[----:B------:R-:W-:-:S05]  /*7fe0*/  FSETP.GEU.AND P4, PT, R85, -126, PT ;  /* 0xc2fc00005500780b */ /* 0x000fca0003f8e000 */
[----:B------:R-:W-:Y:S01]  /*7ff0*/  @!P6 FMUL R81, R81, 0.5 ;  /* 0x3f0000005151e820 */ /* 0x000fe20000400000 */
[----:B------:R-:W2:Y:S01]  /*8000*/  MUFU.EX2 R12, R12 ;  /* 0x0000000c000c7308 */ /* 0x000ea20000000800 */
[----:B---3--:R-:W-:Y:S01]  /*8010*/  @!P5 FMUL R80, R80, R80 ;  /* 0x000000505050d220 */ /* 0x008fe20000400000 */
[----:B------:R-:W-:Y:S02]  /*8020*/  FSETP.GEU.AND P5, PT, R11, -126, PT ;  /* 0xc2fc00000b00780b */ /* 0x000fe40003fae000 */
[----:B-1----:R-:W-:Y:S01]  /*8030*/  FMNMX R8, R8, R105, !PT ;  /* 0x0000006908087209 */ /* 0x002fe20007800000 */
[----:B------:R-:W-:Y:S02]  /*8040*/  FFMA R105, R148, UR13, -R167 ;  /* 0x0000000d94697c23 */ /* 0x000fe400080008a7 */
[----:B------:R-:W-:Y:S01]  /*8050*/  @!P4 FMUL R85, R85, 0.5 ;  /* 0x3f0000005555c820 */ /* 0x000fe20000400000 */
[----:B------:R-:W1:Y:S01]  /*8060*/  MUFU.EX2 R81, R81 ;  /* 0x0000005100517308 */ /* 0x000e620000000800 */
[----:B----4-:R-:W-:Y:S01]  /*8070*/  @!P2 FMUL R100, R100, R100 ;  /* 0x000000646464a220 */ /* 0x010fe20000400000 */
[----:B------:R-:W-:-:S04]  /*8080*/  FSETP.NEU.AND P2, PT, R8, -INF , PT ;  /* 0xff8000000800780b */ /* 0x000fc80003f4d000 */
[----:B------:R-:W-:Y:S01]  /*8090*/  FSEL R140, R8, RZ, P2 ;  /* 0x000000ff088c7208 */ /* 0x000fe20001000000 */
[----:B------:R-:W-:Y:S01]  /*80a0*/  @!P5 FMUL R11, R11, 0.5 ;  /* 0x3f0000000b0bd820 */ /* 0x000fe20000400000 */
[----:B------:R-:W3:Y:S01]  /*80b0*/  MUFU.EX2 R85, R85 ;  /* 0x0000005500557308 */ /* 0x000ee20000000800 */
[----:B--2---:R-:W-:Y:S01]  /*80c0*/  @!P3 FMUL R12, R12, R12 ;  /* 0x0000000c0c0cb220 */ /* 0x004fe20000400000 */
[----:B------:R-:W-:Y:S01]  /*80d0*/  FSETP.GEU.AND P3, PT, R108, -126, PT ;  /* 0xc2fc00006c00780b */ /* 0x000fe20003f6e000 */
[C---:B------:R-:W-:Y:S01]  /*80e0*/  FMUL R133, R140.reuse, UR13 ;  /* 0x0000000d8c857c20 */ /* 0x040fe20008400000 */
[----:B------:R-:W-:Y:S01]  /*80f0*/  FSETP.GEU.AND P2, PT, R105, -126, PT ;  /* 0xc2fc00006900780b */ /* 0x000fe20003f4e000 */
[----:B------:R-:W-:Y:S02]  /*8100*/  FADD R140, -R140, R7 ;  /* 0x000000078c8c7221 */ /* 0x000fe40000000100 */
[--C-:B------:R-:W-:Y:S01]  /*8110*/  FFMA R27, R27, UR13, -R133.reuse ;  /* 0x0000000d1b1b7c23 */ /* 0x100fe20008000885 */
[----:B------:R-:W2:Y:S01]  /*8120*/  MUFU.EX2 R11, R11 ;  /* 0x0000000b000b7308 */ /* 0x000ea20000000800 */
[----:B-1----:R-:W-:Y:S01]  /*8130*/  @!P6 FMUL R81, R81, R81 ;  /* 0x000000515151e220 */ /* 0x002fe20000400000 */
[----:B------:R-:W-:Y:S01]  /*8140*/  FSETP.GEU.AND P6, PT, R104, -126, PT ;  /* 0xc2fc00006800780b */ /* 0x000fe20003fce000 */
[--C-:B------:R-:W-:Y:S01]  /*8150*/  FFMA R26, R26, UR13, -R133.reuse ;  /* 0x0000000d1a1a7c23 */ /* 0x100fe20008000885 */
[--C-:B------:R-:W-:Y:S01]  /*8160*/  FFMA R117, R34, UR13, -R133.reuse ;  /* 0x0000000d22757c23 */ /* 0x100fe20008000885 */
[--C-:B------:R-:W-:Y:S01]  /*8170*/  FFMA R30, R30, UR13, -R133.reuse ;  /* 0x0000000d1e1e7c23 */ /* 0x100fe20008000885 */
[--C-:B------:R-:W-:Y:S01]  /*8180*/  FFMA R34, R38, UR13, -R133.reuse ;  /* 0x0000000d26227c23 */ /* 0x100fe20008000885 */
[----:B------:R-:W-:Y:S01]  /*8190*/  @!P3 FMUL R108, R108, 0.5 ;  /* 0x3f0000006c6cb820 */ /* 0x000fe20000400000 */
[--C-:B------:R-:W-:Y:S01]  /*81a0*/  FFMA R35, R35, UR13, -R133.reuse ;  /* 0x0000000d23237c23 */ /* 0x100fe20008000885 */
[----:B---3--:R-:W-:Y:S01]  /*81b0*/  @!P4 FMUL R85, R85, R85 ;  /* 0x000000555555c220 */ /* 0x008fe20000400000 */
[----:B------:R-:W-:Y:S01]  /*81c0*/  FSETP.GEU.AND P4, PT, R26, -126, PT ;  /* 0xc2fc00001a00780b */ /* 0x000fe20003f8e000 */
[----:B------:R-:W-:Y:S01]  /*81d0*/  @!P2 FMUL R105, R105, 0.5 ;  /* 0x3f0000006969a820 */ /* 0x000fe20000400000 */
[--C-:B------:R-:W-:Y:S01]  /*81e0*/  FFMA R39, R39, UR13, -R133.reuse ;  /* 0x0000000d27277c23 */ /* 0x100fe20008000885 */
[----:B------:R-:W1:Y:S01]  /*81f0*/  MUFU.EX2 R108, R108 ;  /* 0x0000006c006c7308 */ /* 0x000e620000000800 */
[--C-:B------:R-:W-:Y:S01]  /*8200*/  FFMA R38, R46, UR13, -R133.reuse ;  /* 0x0000000d2e267c23 */ /* 0x100fe20008000885 */
[----:B------:R-:W-:Y:S01]  /*8210*/  @!P6 FMUL R104, R104, 0.5 ;  /* 0x3f0000006868e820 */ /* 0x000fe20000400000 */
[--C-:B------:R-:W-:Y:S01]  /*8220*/  FFMA R47, R47, UR13, -R133.reuse ;  /* 0x0000000d2f2f7c23 */ /* 0x100fe20008000885 */
[----:B--2---:R-:W-:Y:S01]  /*8230*/  @!P5 FMUL R11, R11, R11 ;  /* 0x0000000b0b0bd220 */ /* 0x004fe20000400000 */
[----:B------:R-:W-:Y:S01]  /*8240*/  FSETP.GEU.AND P5, PT, R27, -126, PT ;  /* 0xc2fc00001b00780b */ /* 0x000fe20003fae000 */
[--C-:B------:R-:W-:Y:S01]  /*8250*/  FFMA R31, R31, UR13, -R133.reuse ;  /* 0x0000000d1f1f7c23 */ /* 0x100fe20008000885 */
[--C-:B------:R-:W-:Y:S01]  /*8260*/  FFMA R50, R50, UR13, -R133.reuse ;  /* 0x0000000d32327c23 */ /* 0x100fe20008000885 */
[----:B------:R-:W2:Y:S01]  /*8270*/  MUFU.EX2 R104, R104 ;  /* 0x0000006800687308 */ /* 0x000ea20000000800 */
[--C-:B------:R-:W-:Y:S01]  /*8280*/  FFMA R109, R58, UR13, -R133.reuse ;  /* 0x0000000d3a6d7c23 */ /* 0x100fe20008000885 */
[----:B------:R-:W-:Y:S01]  /*8290*/  @!P4 FMUL R26, R26, 0.5 ;  /* 0x3f0000001a1ac820 */ /* 0x000fe20000400000 */
[--C-:B------:R-:W-:Y:S01]  /*82a0*/  FFMA R55, R55, UR13, -R133.reuse ;  /* 0x0000000d37377c23 */ /* 0x100fe20008000885 */
[--C-:B------:R-:W-:Y:S01]  /*82b0*/  FFMA R63, R63, UR13, -R133.reuse ;  /* 0x0000000d3f3f7c23 */ /* 0x100fe20008000885 */
[--C-:B------:R-:W-:Y:S01]  /*82c0*/  FFMA R59, R59, UR13, -R133.reuse ;  /* 0x0000000d3b3b7c23 */ /* 0x100fe20008000885 */
[--C-:B------:R-:W-:Y:S01]  /*82d0*/  FFMA R46, R66, UR13, -R133.reuse ;  /* 0x0000000d422e7c23 */ /* 0x100fe20008000885 */
[--C-:B------:R-:W-:Y:S01]  /*82e0*/  FFMA R67, R67, UR13, -R133.reuse ;  /* 0x0000000d43437c23 */ /* 0x100fe20008000885 */
[----:B------:R-:W3:Y:S01]  /*82f0*/  MUFU.EX2 R26, R26 ;  /* 0x0000001a001a7308 */ /* 0x000ee20000000800 */
[----:B-1----:R-:W-:Y:S01]  /*8300*/  @!P3 FMUL R108, R108, R108 ;  /* 0x0000006c6c6cb220 */ /* 0x002fe20000400000 */
[----:B------:R-:W-:Y:S01]  /*8310*/  @!P5 FMUL R27, R27, 0.5 ;  /* 0x3f0000001b1bd820 */ /* 0x000fe20000400000 */
[----:B------:R-:W-:Y:S01]  /*8320*/  FSETP.GEU.AND P3, PT, R117, -126, PT ;  /* 0xc2fc00007500780b */ /* 0x000fe20003f6e000 */
[--C-:B------:R-:W-:Y:S01]  /*8330*/  FFMA R51, R51, UR13, -R133.reuse ;  /* 0x0000000d33337c23 */ /* 0x100fe20008000885 */
[--C-:B------:R-:W-:Y:S01]  /*8340*/  FFMA R75, R75, UR13, -R133.reuse ;  /* 0x0000000d4b4b7c23 */ /* 0x100fe20008000885 */
[--C-:B------:R-:W-:Y:S01]  /*8350*/  FFMA R83, R83, UR13, -R133.reuse ;  /* 0x0000000d53537c23 */ /* 0x100fe20008000885 */
[--C-:B------:R-:W-:Y:S01]  /*8360*/  FFMA R136, R79, UR13, -R133.reuse ;  /* 0x0000000d4f887c23 */ /* 0x100fe20008000885 */
[----:B------:R-:W1:Y:S01]  /*8370*/  MUFU.EX2 R27, R27 ;  /* 0x0000001b001b7308 */ /* 0x000e620000000800 */
[----:B--2---:R-:W-:Y:S01]  /*8380*/  @!P6 FMUL R104, R104, R104 ;  /* 0x000000686868e220 */ /* 0x004fe20000400000 */
[----:B------:R-:W-:Y:S01]  /*8390*/  FSETP.GEU.AND P6, PT, R30, -126, PT ;  /* 0xc2fc00001e00780b */ /* 0x000fe20003fce000 */
[--C-:B------:R-:W-:Y:S01]  /*83a0*/  FFMA R71, R71, UR13, -R133.reuse ;  /* 0x0000000d47477c23 */ /* 0x100fe20008000885 */
[--C-:B------:R-:W-:Y:S01]  /*83b0*/  FFMA R66, R106, UR13, -R133.reuse ;  /* 0x0000000d6a427c23 */ /* 0x100fe20008000885 */
[--C-:B------:R-:W-:Y:S01]  /*83c0*/  FFMA R127, R127, UR13, -R133.reuse ;  /* 0x0000000d7f7f7c23 */ /* 0x100fe20008000885 */
[--C-:B------:R-:W-:Y:S01]  /*83d0*/  FFMA R130, R130, UR13, -R133.reuse ;  /* 0x0000000d82827c23 */ /* 0x100fe20008000885 */
[--C-:B------:R-:W-:Y:S01]  /*83e0*/  FFMA R134, R134, UR13, -R133.reuse ;  /* 0x0000000d86867c23 */ /* 0x100fe20008000885 */
[----:B------:R-:W-:Y:S01]  /*83f0*/  @!P3 FMUL R117, R117, 0.5 ;  /* 0x3f0000007575b820 */ /* 0x000fe20000400000 */
[----:B---3--:R-:W-:Y:S01]  /*8400*/  @!P4 FMUL R26, R26, R26 ;  /* 0x0000001a1a1ac220 */ /* 0x008fe20000400000 */
[----:B------:R-:W-:Y:S01]  /*8410*/  FSETP.GEU.AND P4, PT, R35, -126, PT ;  /* 0xc2fc00002300780b */ /* 0x000fe20003f8e000 */
[----:B------:R-:W2:Y:S01]  /*8420*/  MUFU.EX2 R105, R105 ;  /* 0x0000006900697308 */ /* 0x000ea20000000800 */
[--C-:B------:R-:W-:Y:S01]  /*8430*/  FFMA R131, R131, UR13, -R133.reuse ;  /* 0x0000000d83837c23 */ /* 0x100fe20008000885 */
[--C-:B------:R-:W-:Y:S01]  /*8440*/  FFMA R138, R138, UR13, -R133.reuse ;  /* 0x0000000d8a8a7c23 */ /* 0x100fe20008000885 */
[----:B------:R-:W-:Y:S01]  /*8450*/  FFMA R139, R139, UR13, -R133 ;  /* 0x0000000d8b8b7c23 */ /* 0x000fe20008000885 */
[----:B------:R-:W-:Y:S01]  /*8460*/  @!P6 FMUL R30, R30, 0.5 ;  /* 0x3f0000001e1ee820 */ /* 0x000fe20000400000 */
[----:B------:R-:W-:Y:S01]  /*8470*/  FADD R106, R41, R73 ;  /* 0x00000049296a7221 */ /* 0x000fe20000000000 */
[----:B-1----:R-:W-:Y:S01]  /*8480*/  @!P5 FMUL R27, R27, R27 ;  /* 0x0000001b1b1bd220 */ /* 0x002fe20000400000 */
[----:B------:R-:W-:Y:S01]  /*8490*/  FSETP.GEU.AND P5, PT, R34, -126, PT ;  /* 0xc2fc00002200780b */ /* 0x000fe20003fae000 */
[----:B------:R-:W1:Y:S01]  /*84a0*/  MUFU.EX2 R117, R117 ;  /* 0x0000007500757308 */ /* 0x000e620000000800 */
[--C-:B------:R-:W-:Y:S01]  /*84b0*/  FFMA R143, R143, UR13, -R133.reuse ;  /* 0x0000000d8f8f7c23 */ /* 0x100fe20008000885 */
[--C-:B------:R-:W-:Y:S01]  /*84c0*/  FFMA R142, R142, UR13, -R133.reuse ;  /* 0x0000000d8e8e7c23 */ /* 0x100fe20008000885 */
[--C-:B------:R-:W-:Y:S01]  /*84d0*/  FFMA R149, R146, UR13, -R133.reuse ;  /* 0x0000000d92957c23 */ /* 0x100fe20008000885 */
[----:B------:R-:W-:Y:S01]  /*84e0*/  @!P4 FMUL R35, R35, 0.5 ;  /* 0x3f0000002323c820 */ /* 0x000fe20000400000 */
[--C-:B------:R-:W-:Y:S01]  /*84f0*/  FFMA R147, R147, UR13, -R133.reuse ;  /* 0x0000000d93937c23 */ /* 0x100fe20008000885 */
[--C-:B------:R-:W-:Y:S01]  /*8500*/  FFMA R145, R135, UR13, -R133.reuse ;  /* 0x0000000d87917c23 */ /* 0x100fe20008000885 */
[--C-:B------:R-:W-:Y:S01]  /*8510*/  FFMA R119, R119, UR13, -R133.reuse ;  /* 0x0000000d77777c23 */ /* 0x100fe20008000885 */
[----:B------:R3:W4:Y:S01]  /*8520*/  MUFU.EX2 R112, R30 ;  /* 0x0000001e00707308 */ /* 0x0007220000000800 */
[----:B--2---:R-:W-:Y:S01]  /*8530*/  @!P2 FMUL R105, R105, R105 ;  /* 0x000000696969a220 */ /* 0x004fe20000400000 */
[----:B------:R-:W-:Y:S01]  /*8540*/  FSETP.GEU.AND P2, PT, R31, -126, PT ;  /* 0xc2fc00001f00780b */ /* 0x000fe20003f4e000 */
[--C-:B------:R-:W-:Y:S01]  /*8550*/  FFMA R150, R150, UR13, -R133.reuse ;  /* 0x0000000d96967c23 */ /* 0x100fe20008000885 */
[----:B------:R-:W-:Y:S01]  /*8560*/  @!P5 FMUL R34, R34, 0.5 ;  /* 0x3f0000002222d820 */ /* 0x000fe20000400000 */
[----:B------:R-:W-:Y:S01]  /*8570*/  FFMA R151, R151, UR13, -R133 ;  /* 0x0000000d97977c23 */ /* 0x000fe20008000885 */
[----:B------:R-:W-:-:S02]  /*8580*/  FMUL R140, R140, UR13 ;  /* 0x0000000d8c8c7c20 */ /* 0x000fc40008400000 */
[----:B------:R-:W2:Y:S01]  /*8590*/  MUFU.EX2 R116, R35 ;  /* 0x0000002300747308 */ /* 0x000ea20000000800 */
[--C-:B---3--:R-:W-:Y:S01]  /*85a0*/  FFMA R30, R42, UR13, -R133.reuse ;  /* 0x0000000d2a1e7c23 */ /* 0x108fe20008000885 */
[--C-:B------:R-:W-:Y:S01]  /*85b0*/  FFMA R42, R43, UR13, -R133.reuse ;  /* 0x0000000d2b2a7c23 */ /* 0x100fe20008000885 */
[----:B-1----:R-:W-:Y:S01]  /*85c0*/  @!P3 FMUL R117, R117, R117 ;  /* 0x000000757575b220 */ /* 0x002fe20000400000 */
[--C-:B------:R-:W-:Y:S01]  /*85d0*/  FFMA R43, R62, UR13, -R133.reuse ;  /* 0x0000000d3e2b7c23 */ /* 0x100fe20008000885 */
[--C-:B------:R-:W-:Y:S01]  /*85e0*/  FFMA R62, R98, UR13, -R133.reuse ;  /* 0x0000000d623e7c23 */ /* 0x100fe20008000885 */
[----:B------:R-:W-:Y:S01]  /*85f0*/  FFMA R98, R111, UR13, -R133 ;  /* 0x0000000d6f627c23 */ /* 0x000fe20008000885 */
[----:B------:R-:W-:Y:S01]  /*8600*/  FSETP.GEU.AND P3, PT, R42, -126, PT ;  /* 0xc2fc00002a00780b */ /* 0x000fe20003f6e000 */
[----:B------:R-:W1:Y:S01]  /*8610*/  MUFU.EX2 R34, R34 ;  /* 0x0000002200227308 */ /* 0x000e620000000800 */
[----:B----4-:R-:W-:Y:S01]  /*8620*/  @!P6 FMUL R112, R112, R112 ;  /* 0x000000707070e220 */ /* 0x010fe20000400000 */
[----:B------:R-:W-:Y:S01]  /*8630*/  FSETP.GEU.AND P6, PT, R39, -126, PT ;  /* 0xc2fc00002700780b */ /* 0x000fe20003fce000 */
[----:B------:R-:W-:Y:S01]  /*8640*/  @!P2 FMUL R31, R31, 0.5 ;  /* 0x3f0000001f1fa820 */ /* 0x000fe20000400000 */
[C---:B------:R-:W-:Y:S01]  /*8650*/  FADD R111, R36.reuse, R69 ;  /* 0x00000045246f7221 */ /* 0x040fe20000000000 */
[----:B------:R-:W-:Y:S01]  /*8660*/  F2FP.F16.F32.PACK_AB R36, R36, R37 ;  /* 0x000000252424723e */ /* 0x000fe200000000ff */
[----:B--2---:R-:W-:Y:S01]  /*8670*/  @!P4 FMUL R116, R116, R116 ;  /* 0x000000747474c220 */ /* 0x004fe20000400000 */
[----:B------:R-:W-:-:S02]  /*8680*/  FSETP.GEU.AND P4, PT, R38, -126, PT ;  /* 0xc2fc00002600780b */ /* 0x000fc40003f8e000 */
[----:B------:R-:W2:Y:S03]  /*8690*/  MUFU.EX2 R31, R31 ;  /* 0x0000001f001f7308 */ /* 0x000ea60000000800 */
[----:B------:R-:W-:-:S03]  /*86a0*/  @!P3 FMUL R42, R42, 0.5 ;  /* 0x3f0000002a2ab820 */ /* 0x000fc60000400000 */
[----:B------:R-:W-:Y:S01]  /*86b0*/  @!P6 FMUL R39, R39, 0.5 ;  /* 0x3f0000002727e820 */ /* 0x000fe20000400000 */
[----:B-1----:R-:W-:Y:S01]  /*86c0*/  @!P5 FMUL R34, R34, R34 ;  /* 0x000000222222d220 */ /* 0x002fe20000400000 */
[----:B------:R-:W-:Y:S01]  /*86d0*/  FSETP.GEU.AND P5, PT, R47, -126, PT ;  /* 0xc2fc00002f00780b */ /* 0x000fe20003fae000 */
[----:B------:R-:W1:Y:S02]  /*86e0*/  MUFU.EX2 R42, R42 ;  /* 0x0000002a002a7308 */ /* 0x000e640000000800 */
[----:B------:R-:W-:-:S06]  /*86f0*/  @!P4 FMUL R38, R38, 0.5 ;  /* 0x3f0000002626c820 */ /* 0x000fcc0000400000 */
[----:B------:R3:W4:Y:S01]  /*8700*/  MUFU.EX2 R121, R39 ;  /* 0x0000002700797308 */ /* 0x0007220000000800 */
[----:B--2---:R-:W-:Y:S01]  /*8710*/  @!P2 FMUL R31, R31, R31 ;  /* 0x0000001f1f1fa220 */ /* 0x004fe20000400000 */
[----:B------:R-:W-:Y:S02]  /*8720*/  FSETP.GEU.AND P2, PT, R30, -126, PT ;  /* 0xc2fc00001e00780b */ /* 0x000fe40003f4e000 */
[----:B------:R-:W-:-:S04]  /*8730*/  @!P5 FMUL R47, R47, 0.5 ;  /* 0x3f0000002f2fd820 */ /* 0x000fc80000400000 */
[----:B------:R2:W5:Y:S01]  /*8740*/  MUFU.EX2 R125, R47 ;  /* 0x0000002f007d7308 */ /* 0x0005620000000800 */
[--C-:B---3--:R-:W-:Y:S01]  /*8750*/  FFMA R39, R54, UR13, -R133.reuse ;  /* 0x0000000d36277c23 */ /* 0x108fe20008000885 */
[----:B-1----:R-:W-:Y:S01]  /*8760*/  @!P3 FMUL R42, R42, R42 ;  /* 0x0000002a2a2ab220 */ /* 0x002fe20000400000 */
[--C-:B------:R-:W-:Y:S01]  /*8770*/  FFMA R54, R82, UR13, -R133.reuse ;  /* 0x0000000d52367c23 */ /* 0x100fe20008000885 */
[--C-:B------:R-:W-:Y:S01]  /*8780*/  FFMA R82, R87, UR13, -R133.reuse ;  /* 0x0000000d57527c23 */ /* 0x100fe20008000885 */
[--C-:B------:R-:W-:Y:S01]  /*8790*/  FFMA R87, R99, UR13, -R133.reuse ;  /* 0x0000000d63577c23 */ /* 0x100fe20008000885 */
[----:B------:R-:W-:Y:S01]  /*87a0*/  FSETP.GEU.AND P3, PT, R39, -126, PT ;  /* 0xc2fc00002700780b */ /* 0x000fe20003f6e000 */
[----:B------:R-:W-:Y:S01]  /*87b0*/  @!P2 FMUL R30, R30, 0.5 ;  /* 0x3f0000001e1ea820 */ /* 0x000fe20000400000 */
[----:B------:R-:W1:Y:S01]  /*87c0*/  MUFU.EX2 R38, R38 ;  /* 0x0000002600267308 */ /* 0x000e620000000800 */
[----:B----4-:R-:W-:Y:S01]  /*87d0*/  @!P6 FMUL R121, R121, R121 ;  /* 0x000000797979e220 */ /* 0x010fe20000400000 */
[----:B------:R-:W-:Y:S01]  /*87e0*/  FSETP.GEU.AND P6, PT, R50, -126, PT ;  /* 0xc2fc00003200780b */ /* 0x000fe20003fce000 */
[--C-:B--2---:R-:W-:Y:S01]  /*87f0*/  FFMA R47, R70, UR13, -R133.reuse ;  /* 0x0000000d462f7c23 */ /* 0x104fe20008000885 */
[----:B------:R-:W-:Y:S01]  /*8800*/  FFMA R70, R114, UR13, -R133 ;  /* 0x0000000d72467c23 */ /* 0x000fe20008000885 */
[----:B------:R-:W-:Y:S01]  /*8810*/  FADD R99, R49, R100 ;  /* 0x0000006431637221 */ /* 0x000fe20000000000 */
[----:B------:R-:W-:Y:S01]  /*8820*/  FADD R114, R16, R96 ;  /* 0x0000006010727221 */ /* 0x000fe20000000000 */
[----:B------:R-:W-:Y:S01]  /*8830*/  F2FP.F16.F32.PACK_AB R100, R81, R100 ;  /* 0x000000645164723e */ /* 0x000fe200000000ff */
[----:B------:R2:W3:Y:S01]  /*8840*/  MUFU.EX2 R35, R30 ;  /* 0x0000001e00237308 */ /* 0x0004e20000000800 */
[----:B-----5:R-:W-:Y:S01]  /*8850*/  @!P5 FMUL R125, R125, R125 ;  /* 0x0000007d7d7dd220 */ /* 0x020fe20000400000 */
[----:B------:R-:W-:Y:S01]  /*8860*/  FSETP.GEU.AND P5, PT, R109, -126, PT ;  /* 0xc2fc00006d00780b */ /* 0x000fe20003fae000 */
[----:B------:R-:W-:-:S04]  /*8870*/  @!P3 FMUL R39, R39, 0.5 ;  /* 0x3f0000002727b820 */ /* 0x000fc80000400000 */
[----:B------:R-:W-:Y:S01]  /*8880*/  @!P6 FMUL R50, R50, 0.5 ;  /* 0x3f0000003232e820 */ /* 0x000fe20000400000 */
[----:B-1----:R-:W-:Y:S01]  /*8890*/  @!P4 FMUL R38, R38, R38 ;  /* 0x000000262626c220 */ /* 0x002fe20000400000 */
[----:B------:R-:W-:Y:S01]  /*88a0*/  FSETP.GEU.AND P4, PT, R55, -126, PT ;  /* 0xc2fc00003700780b */ /* 0x000fe20003f8e000 */
[----:B------:R-:W1:Y:S01]  /*88b0*/  MUFU.EX2 R39, R39 ;  /* 0x0000002700277308 */ /* 0x000e620000000800 */
[----:B--2---:R-:W-:-:S04]  /*88c0*/  FADD R30, -R10, R9 ;  /* 0x000000090a1e7221 */ /* 0x004fc80000000100 */
[----:B------:R-:W-:Y:S01]  /*88d0*/  @!P5 FMUL R109, R109, 0.5 ;  /* 0x3f0000006d6dd820 */ /* 0x000fe20000400000 */
[----:B------:R-:W-:Y:S01]  /*88e0*/  FMUL R30, R30, UR13 ;  /* 0x0000000d1e1e7c20 */ /* 0x000fe20008400000 */
[----:B---3--:R-:W-:Y:S01]  /*88f0*/  @!P2 FMUL R35, R35, R35 ;  /* 0x000000232323a220 */ /* 0x008fe20000400000 */
[----:B------:R-:W-:Y:S01]  /*8900*/  FSETP.GEU.AND P2, PT, R51, -126, PT ;  /* 0xc2fc00003300780b */ /* 0x000fe20003f4e000 */
[----:B------:R2:W3:Y:S03]  /*8910*/  MUFU.EX2 R113, R50 ;  /* 0x0000003200717308 */ /* 0x0004e60000000800 */
[----:B------:R-:W-:-:S05]  /*8920*/  @!P4 FMUL R55, R55, 0.5 ;  /* 0x3f0000003737c820 */ /* 0x000fca0000400000 */
[----:B------:R4:W5:Y:S01]  /*8930*/  MUFU.EX2 R58, R55 ;  /* 0x00000037003a7308 */ /* 0x0009620000000800 */
[----:B-1----:R-:W-:Y:S01]  /*8940*/  @!P3 FMUL R39, R39, R39 ;  /* 0x000000272727b220 */ /* 0x002fe20000400000 */
[----:B------:R-:W-:Y:S01]  /*8950*/  FSETP.GEU.AND P3, PT, R63, -126, PT ;  /* 0xc2fc00003f00780b */ /* 0x000fe20003f6e000 */
[--C-:B--2---:R-:W-:Y:S01]  /*8960*/  FFMA R50, R74, UR13, -R133.reuse ;  /* 0x0000000d4a327c23 */ /* 0x104fe20008000885 */
[----:B------:R-:W-:Y:S01]  /*8970*/  @!P2 FMUL R51, R51, 0.5 ;  /* 0x3f0000003333a820 */ /* 0x000fe20000400000 */
[----:B------:R-:W-:Y:S01]  /*8980*/  FFMA R74, R122, UR13, -R133 ;  /* 0x0000000d7a4a7c23 */ /* 0x000fe20008000885 */
[----:B------:R-:W-:Y:S02]  /*8990*/  FADD R122, R53, R11 ;  /* 0x0000000b357a7221 */ /* 0x000fe40000000000 */
[----:B------:R-:W1:Y:S01]  /*89a0*/  MUFU.EX2 R109, R109 ;  /* 0x0000006d006d7308 */ /* 0x000e620000000800 */
[----:B---3--:R-:W-:Y:S01]  /*89b0*/  @!P6 FMUL R113, R113, R113 ;  /* 0x000000717171e220 */ /* 0x008fe20000400000 */
[----:B------:R-:W-:Y:S01]  /*89c0*/  FSETP.GEU.AND P6, PT, R59, -126, PT ;  /* 0xc2fc00003b00780b */ /* 0x000fe20003fce000 */
[--C-:B----4-:R-:W-:Y:S01]  /*89d0*/  FFMA R55, R86, UR13, -R133.reuse ;  /* 0x0000000d56377c23 */ /* 0x110fe20008000885 */
[--C-:B------:R-:W-:Y:S01]  /*89e0*/  FFMA R86, R91, UR13, -R133.reuse ;  /* 0x0000000d5b567c23 */ /* 0x100fe20008000885 */
[----:B------:R-:W-:Y:S01]  /*89f0*/  FFMA R91, R107, UR13, -R133 ;  /* 0x0000000d6b5b7c23 */ /* 0x000fe20008000885 */
[----:B------:R-:W-:Y:S01]  /*8a00*/  FADD R107, R18, R85 ;  /* 0x00000055126b7221 */ /* 0x000fe20000000000 */
[----:B------:R-:W-:Y:S01]  /*8a10*/  @!P3 FMUL R63, R63, 0.5 ;  /* 0x3f0000003f3fb820 */ /* 0x000fe20000400000 */
[----:B------:R2:W3:Y:S01]  /*8a20*/  MUFU.EX2 R120, R51 ;  /* 0x0000003300787308 */ /* 0x0004e20000000800 */
[----:B-----5:R-:W-:Y:S01]  /*8a30*/  @!P4 FMUL R58, R58, R58 ;  /* 0x0000003a3a3ac220 */ /* 0x020fe20000400000 */
[----:B------:R-:W-:-:S05]  /*8a40*/  FSETP.GEU.AND P4, PT, R46, -126, PT ;  /* 0xc2fc00002e00780b */ /* 0x000fca0003f8e000 */
[----:B------:R-:W-:Y:S01]  /*8a50*/  @!P6 FMUL R59, R59, 0.5 ;  /* 0x3f0000003b3be820 */ /* 0x000fe20000400000 */
[----:B------:R4:W5:Y:S01]  /*8a60*/  MUFU.EX2 R128, R63 ;  /* 0x0000003f00807308 */ /* 0x0009620000000800 */
[----:B-1----:R-:W-:Y:S01]  /*8a70*/  @!P5 FMUL R109, R109, R109 ;  /* 0x0000006d6d6dd220 */ /* 0x002fe20000400000 */
[----:B------:R-:W-:Y:S01]  /*8a80*/  FSETP.GEU.AND P5, PT, R67, -126, PT ;  /* 0xc2fc00004300780b */ /* 0x000fe20003fae000 */
[--C-:B--2---:R-:W-:Y:S01]  /*8a90*/  FFMA R51, R78, UR13, -R133.reuse ;  /* 0x0000000d4e337c23 */ /* 0x104fe20008000885 */
[--C-:B------:R-:W-:Y:S01]  /*8aa0*/  FFMA R78, R126, UR13, -R133.reuse ;  /* 0x0000000d7e4e7c23 */ /* 0x100fe20008000885 */
[----:B------:R-:W-:Y:S01]  /*8ab0*/  FADD R126, R33, R64 ;  /* 0x00000040217e7221 */ /* 0x000fe20000000000 */
[----:B------:R-:W-:Y:S01]  /*8ac0*/  F2FP.F16.F32.PACK_AB R64, R21, R64 ;  /* 0x000000401540723e */ /* 0x000fe200000000ff */
[----:B------:R-:W-:Y:S01]  /*8ad0*/  @!P4 FMUL R46, R46, 0.5 ;  /* 0x3f0000002e2ec820 */ /* 0x000fe20000400000 */
[----:B------:R1:W2:Y:S01]  /*8ae0*/  MUFU.EX2 R124, R59 ;  /* 0x0000003b007c7308 */ /* 0x0002a20000000800 */
[----:B---3--:R-:W-:Y:S01]  /*8af0*/  @!P2 FMUL R120, R120, R120 ;  /* 0x000000787878a220 */ /* 0x008fe20000400000 */
[----:B------:R-:W-:Y:S01]  /*8b00*/  FSETP.GEU.AND P2, PT, R43, -126, PT ;  /* 0xc2fc00002b00780b */ /* 0x000fe20003f4e000 */
[----:B----4-:R-:W-:Y:S01]  /*8b10*/  FFMA R63, R102, UR13, -R133 ;  /* 0x0000000d663f7c23 */ /* 0x010fe20008000885 */
[----:B------:R-:W-:Y:S01]  /*8b20*/  FADD R126, R126, R99 ;  /* 0x000000637e7e7221 */ /* 0x000fe20000000000 */
[--C-:B------:R-:W-:Y:S01]  /*8b30*/  FFMA R102, R118, UR13, -R133.reuse ;  /* 0x0000000d76667c23 */ /* 0x100fe20008000885 */
[----:B------:R-:W-:Y:S01]  /*8b40*/  FADD R118, R45, R76 ;  /* 0x0000004c2d767221 */ /* 0x000fe20000000000 */
[----:B------:R-:W-:Y:S01]  /*8b50*/  @!P5 FMUL R67, R67, 0.5 ;  /* 0x3f0000004343d820 */ /* 0x000fe20000400000 */
[----:B------:R-:W3:Y:S01]  /*8b60*/  MUFU.EX2 R46, R46 ;  /* 0x0000002e002e7308 */ /* 0x000ee20000000800 */
[----:B-----5:R-:W-:Y:S01]  /*8b70*/  @!P3 FMUL R128, R128, R128 ;  /* 0x000000808080b220 */ /* 0x020fe20000400000 */
[----:B------:R-:W-:Y:S01]  /*8b80*/  FSETP.GEU.AND P3, PT, R50, -126, PT ;  /* 0xc2fc00003200780b */ /* 0x000fe20003f6e000 */
[--C-:B-1----:R-:W-:Y:S01]  /*8b90*/  FFMA R59, R94, UR13, -R133.reuse ;  /* 0x0000000d5e3b7c23 */ /* 0x102fe20008000885 */
[----:B------:R-:W-:Y:S01]  /*8ba0*/  FFMA R94, R103, UR13, -R133 ;  /* 0x0000000d675e7c23 */ /* 0x000fe20008000885 */
[C---:B------:R-:W-:Y:S01]  /*8bb0*/  FADD R103, R48.reuse, R81 ;  /* 0x0000005130677221 */ /* 0x040fe20000000000 */
[----:B------:R-:W-:Y:S01]  /*8bc0*/  F2FP.F16.F32.PACK_AB R48, R48, R49 ;  /* 0x000000313030723e */ /* 0x000fe200000000ff */
[----:B------:R-:W-:Y:S01]  /*8bd0*/  @!P2 FMUL R43, R43, 0.5 ;  /* 0x3f0000002b2ba820 */ /* 0x000fe20000400000 */
[----:B------:R1:W4:Y:S01]  /*8be0*/  MUFU.EX2 R129, R67 ;  /* 0x0000004300817308 */ /* 0x0003220000000800 */
[----:B--2---:R-:W-:Y:S01]  /*8bf0*/  @!P6 FMUL R124, R124, R124 ;  /* 0x0000007c7c7ce220 */ /* 0x004fe20000400000 */
[----:B------:R-:W-:-:S02]  /*8c00*/  FSETP.GEU.AND P6, PT, R47, -126, PT ;  /* 0xc2fc00002f00780b */ /* 0x000fc40003fce000 */
[----:B------:R-:W-:-:S03]  /*8c10*/  F2FP.F16.F32.PACK_AB R76, R101, R76 ;  /* 0x0000004c654c723e */ /* 0x000fc600000000ff */
[----:B------:R-:W-:Y:S01]  /*8c20*/  @!P3 FMUL R50, R50, 0.5 ;  /* 0x3f0000003232b820 */ /* 0x000fe20000400000 */
[----:B------:R-:W2:Y:S01]  /*8c30*/  MUFU.EX2 R43, R43 ;  /* 0x0000002b002b7308 */ /* 0x000ea20000000800 */
[----:B---3--:R-:W-:Y:S01]  /*8c40*/  @!P4 FMUL R46, R46, R46 ;  /* 0x0000002e2e2ec220 */ /* 0x008fe20000400000 */
[----:B------:R-:W-:Y:S01]  /*8c50*/  FSETP.GEU.AND P4, PT, R75, -126, PT ;  /* 0xc2fc00004b00780b */ /* 0x000fe20003f8e000 */
[----:B-1----:R-:W-:Y:S01]  /*8c60*/  FFMA R67, R110, UR13, -R133 ;  /* 0x0000000d6e437c23 */ /* 0x002fe20008000885 */
[C---:B------:R-:W-:Y:S01]  /*8c70*/  FADD R110, R40.reuse, R92 ;  /* 0x0000005c286e7221 */ /* 0x040fe20000000000 */
[----:B------:R-:W-:Y:S02]  /*8c80*/  F2FP.F16.F32.PACK_AB R40, R40, R41 ;  /* 0x000000292828723e */ /* 0x000fe400000000ff */
[----:B------:R-:W-:Y:S01]  /*8c90*/  @!P6 FMUL R47, R47, 0.5 ;  /* 0x3f0000002f2fe820 */ /* 0x000fe20000400000 */
[----:B------:R-:W1:Y:S01]  /*8ca0*/  MUFU.EX2 R50, R50 ;  /* 0x0000003200327308 */ /* 0x000e620000000800 */
[----:B----4-:R-:W-:Y:S01]  /*8cb0*/  @!P5 FMUL R129, R129, R129 ;  /* 0x000000818181d220 */ /* 0x010fe20000400000 */
[----:B------:R-:W-:-:S02]  /*8cc0*/  FSETP.GEU.AND P5, PT, R51, -126, PT ;  /* 0xc2fc00003300780b */ /* 0x000fc40003fae000 */
[----:B------:R-:W-:-:S03]  /*8cd0*/  F2FP.F16.F32.PACK_AB R41, R124, R109 ;  /* 0x0000006d7c29723e */ /* 0x000fc600000000ff */
[----:B------:R-:W-:Y:S01]  /*8ce0*/  @!P4 FMUL R75, R75, 0.5 ;  /* 0x3f0000004b4bc820 */ /* 0x000fe20000400000 */
[----:B------:R-:W3:Y:S01]  /*8cf0*/  MUFU.EX2 R47, R47 ;  /* 0x0000002f002f7308 */ /* 0x000ee20000000800 */
[----:B--2---:R-:W-:Y:S01]  /*8d00*/  @!P2 FMUL R43, R43, R43 ;  /* 0x0000002b2b2ba220 */ /* 0x004fe20000400000 */
[----:B------:R-:W-:-:S05]  /*8d10*/  FSETP.GEU.AND P2, PT, R71, -126, PT ;  /* 0xc2fc00004700780b */ /* 0x000fca0003f4e000 */
[----:B------:R-:W-:Y:S01]  /*8d20*/  @!P5 FMUL R51, R51, 0.5 ;  /* 0x3f0000003333d820 */ /* 0x000fe20000400000 */
[----:B------:R2:W4:Y:S01]  /*8d30*/  MUFU.EX2 R79, R75 ;  /* 0x0000004b004f7308 */ /* 0x0005220000000800 */
[----:B-1----:R-:W-:Y:S01]  /*8d40*/  @!P3 FMUL R50, R50, R50 ;  /* 0x000000323232b220 */ /* 0x002fe20000400000 */
[----:B------:R-:W-:-:S05]  /*8d50*/  FSETP.GEU.AND P3, PT, R83, -126, PT ;  /* 0xc2fc00005300780b */ /* 0x000fca0003f6e000 */
[----:B------:R-:W-:Y:S01]  /*8d60*/  @!P2 FMUL R71, R71, 0.5 ;  /* 0x3f0000004747a820 */ /* 0x000fe20000400000 */
[----:B------:R-:W1:Y:S01]  /*8d70*/  MUFU.EX2 R51, R51 ;  /* 0x0000003300337308 */ /* 0x000e620000000800 */
[----:B---3--:R-:W-:Y:S01]  /*8d80*/  @!P6 FMUL R47, R47, R47 ;  /* 0x0000002f2f2fe220 */ /* 0x008fe20000400000 */
[----:B------:R-:W-:Y:S01]  /*8d90*/  FSETP.GEU.AND P6, PT, R136, -126, PT ;  /* 0xc2fc00008800780b */ /* 0x000fe20003fce000 */
[----:B--2---:R-:W-:Y:S01]  /*8da0*/  FFMA R75, R123, UR13, -R133 ;  /* 0x0000000d7b4b7c23 */ /* 0x004fe20008000885 */
[----:B------:R-:W-:Y:S01]  /*8db0*/  FADD R123, R28, R57 ;  /* 0x000000391c7b7221 */ /* 0x000fe20000000000 */
[----:B------:R-:W-:Y:S02]  /*8dc0*/  F2FP.F16.F32.PACK_AB R28, R29, R28 ;  /* 0x0000001c1d1c723e */ /* 0x000fe400000000ff */
[----:B------:R-:W-:Y:S01]  /*8dd0*/  @!P3 FMUL R83, R83, 0.5 ;  /* 0x3f0000005353b820 */ /* 0x000fe20000400000 */
[----:B------:R2:W3:Y:S01]  /*8de0*/  MUFU.EX2 R132, R71 ;  /* 0x0000004700847308 */ /* 0x0004e20000000800 */
[----:B----4-:R-:W-:Y:S01]  /*8df0*/  @!P4 FMUL R79, R79, R79 ;  /* 0x0000004f4f4fc220 */ /* 0x010fe20000400000 */
[----:B------:R-:W-:Y:S01]  /*8e00*/  FSETP.GEU.AND P4, PT, R55, -126, PT ;  /* 0xc2fc00003700780b */ /* 0x000fe20003f8e000 */
[----:B------:R-:W-:-:S03]  /*8e10*/  FADD R123, R123, R106 ;  /* 0x0000006a7b7b7221 */ /* 0x000fc60000000000 */
[----:B------:R-:W-:Y:S01]  /*8e20*/  F2FP.F16.F32.PACK_AB R49, R79, R50 ;  /* 0x000000324f31723e */ /* 0x000fe200000000ff */
[----:B------:R-:W-:Y:S01]  /*8e30*/  @!P6 FMUL R136, R136, 0.5 ;  /* 0x3f0000008888e820 */ /* 0x000fe20000400000 */
[----:B------:R-:W4:Y:S01]  /*8e40*/  MUFU.EX2 R83, R83 ;  /* 0x0000005300537308 */ /* 0x000f220000000800 */
[----:B-1----:R-:W-:Y:S01]  /*8e50*/  @!P5 FMUL R51, R51, R51 ;  /* 0x000000333333d220 */ /* 0x002fe20000400000 */
[----:B------:R-:W-:Y:S01]  /*8e60*/  FSETP.GEU.AND P5, PT, R82, -126, PT ;  /* 0xc2fc00005200780b */ /* 0x000fe20003fae000 */
[--C-:B--2---:R-:W-:Y:S01]  /*8e70*/  FFMA R71, R90, UR13, -R133.reuse ;  /* 0x0000000d5a477c23 */ /* 0x104fe20008000885 */
[--C-:B------:R-:W-:Y:S01]  /*8e80*/  FFMA R90, R95, UR13, -R133.reuse ;  /* 0x0000000d5f5a7c23 */ /* 0x100fe20008000885 */
[----:B------:R-:W-:Y:S01]  /*8e90*/  FFMA R95, R115, UR13, -R133 ;  /* 0x0000000d735f7c23 */ /* 0x000fe20008000885 */
[----:B------:R-:W-:Y:S01]  /*8ea0*/  FADD R133, R165, R20 ;  /* 0x00000014a5857221 */ /* 0x000fe20000000000 */
[----:B------:R-:W-:Y:S01]  /*8eb0*/  @!P4 FMUL R55, R55, 0.5 ;  /* 0x3f0000003737c820 */ /* 0x000fe20000400000 */
[----:B------:R-:W1:Y:S01]  /*8ec0*/  MUFU.EX2 R136, R136 ;  /* 0x0000008800887308 */ /* 0x000e620000000800 */
[----:B---3--:R-:W-:Y:S01]  /*8ed0*/  @!P2 FMUL R132, R132, R132 ;  /* 0x000000848484a220 */ /* 0x008fe20000400000 */
[----:B------:R-:W-:Y:S01]  /*8ee0*/  FSETP.GEU.AND P2, PT, R54, -126, PT ;  /* 0xc2fc00003600780b */ /* 0x000fe20003f4e000 */
[----:B------:R-:W-:Y:S01]  /*8ef0*/  FADD R133, R133, R114 ;  /* 0x0000007285857221 */ /* 0x000fe20000000000 */
[----:B------:R-:W-:Y:S01]  /*8f00*/  FADD R115, R164, R93 ;  /* 0x0000005da4737221 */ /* 0x000fe20000000000 */
[----:B------:R-:W-:-:S02]  /*8f10*/  FADD R126, R123, R126 ;  /* 0x0000007e7b7e7221 */ /* 0x000fc40000000000 */
[----:B------:R-:W-:Y:S01]  /*8f20*/  @!P5 FMUL R82, R82, 0.5 ;  /* 0x3f0000005252d820 */ /* 0x000fe20000400000 */
[----:B------:R-:W2:Y:S01]  /*8f30*/  MUFU.EX2 R55, R55 ;  /* 0x0000003700377308 */ /* 0x000ea20000000800 */
[----:B----4-:R-:W-:Y:S01]  /*8f40*/  @!P3 FMUL R83, R83, R83 ;  /* 0x000000535353b220 */ /* 0x010fe20000400000 */
[----:B------:R-:W-:-:S05]  /*8f50*/  FSETP.GEU.AND P3, PT, R59, -126, PT ;  /* 0xc2fc00003b00780b */ /* 0x000fca0003f6e000 */
[----:B------:R-:W-:Y:S01]  /*8f60*/  @!P2 FMUL R54, R54, 0.5 ;  /* 0x3f0000003636a820 */ /* 0x000fe20000400000 */
[----:B------:R-:W3:Y:S01]  /*8f70*/  MUFU.EX2 R82, R82 ;  /* 0x0000005200527308 */ /* 0x000ee20000000800 */
[----:B-1----:R-:W-:Y:S01]  /*8f80*/  @!P6 FMUL R136, R136, R136 ;  /* 0x000000888888e220 */ /* 0x002fe20000400000 */
[----:B------:R-:W-:-:S05]  /*8f90*/  FSETP.GEU.AND P6, PT, R71, -126, PT ;  /* 0xc2fc00004700780b */ /* 0x000fca0003fce000 */
[----:B------:R-:W-:Y:S01]  /*8fa0*/  @!P3 FMUL R59, R59, 0.5 ;  /* 0x3f0000003b3bb820 */ /* 0x000fe20000400000 */
[----:B------:R-:W1:Y:S01]  /*8fb0*/  MUFU.EX2 R54, R54 ;  /* 0x0000003600367308 */ /* 0x000e620000000800 */
[----:B--2---:R-:W-:Y:S01]  /*8fc0*/  @!P4 FMUL R55, R55, R55 ;  /* 0x000000373737c220 */ /* 0x004fe20000400000 */
[----:B------:R-:W-:-:S05]  /*8fd0*/  FSETP.GEU.AND P4, PT, R90, -126, PT ;  /* 0xc2fc00005a00780b */ /* 0x000fca0003f8e000 */
[----:B------:R-:W-:Y:S01]  /*8fe0*/  @!P6 FMUL R71, R71, 0.5 ;  /* 0x3f0000004747e820 */ /* 0x000fe20000400000 */
[----:B------:R-:W2:Y:S01]  /*8ff0*/  MUFU.EX2 R59, R59 ;  /* 0x0000003b003b7308 */ /* 0x000ea20000000800 */
[----:B---3--:R-:W-:Y:S01]  /*9000*/  @!P5 FMUL R82, R82, R82 ;  /* 0x000000525252d220 */ /* 0x008fe20000400000 */
        /* <DEDUP_REMOVED lines=60> */
[----:B------:R-:W-:-:S03]  /*93d0*/  FSETP.GEU.AND P5, PT, R130, -126, PT ;  /* 0xc2fc00008200780b */ /* 0x000fc60003fae000 */
[----:B------:R-:W-:Y:S02]  /*93e0*/  FADD R170, R109, R74 ;  /* 0x0000004a6daa7221 */ /* 0x000fe40000000000 */
[----:B------:R-:W-:Y:S01]  /*93f0*/  @!P4 FMUL R127, R127, 0.5 ;  /* 0x3f0000007f7fc820 */ /* 0x000fe20000400000 */
[----:B------:R-:W3:Y:S01]  /*9400*/  MUFU.EX2 R75, R75 ;  /* 0x0000004b004b7308 */ /* 0x000ee20000000800 */
[----:B-1----:R-:W-:Y:S01]  /*9410*/  @!P2 FMUL R98, R98, R98 ;  /* 0x000000626262a220 */ /* 0x002fe20000400000 */
[----:B------:R-:W-:-:S05]  /*9420*/  FSETP.GEU.AND P2, PT, R102, -126, PT ;  /* 0xc2fc00006600780b */ /* 0x000fca0003f4e000 */
[----:B------:R-:W-:Y:S01]  /*9430*/  @!P5 FMUL R130, R130, 0.5 ;  /* 0x3f0000008282d820 */ /* 0x000fe20000400000 */
[----:B------:R1:W4:Y:S01]  /*9440*/  MUFU.EX2 R9, R127 ;  /* 0x0000007f00097308 */ /* 0x0003220000000800 */
[----:B--2---:R-:W-:Y:S01]  /*9450*/  @!P3 FMUL R78, R78, R78 ;  /* 0x0000004e4e4eb220 */ /* 0x004fe20000400000 */
[----:B------:R-:W-:-:S05]  /*9460*/  FSETP.GEU.AND P3, PT, R134, -126, PT ;  /* 0xc2fc00008600780b */ /* 0x000fca0003f6e000 */
[----:B------:R-:W-:Y:S01]  /*9470*/  @!P2 FMUL R102, R102, 0.5 ;  /* 0x3f0000006666a820 */ /* 0x000fe20000400000 */
[----:B------:R2:W5:Y:S01]  /*9480*/  MUFU.EX2 R7, R130 ;  /* 0x0000008200077308 */ /* 0x0005620000000800 */
[----:B---3--:R-:W-:Y:S01]  /*9490*/  @!P6 FMUL R75, R75, R75 ;  /* 0x0000004b4b4be220 */ /* 0x008fe20000400000 */
[----:B------:R-:W-:Y:S01]  /*94a0*/  FSETP.GEU.AND P6, PT, R131, -126, PT ;  /* 0xc2fc00008300780b */ /* 0x000fe20003fce000 */
[----:B-1----:R-:W-:Y:S01]  /*94b0*/  FADD R127, R29, R56 ;  /* 0x000000381d7f7221 */ /* 0x002fe20000000000 */
[----:B------:R-:W-:Y:S01]  /*94c0*/  F2FP.F16.F32.PACK_AB R29, R27, R26 ;  /* 0x0000001a1b1d723e */ /* 0x000fe200000000ff */
[----:B------:R-:W-:Y:S01]  /*94d0*/  FADD R172, R124, R75 ;  /* 0x0000004b7cac7221 */ /* 0x000fe20000000000 */
[----:B------:R-:W-:Y:S01]  /*94e0*/  F2FP.F16.F32.PACK_AB R56, R56, R57 ;  /* 0x000000393838723e */ /* 0x000fe200000000ff */
[----:B------:R-:W-:Y:S01]  /*94f0*/  @!P3 FMUL R134, R134, 0.5 ;  /* 0x3f0000008686b820 */ /* 0x000fe20000400000 */
[----:B------:R-:W-:Y:S01]  /*9500*/  FADD R127, R127, R110 ;  /* 0x0000006e7f7f7221 */ /* 0x000fe20000000000 */
[----:B----4-:R-:W-:Y:S01]  /*9510*/  @!P4 FMUL R9, R9, R9 ;  /* 0x000000090909c220 */ /* 0x010fe20000400000 */
[----:B------:R-:W-:Y:S01]  /*9520*/  FSETP.GEU.AND P4, PT, R138, -126, PT ;  /* 0xc2fc00008a00780b */ /* 0x000fe20003f8e000 */
[----:B------:R1:W3:Y:S01]  /*9530*/  MUFU.EX2 R106, R134 ;  /* 0x00000086006a7308 */ /* 0x0002e20000000800 */
[----:B------:R-:W-:Y:S01]  /*9540*/  FADD R110, R162, R77 ;  /* 0x0000004da26e7221 */ /* 0x000fe20000000000 */
[C---:B--2---:R-:W-:Y:S01]  /*9550*/  FADD R130, R32.reuse, R21 ;  /* 0x0000001520827221 */ /* 0x044fe20000000000 */
[----:B------:R-:W-:Y:S01]  /*9560*/  F2FP.F16.F32.PACK_AB R32, R32, R33 ;  /* 0x000000212020723e */ /* 0x000fe200000000ff */
[----:B------:R-:W-:Y:S01]  /*9570*/  @!P6 FMUL R131, R131, 0.5 ;  /* 0x3f0000008383e820 */ /* 0x000fe20000400000 */
[----:B------:R-:W-:Y:S01]  /*9580*/  F2FP.F16.F32.PACK_AB R33, R42, R35 ;  /* 0x000000232a21723e */ /* 0x000fe200000000ff */
[----:B-----5:R-:W-:Y:S01]  /*9590*/  @!P5 FMUL R7, R7, R7 ;  /* 0x000000070707d220 */ /* 0x020fe20000400000 */
[----:B------:R-:W-:Y:S01]  /*95a0*/  FSETP.GEU.AND P5, PT, R139, -126, PT ;  /* 0xc2fc00008b00780b */ /* 0x000fe20003fae000 */
[----:B------:R2:W4:Y:S01]  /*95b0*/  MUFU.EX2 R10, R131 ;  /* 0x00000083000a7308 */ /* 0x0005220000000800 */
[----:B------:R-:W-:Y:S01]  /*95c0*/  FADD R130, R130, R103 ;  /* 0x0000006782827221 */ /* 0x000fe20000000000 */
[----:B-1----:R-:W-:Y:S01]  /*95d0*/  FADD R134, R163, R84 ;  /* 0x00000054a3867221 */ /* 0x002fe20000000000 */
[----:B------:R-:W-:Y:S01]  /*95e0*/  FADD R103, R161, R12 ;  /* 0x0000000ca1677221 */ /* 0x000fe20000000000 */
[----:B------:R-:W-:Y:S01]  /*95f0*/  @!P4 FMUL R138, R138, 0.5 ;  /* 0x3f0000008a8ac820 */ /* 0x000fe20000400000 */
[----:B------:R-:W-:Y:S01]  /*9600*/  FADD R127, R127, R130 ;  /* 0x000000827f7f7221 */ /* 0x000fe20000000000 */
[----:B------:R-:W-:Y:S01]  /*9610*/  F2FP.F16.F32.PACK_AB R57, R86, R71 ;  /* 0x000000475639723e */ /* 0x000fe200000000ff */
[----:B------:R-:W-:Y:S01]  /*9620*/  FADD R134, R134, R103 ;  /* 0x0000006786867221 */ /* 0x000fe20000000000 */
[----:B------:R1:W5:Y:S01]  /*9630*/  MUFU.EX2 R99, R138 ;  /* 0x0000008a00637308 */ /* 0x0003620000000800 */
[----:B--2---:R-:W-:Y:S01]  /*9640*/  FADD R131, R168, R97 ;  /* 0x00000061a8837221 */ /* 0x004fe20000000000 */
[----:B---3--:R-:W-:Y:S01]  /*9650*/  @!P3 FMUL R106, R106, R106 ;  /* 0x0000006a6a6ab220 */ /* 0x008fe20000400000 */
[----:B------:R-:W-:Y:S01]  /*9660*/  FSETP.GEU.AND P3, PT, R143, -126, PT ;  /* 0xc2fc00008f00780b */ /* 0x000fe20003f6e000 */
[----:B------:R-:W-:Y:S01]  /*9670*/  @!P5 FMUL R139, R139, 0.5 ;  /* 0x3f0000008b8bd820 */ /* 0x000fe20000400000 */
[----:B------:R-:W-:Y:S01]  /*9680*/  FADD R131, R131, R110 ;  /* 0x0000006e83837221 */ /* 0x000fe20000000000 */
[----:B------:R-:W-:Y:S01]  /*9690*/  FADD R103, R24, R61 ;  /* 0x0000003d18677221 */ /* 0x000fe20000000000 */
[----:B------:R-:W-:Y:S01]  /*96a0*/  F2FP.F16.F32.PACK_AB R24, R25, R24 ;  /* 0x000000181918723e */ /* 0x000fe200000000ff */
[----:B------:R-:W2:Y:S01]  /*96b0*/  MUFU.EX2 R110, R139 ;  /* 0x0000008b006e7308 */ /* 0x000ea20000000800 */
[----:B----4-:R-:W-:Y:S01]  /*96c0*/  @!P6 FMUL R10, R10, R10 ;  /* 0x0000000a0a0ae220 */ /* 0x010fe20000400000 */
[----:B------:R-:W-:Y:S01]  /*96d0*/  FSETP.GEU.AND P6, PT, R142, -126, PT ;  /* 0xc2fc00008e00780b */ /* 0x000fe20003fce000 */
[----:B-1----:R-:W-:Y:S01]  /*96e0*/  FADD R138, R14, R23 ;  /* 0x000000170e8a7221 */ /* 0x002fe20000000000 */
[----:B------:R-:W-:Y:S01]  /*96f0*/  FADD R135, R103, R118 ;  /* 0x0000007667877221 */ /* 0x000fe20000000000 */
[----:B------:R-:W-:Y:S01]  /*9700*/  FADD R103, R25, R60 ;  /* 0x0000003c19677221 */ /* 0x000fe20000000000 */
[----:B------:R-:W-:Y:S01]  /*9710*/  FADD R118, R44, R101 ;  /* 0x000000652c767221 */ /* 0x000fe20000000000 */
[----:B------:R-:W-:Y:S01]  /*9720*/  FADD R138, R138, R107 ;  /* 0x0000006b8a8a7221 */ /* 0x000fe20000000000 */
[----:B------:R-:W-:Y:S01]  /*9730*/  @!P3 FMUL R143, R143, 0.5 ;  /* 0x3f0000008f8fb820 */ /* 0x000fe20000400000 */
[----:B-----5:R-:W-:Y:S01]  /*9740*/  @!P4 FMUL R99, R99, R99 ;  /* 0x000000636363c220 */ /* 0x020fe20000400000 */
[----:B------:R-:W-:Y:S01]  /*9750*/  FSETP.GEU.AND P4, PT, R149, -126, PT ;  /* 0xc2fc00009500780b */ /* 0x000fe20003f8e000 */
[----:B------:R-:W-:Y:S01]  /*9760*/  FADD R107, R37, R68 ;  /* 0x00000044256b7221 */ /* 0x000fe20000000000 */
[----:B------:R-:W-:Y:S01]  /*9770*/  FADD R137, R103, R118 ;  /* 0x0000007667897221 */ /* 0x000fe20000000000 */
[----:B------:R-:W-:Y:S01]  /*9780*/  FADD R118, R160, R89 ;  /* 0x00000059a0767221 */ /* 0x000fe20000000000 */
[----:B------:R1:W3:Y:S01]  /*9790*/  MUFU.EX2 R103, R143 ;  /* 0x0000008f00677308 */ /* 0x0002e20000000800 */
[----:B------:R-:W-:Y:S01]  /*97a0*/  @!P6 FMUL R142, R142, 0.5 ;  /* 0x3f0000008e8ee820 */ /* 0x000fe20000400000 */
[----:B------:R-:W-:Y:S01]  /*97b0*/  FADD R144, R107, R122 ;  /* 0x0000007a6b907221 */ /* 0x000fe20000000000 */
[----:B--2---:R-:W-:Y:S01]  /*97c0*/  @!P5 FMUL R110, R110, R110 ;  /* 0x0000006e6e6ed220 */ /* 0x004fe20000400000 */
[----:B------:R-:W-:Y:S01]  /*97d0*/  FSETP.GEU.AND P5, PT, R147, -126, PT ;  /* 0xc2fc00009300780b */ /* 0x000fe20003fae000 */
[----:B------:R-:W-:Y:S01]  /*97e0*/  FADD R122, R52, R104 ;  /* 0x00000068347a7221 */ /* 0x000fe20000000000 */
[----:B------:R-:W-:Y:S01]  /*97f0*/  FADD R107, R166, R65 ;  /* 0x00000041a66b7221 */ /* 0x000fe20000000000 */
[----:B------:R-:W-:Y:S01]  /*9800*/  FADD R131, R131, R134 ;  /* 0x0000008683837221 */ /* 0x000fe20000000000 */
[----:B------:R2:W4:Y:S01]  /*9810*/  MUFU.EX2 R114, R142 ;  /* 0x0000008e00727308 */ /* 0x0005220000000800 */
[----:B------:R-:W-:Y:S01]  /*9820*/  FADD R146, R111, R122 ;  /* 0x0000007a6f927221 */ /* 0x000fe20000000000 */
[----:B------:R-:W-:Y:S01]  /*9830*/  FADD R122, R19, R108 ;  /* 0x0000006c137a7221 */ /* 0x000fe20000000000 */
[----:B------:R-:W-:Y:S01]  /*9840*/  @!P4 FMUL R149, R149, 0.5 ;  /* 0x3f0000009595c820 */ /* 0x000fe20000400000 */
[----:B------:R-:W-:Y:S01]  /*9850*/  FADD R139, R107, R118 ;  /* 0x000000766b8b7221 */ /* 0x000fe20000000000 */
[----:B------:R-:W-:Y:S01]  /*9860*/  FADD R111, R13, R22 ;  /* 0x000000160d6f7221 */ /* 0x000fe20000000000 */
[----:B------:R-:W-:Y:S01]  /*9870*/  FADD R118, R17, R80 ;  /* 0x0000005011767221 */ /* 0x000fe20000000000 */
[----:B-1----:R-:W-:Y:S01]  /*9880*/  FADD R143, R50, R99 ;  /* 0x00000063328f7221 */ /* 0x002fe20000000000 */
[----:B------:R1:W5:Y:S01]  /*9890*/  MUFU.EX2 R107, R149 ;  /* 0x00000095006b7308 */ /* 0x0003620000000800 */
[----:B--2---:R-:W-:Y:S01]  /*98a0*/  FADD R142, R88, R105 ;  /* 0x00000069588e7221 */ /* 0x004fe20000000000 */
[----:B------:R-:W-:Y:S01]  /*98b0*/  @!P5 FMUL R147, R147, 0.5 ;  /* 0x3f0000009393d820 */ /* 0x000fe20000400000 */
[----:B---3--:R-:W-:Y:S01]  /*98c0*/  @!P3 FMUL R103, R103, R103 ;  /* 0x000000676767b220 */ /* 0x008fe20000400000 */
[----:B------:R-:W-:Y:S01]  /*98d0*/  FSETP.GEU.AND P3, PT, R145, -126, PT ;  /* 0xc2fc00009100780b */ /* 0x000fe20003f6e000 */
[----:B------:R-:W-:Y:S01]  /*98e0*/  FADD R142, R115, R142 ;  /* 0x0000008e738e7221 */ /* 0x000fe20000000000 */
[----:B------:R-:W-:Y:S01]  /*98f0*/  FADD R115, R15, R72 ;  /* 0x000000480f737221 */ /* 0x000fe20000000000 */
[----:B------:R-:W-:Y:S01]  /*9900*/  FADD R141, R111, R118 ;  /* 0x000000766f8d7221 */ /* 0x000fe20000000000 */
[----:B------:R-:W-:Y:S01]  /*9910*/  FADD R111, R26, R71 ;  /* 0x000000471a6f7221 */ /* 0x000fe20000000000 */
[----:B------:R-:W-:Y:S01]  /*9920*/  FADD R118, R35, R66 ;  /* 0x0000004223767221 */ /* 0x000fe20000000000 */
[----:B------:R-:W-:Y:S01]  /*9930*/  FADD R148, R115, R122 ;  /* 0x0000007a73947221 */ /* 0x000fe20000000000 */
[----:B----4-:R-:W-:Y:S01]  /*9940*/  @!P6 FMUL R114, R114, R114 ;  /* 0x000000727272e220 */ /* 0x010fe20000400000 */
[----:B------:R-:W2:Y:S01]  /*9950*/  MUFU.EX2 R122, R147 ;  /* 0x00000093007a7308 */ /* 0x000ea20000000800 */
[----:B------:R-:W-:Y:S01]  /*9960*/  FSETP.GEU.AND P6, PT, R119, -126, PT ;  /* 0xc2fc00007700780b */ /* 0x000fe20003fce000 */
[----:B------:R-:W-:Y:S01]  /*9970*/  FADD R115, R27, R86 ;  /* 0x000000561b737221 */ /* 0x000fe20000000000 */
[----:B-1----:R-:W-:Y:S01]  /*9980*/  FADD R149, R111, R170 ;  /* 0x000000aa6f957221 */ /* 0x002fe20000000000 */
[----:B------:R-:W-:Y:S01]  /*9990*/  FADD R176, R118, R143 ;  /* 0x0000008f76b07221 */ /* 0x000fe20000000000 */
[----:B-----5:R-:W-:Y:S01]  /*99a0*/  @!P4 FMUL R107, R107, R107 ;  /* 0x0000006b6b6bc220 */ /* 0x020fe20000400000 */
[----:B------:R-:W-:Y:S01]  /*99b0*/  FSETP.GEU.AND P4, PT, R150, -126, PT ;  /* 0xc2fc00009600780b */ /* 0x000fe20003f8e000 */
[----:B------:R-:W-:Y:S01]  /*99c0*/  @!P3 FMUL R145, R145, 0.5 ;  /* 0x3f0000009191b820 */ /* 0x000fe20000400000 */
[----:B------:R-:W-:Y:S01]  /*99d0*/  FADD R111, R42, R91 ;  /* 0x0000005b2a6f7221 */ /* 0x000fe20000000000 */
[----:B------:R-:W-:Y:S01]  /*99e0*/  FADD R118, R79, R110 ;  /* 0x0000006e4f767221 */ /* 0x000fe20000000000 */
[----:B------:R-:W-:Y:S01]  /*99f0*/  FADD R167, R115, R172 ;  /* 0x000000ac73a77221 */ /* 0x000fe20000000000 */
[----:B------:R-:W1:Y:S01]  /*9a00*/  MUFU.EX2 R102, R102 ;  /* 0x0000006600667308 */ /* 0x000e620000000800 */
[----:B------:R-:W-:Y:S01]  /*9a10*/  FADD R170, R43, R78 ;  /* 0x0000004e2baa7221 */ /* 0x000fe20000000000 */
[----:B------:R-:W-:Y:S01]  /*9a20*/  FADD R178, R111, R118 ;  /* 0x000000766fb27221 */ /* 0x000fe20000000000 */
[----:B------:R-:W-:Y:S01]  /*9a30*/  FADD R111, R112, R59 ;  /* 0x0000003b706f7221 */ /* 0x000fe20000000000 */
[----:B------:R-:W-:Y:S01]  /*9a40*/  @!P6 FMUL R119, R119, 0.5 ;  /* 0x3f0000007777e820 */ /* 0x000fe20000400000 */
[----:B------:R-:W-:Y:S01]  /*9a50*/  FADD R118, R31, R90 ;  /* 0x0000005a1f767221 */ /* 0x000fe20000000000 */
[----:B--2---:R-:W-:Y:S01]  /*9a60*/  @!P5 FMUL R122, R122, R122 ;  /* 0x0000007a7a7ad220 */ /* 0x004fe20000400000 */
[----:B------:R-:W-:Y:S01]  /*9a70*/  FSETP.GEU.AND P5, PT, R151, -126, PT ;  /* 0xc2fc00009700780b */ /* 0x000fe20003fae000 */
[----:B------:R-:W2:Y:S01]  /*9a80*/  MUFU.EX2 R115, R145 ;  /* 0x0000009100737308 */ /* 0x000ea20000000800 */
[----:B------:R-:W-:Y:S01]  /*9a90*/  FADD R169, R111, R170 ;  /* 0x000000aa6fa97221 */ /* 0x000fe20000000000 */
[----:B------:R-:W-:Y:S01]  /*9aa0*/  FADD R111, R117, R62 ;  /* 0x0000003e756f7221 */ /* 0x000fe20000000000 */
[----:B------:R-:W-:Y:S01]  /*9ab0*/  FADD R147, R128, R9 ;  /* 0x0000000980937221 */ /* 0x000fe20000000000 */
[----:B------:R-:W-:Y:S01]  /*9ac0*/  FADD R170, R46, R7 ;  /* 0x000000072eaa7221 */ /* 0x000fe20000000000 */
[----:B------:R-:W-:Y:S01]  /*9ad0*/  @!P4 FMUL R150, R150, 0.5 ;  /* 0x3f0000009696c820 */ /* 0x000fe20000400000 */
[----:B------:R-:W-:Y:S01]  /*9ae0*/  FADD R143, R38, R67 ;  /* 0x00000043268f7221 */ /* 0x000fe20000000000 */
[----:B------:R-:W-:Y:S01]  /*9af0*/  FADD R171, R118, R147 ;  /* 0x0000009376ab7221 */ /* 0x000fe20000000000 */
[----:B------:R-:W-:Y:S01]  /*9b00*/  FADD R173, R111, R170 ;  /* 0x000000aa6fad7221 */ /* 0x000fe20000000000 */
[----:B------:R-:W3:Y:S01]  /*9b10*/  MUFU.EX2 R119, R119 ;  /* 0x0000007700777308 */ /* 0x000ee20000000800 */
[----:B------:R-:W-:Y:S01]  /*9b20*/  FADD R172, R51, R114 ;  /* 0x0000007233ac7221 */ /* 0x000fe20000000000 */
[----:B-1----:R-:W-:Y:S01]  /*9b30*/  @!P2 FMUL R102, R102, R102 ;  /* 0x000000666666a220 */ /* 0x002fe20000400000 */
[----:B------:R-:W-:Y:S01]  /*9b40*/  @!P5 FMUL R151, R151, 0.5 ;  /* 0x3f0000009797d820 */ /* 0x000fe20000400000 */
[----:B------:R-:W-:Y:S01]  /*9b50*/  FSETP.GEU.AND P2, PT, R30, -126, PT ;  /* 0xc2fc00001e00780b */ /* 0x000fe20003f4e000 */
[----:B------:R-:W-:Y:S01]  /*9b60*/  FADD R180, R143, R172 ;  /* 0x000000ac8fb47221 */ /* 0x000fe20000000000 */
[----:B------:R-:W-:Y:S01]  /*9b70*/  FADD R143, R125, R98 ;  /* 0x000000627d8f7221 */ /* 0x000fe20000000000 */
[----:B------:R-:W-:Y:S01]  /*9b80*/  FADD R172, R136, R103 ;  /* 0x0000006788ac7221 */ /* 0x000fe20000000000 */
[----:B------:R1:W4:Y:S01]  /*9b90*/  MUFU.EX2 R118, R150 ;  /* 0x0000009600767308 */ /* 0x0003220000000800 */
[----:B--2---:R-:W-:Y:S01]  /*9ba0*/  @!P3 FMUL R115, R115, R115 ;  /* 0x000000737373b220 */ /* 0x004fe20000400000 */
[----:B------:R-:W-:Y:S01]  /*9bb0*/  FSETP.GEU.AND P3, PT, R140, -126, PT ;  /* 0xc2fc00008c00780b */ /* 0x000fe20003f6e000 */
[----:B------:R-:W-:Y:S01]  /*9bc0*/  FADD R145, R113, R70 ;  /* 0x0000004671917221 */ /* 0x000fe20000000000 */
[----:B------:R-:W-:Y:S01]  /*9bd0*/  FADD R174, R54, R107 ;  /* 0x0000006b36ae7221 */ /* 0x000fe20000000000 */
[----:B------:R-:W-:Y:S01]  /*9be0*/  FADD R182, R143, R172 ;  /* 0x000000ac8fb67221 */ /* 0x000fe20000000000 */
[----:B------:R-:W-:Y:S01]  /*9bf0*/  FADD R143, R116, R87 ;  /* 0x00000057748f7221 */ /* 0x000fe20000000000 */
[----:B------:R-:W-:Y:S01]  /*9c00*/  FADD R147, R120, R95 ;  /* 0x0000005f78937221 */ /* 0x000fe20000000000 */
[----:B------:R2:W5:Y:S01]  /*9c10*/  MUFU.EX2 R111, R151 ;  /* 0x00000097006f7308 */ /* 0x0005620000000800 */
[----:B------:R-:W-:Y:S01]  /*9c20*/  FADD R184, R145, R174 ;  /* 0x000000ae91b87221 */ /* 0x000fe20000000000 */
[----:B-1----:R-:W-:Y:S01]  /*9c30*/  FADD R150, R129, R10 ;  /* 0x0000000a81967221 */ /* 0x002fe20000000000 */
[----:B------:R-:W-:Y:S01]  /*9c40*/  FADD R172, R83, R122 ;  /* 0x0000007a53ac7221 */ /* 0x000fe20000000000 */
[----:B------:R-:W-:Y:S01]  /*9c50*/  FADD R145, R34, R63 ;  /* 0x0000003f22917221 */ /* 0x000fe20000000000 */
[----:B------:R-:W-:Y:S01]  /*9c60*/  FADD R170, R47, R106 ;  /* 0x0000006a2faa7221 */ /* 0x000fe20000000000 */
[----:B---3--:R-:W-:Y:S01]  /*9c70*/  @!P6 FMUL R119, R119, R119 ;  /* 0x000000777777e220 */ /* 0x008fe20000400000 */
[----:B------:R-:W-:Y:S01]  /*9c80*/  @!P3 FMUL R140, R140, 0.5 ;  /* 0x3f0000008c8cb820 */ /* 0x000fe20000400000 */
[----:B------:R-:W-:Y:S01]  /*9c90*/  FADD R174, R143, R150 ;  /* 0x000000968fae7221 */ /* 0x000fe20000000000 */
[----:B----4-:R-:W-:Y:S01]  /*9ca0*/  @!P4 FMUL R118, R118, R118 ;  /* 0x000000767676c220 */ /* 0x010fe20000400000 */
[----:B------:R-:W-:Y:S01]  /*9cb0*/  FADD R175, R147, R172 ;  /* 0x000000ac93af7221 */ /* 0x000fe20000000000 */
[----:B--2---:R-:W-:Y:S01]  /*9cc0*/  FADD R151, R145, R170 ;  /* 0x000000aa91977221 */ /* 0x004fe20000000000 */
[----:B------:R-:W-:Y:S01]  /*9cd0*/  @!P2 FMUL R30, R30, 0.5 ;  /* 0x3f0000001e1ea820 */ /* 0x000fe20000400000 */
[----:B------:R-:W-:Y:S01]  /*9ce0*/  FADD R145, R39, R102 ;  /* 0x0000006627917221 */ /* 0x000fe20000000000 */
[----:B------:R-:W-:Y:S01]  /*9cf0*/  FADD R170, R55, R118 ;  /* 0x0000007637aa7221 */ /* 0x000fe20000000000 */
[----:B------:R-:W-:Y:S01]  /*9d00*/  FADD R143, R121, R94 ;  /* 0x0000005e798f7221 */ /* 0x000fe20000000000 */
[----:B------:R-:W-:Y:S01]  /*9d10*/  FADD R150, R132, R115 ;  /* 0x0000007384967221 */ /* 0x000fe20000000000 */
[----:B-----5:R-:W-:Y:S01]  /*9d20*/  @!P5 FMUL R111, R111, R111 ;  /* 0x0000006f6f6fd220 */ /* 0x020fe20000400000 */
[----:B------:R-:W-:Y:S01]  /*9d30*/  FADD R147, R58, R119 ;  /* 0x000000773a937221 */ /* 0x000fe20000000000 */
[----:B------:R-:W1:Y:S01]  /*9d40*/  MUFU.EX2 R123, R30 ;  /* 0x0000001e007b7308 */ /* 0x000e620000000800 */
[----:B------:R-:W-:Y:S01]  /*9d50*/  FADD R170, R145, R170 ;  /* 0x000000aa91aa7221 */ /* 0x000fe20000000000 */
[----:B------:R-:W-:Y:S01]  /*9d60*/  FADD R172, R82, R111 ;  /* 0x0000006f52ac7221 */ /* 0x000fe20000000000 */
[----:B------:R-:W-:Y:S01]  /*9d70*/  FADD R143, R143, R150 ;  /* 0x000000968f8f7221 */ /* 0x000fe20000000000 */
        /* <DEDUP_REMOVED lines=27> */
[----:B------:R-:W-:Y:S01]  /*9f30*/  F2FP.F16.F32.PACK_AB R26, R13, R166 ;  /* 0x000000a60d1a723e */ /* 0x000fe200000000ff */
[----:B------:R-:W-:Y:S01]  /*9f40*/  FADD R126, R126, R127 ;  /* 0x0000007f7e7e7221 */ /* 0x000fe20000000000 */
[----:B------:R-:W-:Y:S01]  /*9f50*/  SHF.L.U32 R13, R2, 0x1f, RZ ;  /* 0x0000001f020d7819 */ /* 0x000fe200000006ff */
[----:B-1----:R-:W-:Y:S01]  /*9f60*/  @!P2 FMUL R123, R123, R123 ;  /* 0x0000007b7b7ba220 */ /* 0x002fe20000400000 */
[----:B------:R-:W-:Y:S01]  /*9f70*/  F2FP.F16.F32.PACK_AB R68, R69, R68 ;  /* 0x000000444544723e */ /* 0x000fe200000000ff */
[----:B------:R-:W-:Y:S01]  /*9f80*/  FADD R149, R149, R172 ;  /* 0x000000ac95957221 */ /* 0x000fe20000000000 */
[----:B------:R-:W-:Y:S01]  /*9f90*/  F2FP.F16.F32.PACK_AB R69, R95, R70 ;  /* 0x000000465f45723e */ /* 0x000fe200000000ff */
[----:B--2---:R-:W-:Y:S01]  /*9fa0*/  @!P3 FMUL R140, R140, R140 ;  /* 0x0000008c8c8cb220 */ /* 0x004fe20000400000 */
[----:B------:R-:W-:Y:S01]  /*9fb0*/  F2FP.F16.F32.PACK_AB R70, R72, R93 ;  /* 0x0000005d4846723e */ /* 0x000fe200000000ff */
[----:B------:R1:W2:Y:S01]  /*9fc0*/  SYNCS.PHASECHK.TRANS64.TRYWAIT P2, [UR7+0xb000], R13 ;  /* 0x00b0000dff0075a7 */ /* 0x0002a20008040147 */
[----:B------:R-:W-:Y:S01]  /*9fd0*/  F2FP.F16.F32.PACK_AB R60, R60, R61 ;  /* 0x0000003d3c3c723e */ /* 0x000fe200000000ff */
[----:B------:R-:W-:Y:S01]  /*9fe0*/  FFMA R4, R123, R4, R126 ;  /* 0x000000047b047223 */ /* 0x000fe2000000007e */
[----:B------:R-:W-:Y:S01]  /*9ff0*/  F2FP.F16.F32.PACK_AB R72, R92, R73 ;  /* 0x000000495c48723e */ /* 0x000fe200000000ff */
[----:B------:R-:W-:Y:S01]  /*a000*/  FMUL R152, R152, R123 ;  /* 0x0000007b98987220 */ /* 0x000fe20000400000 */
[----:B------:R-:W-:Y:S01]  /*a010*/  F2FP.F16.F32.PACK_AB R61, R87, R62 ;  /* 0x0000003e573d723e */ /* 0x000fe200000000ff */
[----:B------:R-:W-:Y:S01]  /*a020*/  FFMA R3, R140, R3, R149 ;  /* 0x000000038c037223 */ /* 0x000fe20000000095 */
[----:B------:R-:W-:Y:S01]  /*a030*/  F2FP.F16.F32.PACK_AB R73, R75, R74 ;  /* 0x0000004a4b49723e */ /* 0x000fe200000000ff */
[----:B------:R-:W-:Y:S01]  /*a040*/  FMUL R153, R153, R123 ;  /* 0x0000007b99997220 */ /* 0x000fe20000400000 */
        /* <DEDUP_REMOVED lines=45> */
[----:B------:R-:W-:Y:S01]  /*a320*/  F2FP.F16.F32.PACK_AB R82, R108, R105 ;  /* 0x000000696c52723e */ /* 0x000fe200000000ff */
[----:B-12---:R-:W-:Y:S06]  /*a330*/  @!P0 BRA `(.L_x_27) ;  /* 0x0000000000048947 */ /* 0x006fec0003800000 */
[----:B------:R-:W-:Y:S01]  /*a340*/  BPT.TRAP 0x1 ;  /* 0x000000040000795c */ /* 0x000fe20000300000 */
.L_x_27:
[----:B------:R-:W-:Y:S05]  /*a350*/  @P2 BRA `(.L_x_28) ;  /* 0x0000000000082947 */ /* 0x000fea0003800000 */
[----:B------:R-:W1:Y:S02]  /*a360*/  SYNCS.PHASECHK.TRANS64.TRYWAIT P2, [UR7+0xb000], R13 ;  /* 0x00b0000dff0075a7 */ /* 0x000e640008040147 */
[----:B-1----:R-:W-:Y:S05]  /*a370*/  @!P2 BRA `(.L_x_29) ;  /* 0x000000800020a947 */ /* 0x002fea0003800000 */
.L_x_28:
[----:B------:R-:W-:Y:S01]  /*a380*/  ULEA UR12, UR6, UR8, 0x9 ;  /* 0x00000008060c7291 */ /* 0x000fe2000f8e483f */
[----:B------:R-:W-:Y:S01]  /*a390*/  WARPGROUP.ARRIVE ;  /* 0x00000000000079c5 */ /* 0x000fe20000000000 */
[----:B------:R-:W-:Y:S01]  /*a3a0*/  UMOV UR15, 0xc0000010 ;  /* 0xc0000010000f7882 */ /* 0x000fe20000000000 */
[----:B------:R-:W-:-:S04]  /*a3b0*/  F2FP.F16.F32.PACK_AB R83, R111, R118 ;  /* 0x000000766f53723e */ /* 0x000fc800000000ff */
[----:B------:R-:W-:Y:S02]  /*a3c0*/  UMOV UR14, UR12 ;  /* 0x0000000c000e7c82 */ /* 0x000fe40008000000 */
        /* <DEDUP_REMOVED lines=68> */
[----:B------:R-:W-:Y:S01]  /*a810*/  UIADD3 UR12, UR12, 0x1e0, URZ ;  /* 0x000001e00c0c7890 */ /* 0x000fe2000fffe03f */
[----:B------:R-:W-:Y:S02]  /*a820*/  WARPGROUP.DEPBAR.LE gsb0, 0x0 ;  /* 0x00008000000079c5 */ /* 0x000fe40000010000 */
[----:B------:R-:W-:-:S06]  /*a830*/  WARPGROUP.ARRIVE ;  /* 0x00000000000079c5 */ /* 0x000fcc0000000000 */
[----:B------:R-:W-:Y:S01]  /*a840*/  HGMMA.64x16x16.F32 R152, R100, gdesc[UR12].tnspB, R152, gsb0 ;  /* 0x4020000c64987df0 */ /* 0x000fe20008000898 */
[----:B------:R-:W-:Y:S01]  /*a850*/  UMOV UR14, UR12 ;  /* 0x0000000c000e7c82 */ /* 0x000fe20008000000 */
[----:B------:R-:W-:Y:S01]  /*a860*/  UMOV UR15, 0xc0000010 ;  /* 0xc0000010000f7882 */ /* 0x000fe20000000000 */
[----:B------:R-:W-:Y:S02]  /*a870*/  WARPGROUP.DEPBAR.LE gsb0, 0x0 ;  /* 0x00008000000079c5 */ /* 0x000fe40000010000 */
[----:B------:R-:W-:-:S06]  /*a880*/  WARPGROUP.ARRIVE ;  /* 0x00000000000079c5 */ /* 0x000fcc0000000000 */
[----:B------:R-:W-:Y:S03]  /*a890*/  HGMMA.64x16x16.F32 R152, R80, gdesc[UR12].tnspB, R152, gsb0 ;  /* 0x4020000c50987df0 */ /* 0x000fe60008000898 */
[----:B------:R-:W-:Y:S02]  /*a8a0*/  WARPGROUP.DEPBAR.LE gsb0, 0x0 ;  /* 0x00008000000079c5 */ /* 0x000fe40000010000 */
[----:B------:R-:W-:Y:S05]  /*a8b0*/  @!P0 BRA `(.L_x_30) ;  /* 0x0000000000048947 */ /* 0x000fea0003800000 */
[----:B------:R-:W-:Y:S01]  /*a8c0*/  BPT.TRAP 0x1 ;  /* 0x000000040000795c */ /* 0x000fe20000300000 */
.L_x_30:
[----:B------:R-:W-:-:S04]  /*a8d0*/  ULEA UR7, UR9, UR37, 0x3 ;  /* 0x0000002509077291 */ /* 0x000fc8000f8e183f */
[----:B------:R-:W-:-:S04]  /*a8e0*/  UIADD3 UR7, UR7, 0xb028, URZ ;  /* 0x0000b02807077890 */ /* 0x000fc8000fffe03f */
[----:B------:R-:W-:-:S09]  /*a8f0*/  UPRMT UR7, URZ, 0x654, UR7 ;  /* 0x000006543f077896 */ /* 0x000fd20008000007 */
[----:B------:R-:W-:Y:S01]  /*a900*/  SYNCS.ARRIVE.TRANS64.RED.A1T0 RZ, [UR7], RZ ;  /* 0x000000ffffff79a7 */ /* 0x000fe20008100407 */
[----:B------:R-:W-:Y:S05]  /*a910*/  @P1 BRA `(.L_x_31) ;  /* 0x0000000000041947 */ /* 0x000fea0003800000 */
[----:B------:R-:W-:Y:S01]  /*a920*/  BPT.TRAP 0x1 ;  /* 0x000000040000795c */ /* 0x000fe20000300000 */
.L_x_31:
[----:B------:R-:W-:-:S04]  /*a930*/  UIADD3 UR9, UR9, 0x1, URZ ;  /* 0x0000000109097890 */ /* 0x000fc8000fffe03f */
[----:B------:R-:W-:-:S04]  /*a940*/  UISETP.NE.AND UP0, UPT, UR9, 0x5, UPT ;  /* 0x000000050900788c */ /* 0x000fc8000bf05270 */
[----:B------:R-:W-:Y:S01]  /*a950*/  USEL UR9, UR9, URZ, UP0 ;  /* 0x0000003f09097287 */ /* 0x000fe20008000000 */
[----:B------:R-:W-:Y:S11]  /*a960*/  @!P0 BRA `(.L_x_32) ;  /* 0x0000000000048947 */ /* 0x000ff60003800000 */
[----:B------:R-:W-:Y:S01]  /*a970*/  BPT.TRAP 0x1 ;  /* 0x000000040000795c */ /* 0x000fe20000300000 */
.L_x_32:
[----:B------:R-:W-:-:S04]  /*a980*/  ULEA UR7, UR9, UR37, 0x3 ;  /* 0x0000002509077291 */ /* 0x000fc8000f8e183f */
[----:B------:R-:W-:-:S04]  /*a990*/  UIADD3 UR7, UR7, 0xb028, URZ ;  /* 0x0000b02807077890 */ /* 0x000fc8000fffe03f */
[----:B------:R-:W-:-:S09]  /*a9a0*/  UPRMT UR7, URZ, 0x654, UR7 ;  /* 0x000006543f077896 */ /* 0x000fd20008000007 */
[----:B------:R-:W-:Y:S01]  /*a9b0*/  SYNCS.ARRIVE.TRANS64.RED.A1T0 RZ, [UR7], RZ ;  /* 0x000000ffffff79a7 */ /* 0x000fe20008100407 */
[----:B------:R-:W-:Y:S05]  /*a9c0*/  @P1 BRA `(.L_x_33) ;  /* 0x0000000000041947 */ /* 0x000fea0003800000 */
[----:B------:R-:W-:Y:S01]  /*a9d0*/  BPT.TRAP 0x1 ;  /* 0x000000040000795c */ /* 0x000fe20000300000 */
.L_x_33:
[----:B------:R-:W-:Y:S01]  /*a9e0*/  UIADD3 UR6, UR6, 0x1, URZ ;  /* 0x0000000106067890 */ /* 0x000fe2000fffe03f */
[C---:B------:R-:W-:Y:S01]  /*a9f0*/  ISETP.GT.AND P2, PT, R6.reuse, 0x2, PT ;  /* 0x000000020600780c */ /* 0x040fe20003f44270 */
[----:B------:R-:W-:Y:S01]  /*aa00*/  UIADD3 UR9, UR9, 0x1, URZ ;  /* 0x0000000109097890 */ /* 0x000fe2000fffe03f */
[----:B------:R-:W-:Y:S01]  /*aa10*/  VIADD R6, R6, 0xffffffff ;  /* 0xffffffff06067836 */ /* 0x000fe20000000000 */
[----:B------:R-:W-:Y:S01]  /*aa20*/  UISETP.NE.AND UP2, UPT, UR6, 0x5, UPT ;  /* 0x000000050600788c */ /* 0x000fe2000bf45270 */
[----:B------:R-:W-:Y:S01]  /*aa30*/  IADD3 R0, R0, 0x100, RZ ;  /* 0x0000010000007810 */ /* 0x000fe20007ffe0ff */
[----:B------:R-:W-:Y:S01]  /*aa40*/  UISETP.NE.AND UP0, UPT, UR9, 0x5, UPT ;  /* 0x000000050900788c */ /* 0x000fe2000bf05270 */
[----:B------:R-:W-:Y:S01]  /*aa50*/  IMAD.MOV.U32 R9, RZ, RZ, R5 ;  /* 0x000000ffff097224 */ /* 0x000fe200078e0005 */
[----:B------:R-:W-:Y:S01]  /*aa60*/  USEL UR7, URZ, 0x1, UP2 ;  /* 0x000000013f077887 */ /* 0x000fe20009000000 */
[----:B------:R-:W-:Y:S01]  /*aa70*/  MOV R7, R8 ;  /* 0x0000000800077202 */ /* 0x000fe20000000f00 */
[----:B------:R-:W-:-:S02]  /*aa80*/  USEL UR9, UR9, URZ, UP0 ;  /* 0x0000003f09097287 */ /* 0x000fc40008000000 */
[----:B------:R-:W-:Y:S02]  /*aa90*/  USEL UR11, UR6, URZ, UP2 ;  /* 0x0000003f060b7287 */ /* 0x000fe40009000000 */
[----:B------:R-:W-:Y:S01]  /*aaa0*/  LOP3.LUT R2, R2, UR7, RZ, 0x3c, !PT ;  /* 0x0000000702027c12 */ /* 0x000fe2000f8e3cff */
[----:B------:R-:W-:Y:S09]  /*aab0*/  @P2 BRA `(.L_x_34) ;  /* 0xffffffb800402947 */ /* 0x000ff2000383ffff */
.L_x_23:
[----:B------:R-:W-:-:S13]  /*aac0*/  ISETP.GE.AND P2, PT, R6, 0x1, PT ;  /* 0x000000010600780c */ /* 0x000fda0003f46270 */
[----:B------:R-:W-:Y:S05]  /*aad0*/  @!P2 BRA `(.L_x_35) ;  /* 0x000000580030a947 */ /* 0x000fea0003800000 */
[----:B------:R-:W-:Y:S01]  /*aae0*/  IMAD.MOV.U32 R7, RZ, RZ, R5 ;  /* 0x000000ffff077224 */ /* 0x000fe200078e0005 */
[----:B------:R-:W-:Y:S01]  /*aaf0*/  MOV R9, R8 ;  /* 0x0000000800097202 */ /* 0x000fe20000000f00 */
[----:B------:R-:W-:Y:S01]  /*ab00*/  ULDC UR13, c[0x0][0x28c] ;  /* 0x0000a300000d7ab9 */ /* 0x000fe20000000800 */
[----:B------:R-:W-:-:S05]  /*ab10*/  ULDC UR15, c[0x0][0x604] ;  /* 0x00018100000f7ab9 */ /* 0x000fca0000000800 */
.L_x_46:
[----:B-1----:R-:W-:Y:S05]  /*ab20*/  @!P0 BRA `(.L_x_36) ;  /* 0x0000000000048947 */ /* 0x002fea0003800000 */
[----:B------:R-:W-:Y:S01]  /*ab30*/  BPT.TRAP 0x1 ;  /* 0x000000040000795c */ /* 0x000fe20000300000 */
.L_x_36:
[----:B------:R-:W-:Y:S01]  /*ab40*/  ULEA UR6, UR11, UR37, 0x3 ;  /* 0x000000250b067291 */ /* 0x000fe2000f8e183f */
[----:B------:R-:W-:-:S08]  /*ab50*/  SHF.L.U32 R5, R2, 0x1f, RZ ;  /* 0x0000001f02057819 */ /* 0x000fd000000006ff */
[----:B------:R-:W2:Y:S02]  /*ab60*/  SYNCS.PHASECHK.TRANS64.TRYWAIT P2, [UR6+0xb000], R5 ;  /* 0x00b00005ff0075a7 */ /* 0x000ea40008040146 */
[----:B--2---:R-:W-:Y:S05]  /*ab70*/  @!P2 BRA `(.L_x_37) ;  /* 0x000000780038a947 */ /* 0x004fea0003800000 */
.L_x_104:
        /* <DEDUP_REMOVED lines=12> */
.L_x_38:
[C---:B--2---:R-:W-:Y:S01]  /*ac40*/  VIADD R8, R0.reuse, 0x1 ;  /* 0x0000000100087836 */ /* 0x044fe20000000000 */
[C---:B-1----:R-:W-:Y:S01]  /*ac50*/  IADD3 R10, R0.reuse, 0x8, RZ ;  /* 0x00000008000a7810 */ /* 0x042fe20007ffe0ff */
[C---:B------:R-:W-:Y:S01]  /*ac60*/  VIADD R12, R0.reuse, 0x9 ;  /* 0x00000009000c7836 */ /* 0x040fe20000000000 */
[C---:B------:R-:W-:Y:S01]  /*ac70*/  ISETP.GE.AND P5, PT, R0.reuse, UR13, PT ;  /* 0x0000000d00007c0c */ /* 0x040fe2000bfa6270 */
[----:B------:R-:W-:Y:S01]  /*ac80*/  VIADD R14, R0, 0xe1 ;  /* 0x000000e1000e7836 */ /* 0x000fe20000000000 */
[----:B------:R-:W-:Y:S01]  /*ac90*/  ISETP.GE.AND P6, PT, R8, UR13, PT ;  /* 0x0000000d08007c0c */ /* 0x000fe2000bfc6270 */
[----:B------:R-:W-:Y:S01]  /*aca0*/  ULEA UR7, UR6, UR37, 0x3 ;  /* 0x0000002506077291 */ /* 0x000fe2000f8e183f */
[----:B------:R-:W-:Y:S02]  /*acb0*/  IADD3 R8, R0, 0x10, RZ ;  /* 0x0000001000087810 */ /* 0x000fe40007ffe0ff */
[----:B------:R-:W-:Y:S01]  /*acc0*/  ISETP.GE.AND P4, PT, R10, UR13, PT ;  /* 0x0000000d0a007c0c */ /* 0x000fe2000bf86270 */
[----:B------:R-:W-:Y:S01]  /*acd0*/  VIADD R10, R0, 0x11 ;  /* 0x00000011000a7836 */ /* 0x000fe20000000000 */
[----:B------:R-:W-:-:S02]  /*ace0*/  ISETP.GE.AND P2, PT, R8, UR13, PT ;  /* 0x0000000d08007c0c */ /* 0x000fc4000bf46270 */
[----:B------:R-:W-:Y:S02]  /*acf0*/  IADD3 R8, R0, 0x18, RZ ;  /* 0x0000001800087810 */ /* 0x000fe40007ffe0ff */
[----:B------:R-:W-:Y:S02]  /*ad00*/  FSEL R25, R25, -INF , !P6 ;  /* 0xff80000019197808 */ /* 0x000fe40007000000 */
[----:B------:R-:W-:Y:S02]  /*ad10*/  FSEL R27, R27, -INF , !P6 ;  /* 0xff8000001b1b7808 */ /* 0x000fe40007000000 */
[----:B------:R-:W-:Y:S02]  /*ad20*/  ISETP.GE.AND P3, PT, R12, UR13, PT ;  /* 0x0000000d0c007c0c */ /* 0x000fe4000bf66270 */
[----:B------:R-:W-:Y:S02]  /*ad30*/  ISETP.GE.AND P6, PT, R8, UR13, PT ;  /* 0x0000000d08007c0c */ /* 0x000fe4000bfc6270 */
[----:B------:R-:W-:-:S02]  /*ad40*/  FSEL R24, R24, -INF , !P5 ;  /* 0xff80000018187808 */ /* 0x000fc40006800000 */
[----:B------:R-:W-:Y:S02]  /*ad50*/  FSEL R26, R26, -INF , !P5 ;  /* 0xff8000001a1a7808 */ /* 0x000fe40006800000 */
[----:B------:R-:W-:Y:S02]  /*ad60*/  IADD3 R8, R0, 0x20, RZ ;  /* 0x0000002000087810 */ /* 0x000fe40007ffe0ff */
[----:B------:R-:W-:Y:S01]  /*ad70*/  ISETP.GE.AND P5, PT, R10, UR13, PT ;  /* 0x0000000d0a007c0c */ /* 0x000fe2000bfa6270 */
[----:B------:R-:W-:Y:S01]  /*ad80*/  VIADD R10, R0, 0x19 ;  /* 0x00000019000a7836 */ /* 0x000fe20000000000 */
[----:B------:R-:W-:Y:S02]  /*ad90*/  FSEL R29, R29, -INF , !P3 ;  /* 0xff8000001d1d7808 */ /* 0x000fe40005800000 */
[----:B------:R-:W-:Y:S02]  /*ada0*/  FSEL R31, R31, -INF , !P3 ;  /* 0xff8000001f1f7808 */ /* 0x000fe40005800000 */
[----:B------:R-:W-:-:S02]  /*adb0*/  ISETP.GE.AND P3, PT, R8, UR13, PT ;  /* 0x0000000d08007c0c */ /* 0x000fc4000bf66270 */
[----:B------:R-:W-:Y:S02]  /*adc0*/  IADD3 R8, R0, 0x28, RZ ;  /* 0x0000002800087810 */ /* 0x000fe40007ffe0ff */
[----:B------:R-:W-:Y:S02]  /*add0*/  FSEL R28, R28, -INF , !P4 ;  /* 0xff8000001c1c7808 */ /* 0x000fe40006000000 */
[----:B------:R-:W-:Y:S02]  /*ade0*/  FSEL R30, R30, -INF , !P4 ;  /* 0xff8000001e1e7808 */ /* 0x000fe40006000000 */
[----:B------:R-:W-:Y:S01]  /*adf0*/  ISETP.GE.AND P4, PT, R10, UR13, PT ;  /* 0x0000000d0a007c0c */ /* 0x000fe2000bf86270 */
[----:B------:R-:W-:Y:S01]  /*ae00*/  VIADD R10, R0, 0x21 ;  /* 0x00000021000a7836 */ /* 0x000fe20000000000 */
[----:B------:R-:W-:Y:S02]  /*ae10*/  FSEL R33, R33, -INF , !P5 ;  /* 0xff80000021217808 */ /* 0x000fe40006800000 */
[----:B------:R-:W-:-:S02]  /*ae20*/  FSEL R35, R35, -INF , !P5 ;  /* 0xff80000023237808 */ /* 0x000fc40006800000 */
[----:B------:R-:W-:Y:S02]  /*ae30*/  ISETP.GE.AND P5, PT, R8, UR13, PT ;  /* 0x0000000d08007c0c */ /* 0x000fe4000bfa6270 */
[----:B------:R-:W-:Y:S02]  /*ae40*/  IADD3 R8, R0, 0x30, RZ ;  /* 0x0000003000087810 */ /* 0x000fe40007ffe0ff */
[----:B------:R-:W-:Y:S02]  /*ae50*/  FSEL R32, R32, -INF , !P2 ;  /* 0xff80000020207808 */ /* 0x000fe40005000000 */
[----:B------:R-:W-:Y:S02]  /*ae60*/  FSEL R34, R34, -INF , !P2 ;  /* 0xff80000022227808 */ /* 0x000fe40005000000 */
[----:B------:R-:W-:Y:S01]  /*ae70*/  ISETP.GE.AND P2, PT, R10, UR13, PT ;  /* 0x0000000d0a007c0c */ /* 0x000fe2000bf46270 */
[----:B------:R-:W-:Y:S01]  /*ae80*/  VIADD R10, R0, 0x29 ;  /* 0x00000029000a7836 */ /* 0x000fe20000000000 */
[----:B------:R-:W-:-:S02]  /*ae90*/  FSEL R37, R37, -INF , !P4 ;  /* 0xff80000025257808 */ /* 0x000fc40006000000 */
[----:B------:R-:W-:Y:S02]  /*aea0*/  FSEL R39, R39, -INF , !P4 ;  /* 0xff80000027277808 */ /* 0x000fe40006000000 */
[----:B------:R-:W-:Y:S02]  /*aeb0*/  ISETP.GE.AND P4, PT, R8, UR13, PT ;  /* 0x0000000d08007c0c */ /* 0x000fe4000bf86270 */
[----:B------:R-:W-:Y:S02]  /*aec0*/  IADD3 R8, R0, 0x38, RZ ;  /* 0x0000003800087810 */ /* 0x000fe40007ffe0ff */
[----:B------:R-:W-:Y:S02]  /*aed0*/  FSEL R36, R36, -INF , !P6 ;  /* 0xff80000024247808 */ /* 0x000fe40007000000 */
[----:B------:R-:W-:Y:S02]  /*aee0*/  FSEL R38, R38, -INF , !P6 ;  /* 0xff80000026267808 */ /* 0x000fe40007000000 */
[----:B------:R-:W-:-:S02]  /*aef0*/  FSEL R41, R41, -INF , !P2 ;  /* 0xff80000029297808 */ /* 0x000fc40005000000 */
[----:B------:R-:W-:Y:S02]  /*af00*/  FSEL R43, R43, -INF , !P2 ;  /* 0xff8000002b2b7808 */ /* 0x000fe40005000000 */
[----:B------:R-:W-:Y:S01]  /*af10*/  ISETP.GE.AND P6, PT, R10, UR13, PT ;  /* 0x0000000d0a007c0c */ /* 0x000fe2000bfc6270 */
[----:B------:R-:W-:Y:S01]  /*af20*/  VIADD R10, R0, 0x31 ;  /* 0x00000031000a7836 */ /* 0x000fe20000000000 */
[----:B------:R-:W-:Y:S02]  /*af30*/  ISETP.GE.AND P2, PT, R8, UR13, PT ;  /* 0x0000000d08007c0c */ /* 0x000fe4000bf46270 */
[----:B------:R-:W-:Y:S02]  /*af40*/  IADD3 R8, R0, 0x40, RZ ;  /* 0x0000004000087810 */ /* 0x000fe40007ffe0ff */
[----:B------:R-:W-:Y:S02]  /*af50*/  FSEL R45, R45, -INF , !P6 ;  /* 0xff8000002d2d7808 */ /* 0x000fe40007000000 */
[----:B------:R-:W-:-:S02]  /*af60*/  FSEL R47, R47, -INF , !P6 ;  /* 0xff8000002f2f7808 */ /* 0x000fc40007000000 */
[----:B------:R-:W-:Y:S02]  /*af70*/  ISETP.GE.AND P6, PT, R8, UR13, PT ;  /* 0x0000000d08007c0c */ /* 0x000fe4000bfc6270 */
[----:B------:R-:W-:Y:S02]  /*af80*/  FMNMX R8, R26, R9, !PT ;  /* 0x000000091a087209 */ /* 0x000fe40007800000 */
[----:B------:R-:W-:Y:S02]  /*af90*/  FSEL R40, R40, -INF , !P3 ;  /* 0xff80000028287808 */ /* 0x000fe40005800000 */
[----:B------:R-:W-:Y:S02]  /*afa0*/  FSEL R42, R42, -INF , !P3 ;  /* 0xff8000002a2a7808 */ /* 0x000fe40005800000 */
[----:B------:R-:W-:Y:S01]  /*afb0*/  ISETP.GE.AND P3, PT, R10, UR13, PT ;  /* 0x0000000d0a007c0c */ /* 0x000fe2000bf66270 */
[----:B------:R-:W-:Y:S01]  /*afc0*/  VIADD R10, R0, 0x39 ;  /* 0x00000039000a7836 */ /* 0x000fe20000000000 */
[----:B------:R-:W-:-:S02]  /*afd0*/  FMNMX R13, R27, R8, !PT ;  /* 0x000000081b0d7209 */ /* 0x000fc40007800000 */
[----:B------:R-:W-:Y:S02]  /*afe0*/  FSEL R44, R44, -INF , !P5 ;  /* 0xff8000002c2c7808 */ /* 0x000fe40006800000 */
[----:B------:R-:W-:Y:S02]  /*aff0*/  FSEL R46, R46, -INF , !P5 ;  /* 0xff8000002e2e7808 */ /* 0x000fe40006800000 */
[----:B------:R-:W-:Y:S01]  /*b000*/  ISETP.GE.AND P5, PT, R10, UR13, PT ;  /* 0x0000000d0a007c0c */ /* 0x000fe2000bfa6270 */
[----:B------:R-:W-:Y:S01]  /*b010*/  VIADD R10, R0, 0x41 ;  /* 0x00000041000a7836 */ /* 0x000fe20000000000 */
[----:B------:R-:W-:Y:S02]  /*b020*/  FMNMX R8, R30, R13, !PT ;  /* 0x0000000d1e087209 */ /* 0x000fe40007800000 */
[----:B------:R-:W-:Y:S02]  /*b030*/  FSEL R48, R48, -INF , !P4 ;  /* 0xff80000030307808 */ /* 0x000fe40006000000 */
[----:B------:R-:W-:-:S02]  /*b040*/  FMNMX R13, R31, R8, !PT ;  /* 0x000000081f0d7209 */ /* 0x000fc40007800000 */
[----:B------:R-:W-:Y:S02]  /*b050*/  FSEL R50, R50, -INF , !P4 ;  /* 0xff80000032327808 */ /* 0x000fe40006000000 */
[----:B------:R-:W-:Y:S02]  /*b060*/  ISETP.GE.AND P4, PT, R10, UR13, PT ;  /* 0x0000000d0a007c0c */ /* 0x000fe4000bf86270 */
[----:B------:R-:W-:Y:S02]  /*b070*/  IADD3 R10, R0, 0x48, RZ ;  /* 0x00000048000a7810 */ /* 0x000fe40007ffe0ff */
[----:B------:R-:W-:Y:S02]  /*b080*/  FMNMX R8, R34, R13, !PT ;  /* 0x0000000d22087209 */ /* 0x000fe40007800000 */
[----:B------:R-:W-:Y:S02]  /*b090*/  FSEL R49, R49, -INF , !P3 ;  /* 0xff80000031317808 */ /* 0x000fe40005800000 */
[----:B------:R-:W-:-:S02]  /*b0a0*/  FSEL R51, R51, -INF , !P3 ;  /* 0xff80000033337808 */ /* 0x000fc40005800000 */
[----:B------:R-:W-:Y:S01]  /*b0b0*/  ISETP.GE.AND P3, PT, R10, UR13, PT ;  /* 0x0000000d0a007c0c */ /* 0x000fe2000bf66270 */
[----:B------:R-:W-:Y:S01]  /*b0c0*/  VIADD R10, R0, 0x49 ;  /* 0x00000049000a7836 */ /* 0x000fe20000000000 */
[----:B------:R-:W-:Y:S02]  /*b0d0*/  FMNMX R13, R35, R8, !PT ;  /* 0x00000008230d7209 */ /* 0x000fe40007800000 */
[----:B------:R-:W-:Y:S02]  /*b0e0*/  FSEL R52, R52, -INF , !P2 ;  /* 0xff80000034347808 */ /* 0x000fe40005000000 */
[----:B------:R-:W-:Y:S02]  /*b0f0*/  FSEL R54, R54, -INF , !P2 ;  /* 0xff80000036367808 */ /* 0x000fe40005000000 */
[----:B------:R-:W-:Y:S02]  /*b100*/  FMNMX R8, R38, R13, !PT ;  /* 0x0000000d26087209 */ /* 0x000fe40007800000 */
[----:B------:R-:W-:-:S02]  /*b110*/  ISETP.GE.AND P2, PT, R10, UR13, PT ;  /* 0x0000000d0a007c0c */ /* 0x000fc4000bf46270 */
[----:B------:R-:W-:Y:S02]  /*b120*/  IADD3 R10, R0, 0x50, RZ ;  /* 0x00000050000a7810 */ /* 0x000fe40007ffe0ff */
        /* <DEDUP_REMOVED lines=8> */
[----:B------:R-:W-:Y:S02]  /*b1b0*/  ISETP.GE.AND P6, PT, R10, UR13, PT ;  /* 0x0000000d0a007c0c */ /* 0x000fe4000bfc6270 */
[----:B------:R-:W-:Y:S02]  /*b1c0*/  FMNMX R13, R43, R8, !PT ;  /* 0x000000082b0d7209 */ /* 0x000fe40007800000 */
[----:B------:R-:W-:Y:S02]  /*b1d0*/  IADD3 R10, R0, 0x58, RZ ;  /* 0x00000058000a7810 */ /* 0x000fe40007ffe0ff */
[----:B------:R-:W-:-:S02]  /*b1e0*/  FSEL R57, R57, -INF , !P4 ;  /* 0xff80000039397808 */ /* 0x000fc40006000000 */
[----:B------:R-:W-:Y:S02]  /*b1f0*/  FSEL R59, R59, -INF , !P4 ;  /* 0xff8000003b3b7808 */ /* 0x000fe40006000000 */
[----:B------:R-:W-:Y:S02]  /*b200*/  FMNMX R8, R46, R13, !PT ;  /* 0x0000000d2e087209 */ /* 0x000fe40007800000 */
[----:B------:R-:W-:Y:S01]  /*b210*/  ISETP.GE.AND P4, PT, R10, UR13, PT ;  /* 0x0000000d0a007c0c */ /* 0x000fe2000bf86270 */
[----:B------:R-:W-:Y:S01]  /*b220*/  VIADD R10, R0, 0x59 ;  /* 0x00000059000a7836 */ /* 0x000fe20000000000 */
[----:B------:R-:W-:Y:S02]  /*b230*/  FMNMX R13, R47, R8, !PT ;  /* 0x000000082f0d7209 */ /* 0x000fe40007800000 */
[----:B------:R-:W-:Y:S02]  /*b240*/  FSEL R60, R60, -INF , !P3 ;  /* 0xff8000003c3c7808 */ /* 0x000fe40005800000 */
[----:B------:R-:W-:-:S02]  /*b250*/  FSEL R62, R62, -INF , !P3 ;  /* 0xff8000003e3e7808 */ /* 0x000fc40005800000 */
[----:B------:R-:W-:Y:S02]  /*b260*/  ISETP.GE.AND P3, PT, R10, UR13, PT ;  /* 0x0000000d0a007c0c */ /* 0x000fe4000bf66270 */
        /* <DEDUP_REMOVED lines=8> */
[----:B------:R-:W-:Y:S02]  /*b2f0*/  FMNMX R8, R54, R13, !PT ;  /* 0x0000000d36087209 */ /* 0x000fe40007800000 */
[----:B------:R-:W-:Y:S02]  /*b300*/  FSEL R66, R66, -INF , !P5 ;  /* 0xff80000042427808 */ /* 0x000fe40006800000 */
[----:B------:R-:W-:Y:S02]  /*b310*/  ISETP.GE.AND P5, PT, R10, UR13, PT ;  /* 0x0000000d0a007c0c */ /* 0x000fe4000bfa6270 */
[----:B------:R-:W-:Y:S02]  /*b320*/  IADD3 R10, R0, 0x68, RZ ;  /* 0x00000068000a7810 */ /* 0x000fe40007ffe0ff */
[----:B------:R-:W-:-:S02]  /*b330*/  FMNMX R13, R55, R8, !PT ;  /* 0x00000008370d7209 */ /* 0x000fc40007800000 */
[----:B------:R-:W-:Y:S02]  /*b340*/  FSEL R65, R65, -INF , !P6 ;  /* 0xff80000041417808 */ /* 0x000fe40007000000 */
[----:B------:R-:W-:Y:S02]  /*b350*/  FSEL R67, R67, -INF , !P6 ;  /* 0xff80000043437808 */ /* 0x000fe40007000000 */
[----:B------:R-:W-:Y:S01]  /*b360*/  ISETP.GE.AND P6, PT, R10, UR13, PT ;  /* 0x0000000d0a007c0c */ /* 0x000fe2000bfc6270 */
[----:B------:R-:W-:Y:S01]  /*b370*/  VIADD R10, R0, 0x69 ;  /* 0x00000069000a7836 */ /* 0x000fe20000000000 */
[----:B------:R-:W-:Y:S02]  /*b380*/  FMNMX R8, R58, R13, !PT ;  /* 0x0000000d3a087209 */ /* 0x000fe40007800000 */
[----:B------:R-:W-:Y:S02]  /*b390*/  FSEL R68, R68, -INF , !P4 ;  /* 0xff80000044447808 */ /* 0x000fe40006000000 */
[----:B------:R-:W-:-:S02]  /*b3a0*/  FSEL R70, R70, -INF , !P4 ;  /* 0xff80000046467808 */ /* 0x000fc40006000000 */
[----:B------:R-:W-:Y:S02]  /*b3b0*/  FMNMX R13, R59, R8, !PT ;  /* 0x000000083b0d7209 */ /* 0x000fe40007800000 */
        /* <DEDUP_REMOVED lines=10> */
[----:B------:R-:W-:Y:S02]  /*b460*/  ISETP.GE.AND P2, PT, R10, UR13, PT ;  /* 0x0000000d0a007c0c */ /* 0x000fe4000bf46270 */
[----:B------:R-:W-:-:S02]  /*b470*/  FMNMX R8, R66, R13, !PT ;  /* 0x0000000d42087209 */ /* 0x000fc40007800000 */
[----:B------:R-:W-:Y:S02]  /*b480*/  IADD3 R10, R0, 0x78, RZ ;  /* 0x00000078000a7810 */ /* 0x000fe40007ffe0ff */
[----:B------:R-:W-:Y:S02]  /*b490*/  FSEL R73, R73, -INF , !P5 ;  /* 0xff80000049497808 */ /* 0x000fe40006800000 */
[----:B------:R-:W-:Y:S02]  /*b4a0*/  FSEL R75, R75, -INF , !P5 ;  /* 0xff8000004b4b7808 */ /* 0x000fe40006800000 */
[----:B------:R-:W-:Y:S02]  /*b4b0*/  FMNMX R13, R67, R8, !PT ;  /* 0x00000008430d7209 */ /* 0x000fe40007800000 */
[----:B------:R-:W-:Y:S01]  /*b4c0*/  ISETP.GE.AND P5, PT, R10, UR13, PT ;  /* 0x0000000d0a007c0c */ /* 0x000fe2000bfa6270 */
[----:B------:R-:W-:Y:S01]  /*b4d0*/  VIADD R10, R0, 0x79 ;  /* 0x00000079000a7836 */ /* 0x000fe20000000000 */
[----:B------:R-:W-:-:S02]  /*b4e0*/  FMNMX R8, R70, R13, !PT ;  /* 0x0000000d46087209 */ /* 0x000fc40007800000 */
[----:B------:R-:W-:Y:S02]  /*b4f0*/  FSEL R76, R76, -INF , !P6 ;  /* 0xff8000004c4c7808 */ /* 0x000fe40007000000 */
[----:B------:R-:W-:Y:S02]  /*b500*/  FSEL R78, R78, -INF , !P6 ;  /* 0xff8000004e4e7808 */ /* 0x000fe40007000000 */
[----:B------:R-:W-:Y:S02]  /*b510*/  ISETP.GE.AND P6, PT, R10, UR13, PT ;  /* 0x0000000d0a007c0c */ /* 0x000fe4000bfc6270 */
[----:B------:R-:W-:Y:S02]  /*b520*/  IADD3 R10, R0, 0x80, RZ ;  /* 0x00000080000a7810 */ /* 0x000fe40007ffe0ff */
[----:B------:R-:W-:Y:S02]  /*b530*/  FMNMX R13, R71, R8, !PT ;  /* 0x00000008470d7209 */ /* 0x000fe40007800000 */
[----:B------:R-:W-:-:S02]  /*b540*/  FSEL R77, R77, -INF , !P4 ;  /* 0xff8000004d4d7808 */ /* 0x000fc40006000000 */
[----:B------:R-:W-:Y:S02]  /*b550*/  FSEL R79, R79, -INF , !P4 ;  /* 0xff8000004f4f7808 */ /* 0x000fe40006000000 */
[----:B------:R-:W-:Y:S01]  /*b560*/  ISETP.GE.AND P4, PT, R10, UR13, PT ;  /* 0x0000000d0a007c0c */ /* 0x000fe2000bf86270 */
[----:B------:R-:W-:Y:S01]  /*b570*/  VIADD R10, R0, 0x81 ;  /* 0x00000081000a7836 */ /* 0x000fe20000000000 */
[----:B------:R-:W-:Y:S02]  /*b580*/  FMNMX R8, R74, R13, !PT ;  /* 0x0000000d4a087209 */ /* 0x000fe40007800000 */
[----:B------:R-:W-:Y:S02]  /*b590*/  FSEL R80, R80, -INF , !P3 ;  /* 0xff80000050507808 */ /* 0x000fe40005800000 */
[----:B------:R-:W-:Y:S02]  /*b5a0*/  FMNMX R13, R75, R8, !PT ;  /* 0x000000084b0d7209 */ /* 0x000fe40007800000 */
        /* <DEDUP_REMOVED lines=11> */
[----:B------:R-:W-:Y:S02]  /*b660*/  FMNMX R8, R82, R13, !PT ;  /* 0x0000000d52087209 */ /* 0x000fe40007800000 */
        /* <DEDUP_REMOVED lines=10> */
[----:B------:R-:W-:Y:S02]  /*b710*/  ISETP.GE.AND P4, PT, R10, UR13, PT ;  /* 0x0000000d0a007c0c */ /* 0x000fe4000bf86270 */
[----:B------:R-:W-:Y:S02]  /*b720*/  FMNMX R13, R87, R8, !PT ;  /* 0x00000008570d7209 */ /* 0x000fe40007800000 */
[----:B------:R-:W-:Y:S02]  /*b730*/  IADD3 R10, R0, 0x98, RZ ;  /* 0x00000098000a7810 */ /* 0x000fe40007ffe0ff */
[----:B------:R-:W-:Y:S02]  /*b740*/  FSEL R89, R89, -INF , !P3 ;  /* 0xff80000059597808 */ /* 0x000fe40005800000 */
[----:B------:R-:W-:Y:S02]  /*b750*/  FSEL R91, R91, -INF , !P3 ;  /* 0xff8000005b5b7808 */ /* 0x000fe40005800000 */
[----:B------:R-:W-:-:S02]  /*b760*/  FMNMX R8, R90, R13, !PT ;  /* 0x0000000d5a087209 */ /* 0x000fc40007800000 */
[----:B------:R-:W-:Y:S01]  /*b770*/  ISETP.GE.AND P3, PT, R10, UR13, PT ;  /* 0x0000000d0a007c0c */ /* 0x000fe2000bf66270 */
[----:B------:R-:W-:Y:S01]  /*b780*/  VIADD R10, R0, 0x99 ;  /* 0x00000099000a7836 */ /* 0x000fe20000000000 */
[----:B------:R-:W-:Y:S02]  /*b790*/  FSEL R94, R94, -INF , !P2 ;  /* 0xff8000005e5e7808 */ /* 0x000fe40005000000 */
[----:B------:R-:W-:Y:S02]  /*b7a0*/  FMNMX R15, R91, R8, !PT ;  /* 0x000000085b0f7209 */ /* 0x000fe40007800000 */
[----:B------:R-:W-:Y:S02]  /*b7b0*/  FSEL R92, R92, -INF , !P2 ;  /* 0xff8000005c5c7808 */ /* 0x000fe40005000000 */
[----:B------:R-:W-:Y:S02]  /*b7c0*/  ISETP.GE.AND P2, PT, R10, UR13, PT ;  /* 0x0000000d0a007c0c */ /* 0x000fe4000bf46270 */
[----:B------:R-:W-:-:S02]  /*b7d0*/  IADD3 R10, R0, 0xa0, RZ ;  /* 0x000000a0000a7810 */ /* 0x000fc40007ffe0ff */
[----:B------:R-:W-:Y:S02]  /*b7e0*/  FSEL R95, R95, -INF , !P5 ;  /* 0xff8000005f5f7808 */ /* 0x000fe40006800000 */
[----:B------:R-:W-:Y:S02]  /*b7f0*/  FMNMX R8, R94, R15, !PT ;  /* 0x0000000f5e087209 */ /* 0x000fe40007800000 */
[----:B------:R-:W-:Y:S02]  /*b800*/  FSEL R93, R93, -INF , !P5 ;  /* 0xff8000005d5d7808 */ /* 0x000fe40006800000 */
[----:B------:R-:W-:Y:S01]  /*b810*/  ISETP.GE.AND P5, PT, R10, UR13, PT ;  /* 0x0000000d0a007c0c */ /* 0x000fe2000bfa6270 */
[----:B------:R-:W-:Y:S01]  /*b820*/  VIADD R10, R0, 0xa1 ;  /* 0x000000a1000a7836 */ /* 0x000fe20000000000 */
[----:B------:R-:W-:Y:S01]  /*b830*/  FSEL R12, R98, -INF , !P6 ;  /* 0xff800000620c7808 */ /* 0x000fe20007000000 */
[C---:B------:R-:W-:Y:S01]  /*b840*/  VIADD R98, R0.reuse, 0xf9 ;  /* 0x000000f900627836 */ /* 0x040fe20000000000 */
[----:B------:R-:W-:Y:S01]  /*b850*/  FMNMX R15, R95, R8, !PT ;  /* 0x000000085f0f7209 */ /* 0x000fe20007800000 */
[----:B------:R-:W-:Y:S01]  /*b860*/  VIADD R8, R0, 0xb1 ;  /* 0x000000b100087836 */ /* 0x000fe20000000000 */
[----:B------:R-:W-:-:S02]  /*b870*/  FSEL R22, R99, -INF , !P4 ;  /* 0xff80000063167808 */ /* 0x000fc40006000000 */
[----:B------:R-:W-:Y:S02]  /*b880*/  FMNMX R15, R12, R15, !PT ;  /* 0x0000000f0c0f7209 */ /* 0x000fe40007800000 */
[----:B------:R-:W-:Y:S02]  /*b890*/  FSEL R96, R96, -INF , !P6 ;  /* 0xff80000060607808 */ /* 0x000fe40007000000 */
[----:B------:R-:W-:Y:S02]  /*b8a0*/  ISETP.GE.AND P6, PT, R10, UR13, PT ;  /* 0x0000000d0a007c0c */ /* 0x000fe4000bfc6270 */
[----:B------:R-:W-:Y:S02]  /*b8b0*/  FSEL R104, R104, -INF , !P5 ;  /* 0xff80000068687808 */ /* 0x000fe40006800000 */
[----:B------:R-:W-:Y:S02]  /*b8c0*/  FSEL R23, R106, -INF , !P5 ;  /* 0xff8000006a177808 */ /* 0x000fe40006800000 */
[----:B------:R-:W-:-:S02]  /*b8d0*/  IADD3 R10, R0, 0xa8, RZ ;  /* 0x000000a8000a7810 */ /* 0x000fc40007ffe0ff */
[----:B------:R-:W-:Y:S02]  /*b8e0*/  ISETP.GE.AND P5, PT, R8, UR13, PT ;  /* 0x0000000d08007c0c */ /* 0x000fe4000bfa6270 */
[----:B------:R-:W-:Y:S02]  /*b8f0*/  FSEL R13, R102, -INF , !P3 ;  /* 0xff800000660d7808 */ /* 0x000fe40005800000 */
[----:B------:R-:W-:Y:S02]  /*b900*/  FMNMX R8, R22, R15, !PT ;  /* 0x0000000f16087209 */ /* 0x000fe40007800000 */
[----:B------:R-:W-:Y:S02]  /*b910*/  FSEL R97, R97, -INF , !P4 ;  /* 0xff80000061617808 */ /* 0x000fe40006000000 */
[----:B------:R-:W-:Y:S01]  /*b920*/  ISETP.GE.AND P4, PT, R10, UR13, PT ;  /* 0x0000000d0a007c0c */ /* 0x000fe2000bf86270 */
[----:B------:R-:W-:Y:S01]  /*b930*/  VIADD R10, R0, 0xa9 ;  /* 0x000000a9000a7836 */ /* 0x000fe20000000000 */
[----:B------:R-:W-:-:S02]  /*b940*/  FSEL R103, R103, -INF , !P2 ;  /* 0xff80000067677808 */ /* 0x000fc40005000000 */
[----:B------:R-:W-:Y:S02]  /*b950*/  FMNMX R8, R13, R8, !PT ;  /* 0x000000080d087209 */ /* 0x000fe40007800000 */
[----:B------:R-:W-:Y:S02]  /*b960*/  FSEL R100, R100, -INF , !P3 ;  /* 0xff80000064647808 */ /* 0x000fe40005800000 */
[----:B------:R-:W-:Y:S02]  /*b970*/  FMNMX R8, R103, R8, !PT ;  /* 0x0000000867087209 */ /* 0x000fe40007800000 */
[----:B------:R-:W-:Y:S02]  /*b980*/  ISETP.GE.AND P3, PT, R10, UR13, PT ;  /* 0x0000000d0a007c0c */ /* 0x000fe4000bf66270 */
[----:B------:R-:W-:Y:S02]  /*b990*/  IADD3 R10, R0, 0xb0, RZ ;  /* 0x000000b0000a7810 */ /* 0x000fe40007ffe0ff */
[----:B------:R-:W-:-:S02]  /*b9a0*/  FSEL R160, R107, -INF , !P6 ;  /* 0xff8000006ba07808 */ /* 0x000fc40007000000 */
[----:B------:R-:W-:Y:S01]  /*b9b0*/  FMNMX R15, R23, R8, !PT ;  /* 0x00000008170f7209 */ /* 0x000fe20007800000 */
[----:B------:R-:W-:Y:S01]  /*b9c0*/  VIADD R8, R0, 0xc1 ;  /* 0x000000c100087836 */ /* 0x000fe20000000000 */
[----:B------:R-:W-:Y:S02]  /*b9d0*/  FSEL R101, R101, -INF , !P2 ;  /* 0xff80000065657808 */ /* 0x000fe40005000000 */
[----:B------:R-:W-:Y:S02]  /*b9e0*/  ISETP.GE.AND P2, PT, R10, UR13, PT ;  /* 0x0000000d0a007c0c */ /* 0x000fe4000bf46270 */
[----:B------:R-:W-:Y:S02]  /*b9f0*/  FSEL R110, R110, -INF , !P4 ;  /* 0xff8000006e6e7808 */ /* 0x000fe40006000000 */
[----:B------:R-:W-:Y:S02]  /*ba00*/  FMNMX R15, R160, R15, !PT ;  /* 0x0000000fa00f7209 */ /* 0x000fe40007800000 */
[----:B------:R-:W-:-:S02]  /*ba10*/  FSEL R112, R112, -INF , !P2 ;  /* 0xff80000070707808 */ /* 0x000fc40005000000 */
[----:B------:R-:W-:Y:S02]  /*ba20*/  FSEL R114, R114, -INF , !P2 ;  /* 0xff80000072727808 */ /* 0x000fe40005000000 */
[----:B------:R-:W-:Y:S02]  /*ba30*/  IADD3 R10, R0, 0xb8, RZ ;  /* 0x000000b8000a7810 */ /* 0x000fe40007ffe0ff */
[----:B------:R-:W-:Y:S02]  /*ba40*/  ISETP.GE.AND P2, PT, R8, UR13, PT ;  /* 0x0000000d08007c0c */ /* 0x000fe4000bf46270 */
[----:B------:R-:W-:Y:S02]  /*ba50*/  FSEL R161, R111, -INF , !P3 ;  /* 0xff8000006fa17808 */ /* 0x000fe40005800000 */
[----:B------:R-:W-:Y:S02]  /*ba60*/  FMNMX R8, R110, R15, !PT ;  /* 0x0000000f6e087209 */ /* 0x000fe40007800000 */
        /* <DEDUP_REMOVED lines=9> */
[----:B------:R-:W-:Y:S02]  /*bb00*/  FSEL R118, R118, -INF , !P6 ;  /* 0xff80000076767808 */ /* 0x000fe40007000000 */
[----:B------:R-:W-:Y:S01]  /*bb10*/  FMNMX R15, R115, R8, !PT ;  /* 0x00000008730f7209 */ /* 0x000fe20007800000 */
[----:B------:R-:W-:Y:S01]  /*bb20*/  VIADD R8, R0, 0xd1 ;  /* 0x000000d100087836 */ /* 0x000fe20000000000 */
[----:B------:R-:W-:Y:S02]  /*bb30*/  FSEL R109, R109, -INF , !P3 ;  /* 0xff8000006d6d7808 */ /* 0x000fe40005800000 */
[----:B------:R-:W-:Y:S02]  /*bb40*/  ISETP.GE.AND P3, PT, R10, UR13, PT ;  /* 0x0000000d0a007c0c */ /* 0x000fe4000bf66270 */
[----:B------:R-:W-:-:S02]  /*bb50*/  FSEL R162, R119, -INF , !P4 ;  /* 0xff80000077a27808 */ /* 0x000fc40006000000 */
[----:B------:R-:W-:Y:S02]  /*bb60*/  FMNMX R15, R118, R15, !PT ;  /* 0x0000000f760f7209 */ /* 0x000fe40007800000 */
[----:B------:R-:W-:Y:S02]  /*bb70*/  IADD3 R10, R0, 0xc8, RZ ;  /* 0x000000c8000a7810 */ /* 0x000fe40007ffe0ff */
[----:B------:R-:W-:Y:S02]  /*bb80*/  FSEL R120, R120, -INF , !P3 ;  /* 0xff80000078787808 */ /* 0x000fe40005800000 */
[----:B------:R-:W-:Y:S02]  /*bb90*/  FSEL R119, R122, -INF , !P3 ;  /* 0xff8000007a777808 */ /* 0x000fe40005800000 */
[----:B------:R-:W-:Y:S02]  /*bba0*/  ISETP.GE.AND P3, PT, R8, UR13, PT ;  /* 0x0000000d08007c0c */ /* 0x000fe4000bf66270 */
[----:B------:R-:W-:-:S02]  /*bbb0*/  FSEL R113, R113, -INF , !P5 ;  /* 0xff80000071717808 */ /* 0x000fc40006800000 */
[----:B------:R-:W-:Y:S02]  /*bbc0*/  FMNMX R8, R162, R15, !PT ;  /* 0x0000000fa2087209 */ /* 0x000fe40007800000 */
[----:B------:R-:W-:Y:S01]  /*bbd0*/  ISETP.GE.AND P5, PT, R10, UR13, PT ;  /* 0x0000000d0a007c0c */ /* 0x000fe2000bfa6270 */
[----:B------:R-:W-:Y:S01]  /*bbe0*/  VIADD R10, R0, 0xc9 ;  /* 0x000000c9000a7836 */ /* 0x000fe20000000000 */
[----:B------:R-:W-:Y:S02]  /*bbf0*/  FSEL R163, R123, -INF , !P2 ;  /* 0xff8000007ba37808 */ /* 0x000fe40005000000 */
[----:B------:R-:W-:Y:S02]  /*bc00*/  FMNMX R8, R119, R8, !PT ;  /* 0x0000000877087209 */ /* 0x000fe40007800000 */
[----:B------:R-:W-:Y:S02]  /*bc10*/  FSEL R116, R116, -INF , !P6 ;  /* 0xff80000074747808 */ /* 0x000fe40007000000 */
[----:B------:R-:W-:-:S02]  /*bc20*/  ISETP.GE.AND P6, PT, R10, UR13, PT ;  /* 0x0000000d0a007c0c */ /* 0x000fc4000bfc6270 */
[----:B------:R-:W-:Y:S02]  /*bc30*/  IADD3 R10, R0, 0xd0, RZ ;  /* 0x000000d0000a7810 */ /* 0x000fe40007ffe0ff */
[----:B------:R-:W-:Y:S02]  /*bc40*/  FSEL R126, R126, -INF , !P5 ;  /* 0xff8000007e7e7808 */ /* 0x000fe40006800000 */
[----:B------:R-:W-:Y:S02]  /*bc50*/  FMNMX R15, R163, R8, !PT ;  /* 0x00000008a30f7209 */ /* 0x000fe40007800000 */
[----:B------:R-:W-:Y:S02]  /*bc60*/  FSEL R117, R117, -INF , !P4 ;  /* 0xff80000075757808 */ /* 0x000fe40006000000 */
[----:B------:R-:W-:Y:S02]  /*bc70*/  ISETP.GE.AND P4, PT, R10, UR13, PT ;  /* 0x0000000d0a007c0c */ /* 0x000fe4000bf86270 */
[----:B------:R-:W-:-:S02]  /*bc80*/  FSEL R127, R127, -INF , !P6 ;  /* 0xff8000007f7f7808 */ /* 0x000fc40007000000 */
[----:B------:R-:W-:Y:S02]  /*bc90*/  FMNMX R8, R126, R15, !PT ;  /* 0x0000000f7e087209 */ /* 0x000fe40007800000 */
[----:B------:R-:W-:Y:S02]  /*bca0*/  IADD3 R10, R0, 0xd8, RZ ;  /* 0x000000d8000a7810 */ /* 0x000fe40007ffe0ff */
[----:B------:R-:W-:Y:S02]  /*bcb0*/  FSEL R130, R130, -INF , !P4 ;  /* 0xff80000082827808 */ /* 0x000fe40006000000 */
[----:B------:R-:W-:Y:S02]  /*bcc0*/  FMNMX R15, R127, R8, !PT ;  /* 0x000000087f0f7209 */ /* 0x000fe40007800000 */
[----:B------:R-:W-:Y:S02]  /*bcd0*/  FSEL R121, R121, -INF , !P2 ;  /* 0xff80000079797808 */ /* 0x000fe40005000000 */
[----:B------:R-:W-:Y:S01]  /*bce0*/  ISETP.GE.AND P2, PT, R10, UR13, PT ;  /* 0x0000000d0a007c0c */ /* 0x000fe2000bf46270 */
[----:B------:R-:W-:Y:S01]  /*bcf0*/  VIADD R10, R0, 0xd9 ;  /* 0x000000d9000a7836 */ /* 0x000fe20000000000 */
[----:B------:R-:W-:-:S02]  /*bd00*/  FSEL R131, R131, -INF , !P3 ;  /* 0xff80000083837808 */ /* 0x000fc40005800000 */
[----:B------:R-:W-:Y:S02]  /*bd10*/  FMNMX R8, R130, R15, !PT ;  /* 0x0000000f82087209 */ /* 0x000fe40007800000 */
[----:B------:R-:W-:Y:S02]  /*bd20*/  P2R R11, PR, RZ, 0x2 ;  /* 0x00000002ff0b7803 */ /* 0x000fe40000000000 */
[----:B------:R-:W-:Y:S02]  /*bd30*/  IADD3 R19, R0, 0xe0, RZ ;  /* 0x000000e000137810 */ /* 0x000fe40007ffe0ff */
[----:B------:R-:W-:Y:S02]  /*bd40*/  ISETP.GE.AND P1, PT, R10, UR13, PT ;  /* 0x0000000d0a007c0c */ /* 0x000fe4000bf26270 */
[----:B------:R-:W-:Y:S02]  /*bd50*/  FSEL R134, R134, -INF , !P2 ;  /* 0xff80000086867808 */ /* 0x000fe40005000000 */
[----:B------:R-:W-:-:S02]  /*bd60*/  FMNMX R15, R131, R8, !PT ;  /* 0x00000008830f7209 */ /* 0x000fc40007800000 */
[----:B------:R-:W-:Y:S02]  /*bd70*/  P2R R5, PR, RZ, 0x1 ;  /* 0x00000001ff057803 */ /* 0x000fe40000000000 */
[----:B------:R-:W-:Y:S02]  /*bd80*/  FSEL R124, R124, -INF , !P5 ;  /* 0xff8000007c7c7808 */ /* 0x000fe40006800000 */
[----:B------:R-:W-:Y:S02]  /*bd90*/  ISETP.GE.AND P5, PT, R19, UR13, PT ;  /* 0x0000000d13007c0c */ /* 0x000fe4000bfa6270 */
[----:B------:R-:W-:Y:S02]  /*bda0*/  ISETP.GE.AND P0, PT, R14, UR13, PT ;  /* 0x0000000d0e007c0c */ /* 0x000fe4000bf06270 */
[----:B------:R-:W-:Y:S02]  /*bdb0*/  FSEL R135, R135, -INF , !P1 ;  /* 0xff80000087877808 */ /* 0x000fe40004800000 */
[----:B------:R-:W-:-:S02]  /*bdc0*/  FMNMX R8, R134, R15, !PT ;  /* 0x0000000f86087209 */ /* 0x000fc40007800000 */
[----:B------:R-:W-:Y:S02]  /*bdd0*/  IADD3 R14, R0, 0xe8, RZ ;  /* 0x000000e8000e7810 */ /* 0x000fe40007ffe0ff */
[----:B------:R-:W-:Y:S02]  /*bde0*/  FSEL R138, R138, -INF , !P5 ;  /* 0xff8000008a8a7808 */ /* 0x000fe40006800000 */
[----:B------:R-:W-:Y:S02]  /*bdf0*/  FMNMX R15, R135, R8, !PT ;  /* 0x00000008870f7209 */ /* 0x000fe40007800000 */
[----:B------:R-:W-:Y:S02]  /*be00*/  ISETP.GE.AND P1, PT, R14, UR13, PT ;  /* 0x0000000d0e007c0c */ /* 0x000fe4000bf26270 */
[----:B------:R-:W-:Y:S02]  /*be10*/  IADD3 R14, R0, 0xe9, RZ ;  /* 0x000000e9000e7810 */ /* 0x000fe40007ffe0ff */
[----:B------:R-:W-:-:S02]  /*be20*/  FSEL R139, R139, -INF , !P0 ;  /* 0xff8000008b8b7808 */ /* 0x000fc40004000000 */
[----:B------:R-:W-:Y:S02]  /*be30*/  FMNMX R8, R138, R15, !PT ;  /* 0x0000000f8a087209 */ /* 0x000fe40007800000 */
[----:B------:R-:W-:Y:S02]  /*be40*/  FSEL R132, R132, -INF , !P2 ;  /* 0xff80000084847808 */ /* 0x000fe40005000000 */
[----:B------:R-:W-:Y:S01]  /*be50*/  ISETP.GE.AND P2, PT, R14, UR13, PT ;  /* 0x0000000d0e007c0c */ /* 0x000fe2000bf46270 */
[----:B------:R-:W-:Y:S01]  /*be60*/  VIADD R14, R0, 0xf0 ;  /* 0x000000f0000e7836 */ /* 0x000fe20000000000 */
[----:B------:R-:W-:Y:S02]  /*be70*/  FSEL R142, R142, -INF , !P1 ;  /* 0xff8000008e8e7808 */ /* 0x000fe40004800000 */
[----:B------:R-:W-:Y:S02]  /*be80*/  FMNMX R15, R139, R8, !PT ;  /* 0x000000088b0f7209 */ /* 0x000fe40007800000 */
[----:B------:R-:W-:-:S02]  /*be90*/  FSEL R129, R129, -INF , !P3 ;  /* 0xff80000081817808 */ /* 0x000fc40005800000 */
[----:B------:R-:W-:Y:S02]  /*bea0*/  IADD3 R20, R0, 0xf1, RZ ;  /* 0x000000f100147810 */ /* 0x000fe40007ffe0ff */
[----:B------:R-:W-:Y:S02]  /*beb0*/  FSEL R143, R143, -INF , !P2 ;  /* 0xff8000008f8f7808 */ /* 0x000fe40005000000 */
[----:B------:R-:W-:Y:S02]  /*bec0*/  FMNMX R8, R142, R15, !PT ;  /* 0x0000000f8e087209 */ /* 0x000fe40007800000 */
[----:B------:R-:W-:Y:S02]  /*bed0*/  ISETP.GE.AND P3, PT, R14, UR13, PT ;  /* 0x0000000d0e007c0c */ /* 0x000fe4000bf66270 */
[----:B------:R-:W-:Y:S02]  /*bee0*/  FSEL R128, R128, -INF , !P4 ;  /* 0xff80000080807808 */ /* 0x000fe40006000000 */
[----:B------:R-:W-:-:S02]  /*bef0*/  IADD3 R21, R0, 0xf8, RZ ;  /* 0x000000f800157810 */ /* 0x000fc40007ffe0ff */
[----:B------:R-:W-:Y:S02]  /*bf00*/  FSEL R146, R146, -INF , !P3 ;  /* 0xff80000092927808 */ /* 0x000fe40005800000 */
[----:B------:R-:W-:Y:S02]  /*bf10*/  FMNMX R15, R143, R8, !PT ;  /* 0x000000088f0f7209 */ /* 0x000fe40007800000 */
[----:B------:R-:W-:Y:S02]  /*bf20*/  ISETP.GE.AND P4, PT, R20, UR13, PT ;  /* 0x0000000d14007c0c */ /* 0x000fe4000bf86270 */
[----:B------:R-:W-:Y:S02]  /*bf30*/  FMNMX R8, R146, R15, !PT ;  /* 0x0000000f92087209 */ /* 0x000fe40007800000 */
[----:B------:R-:W-:Y:S02]  /*bf40*/  FSEL R147, R147, -INF , !P4 ;  /* 0xff80000093937808 */ /* 0x000fe40006000000 */
[----:B------:R-:W-:-:S02]  /*bf50*/  ISETP.GE.AND P5, PT, R21, UR13, PT ;  /* 0x0000000d15007c0c */ /* 0x000fc4000bfa6270 */
[----:B------:R-:W-:Y:S02]  /*bf60*/  FSEL R125, R125, -INF , !P6 ;  /* 0xff8000007d7d7808 */ /* 0x000fe40007000000 */
[----:B------:R-:W-:Y:S02]  /*bf70*/  FSEL R150, R150, -INF , !P5 ;  /* 0xff80000096967808 */ /* 0x000fe40006800000 */
[----:B------:R-:W-:Y:S02]  /*bf80*/  FMNMX R15, R147, R8, !PT ;  /* 0x00000008930f7209 */ /* 0x000fe40007800000 */
[----:B------:R-:W-:Y:S02]  /*bf90*/  ISETP.GE.AND P6, PT, R98, UR13, PT ;  /* 0x0000000d62007c0c */ /* 0x000fe4000bfc6270 */
[----:B------:R-:W-:Y:S02]  /*bfa0*/  FMNMX R8, R150, R15, !PT ;  /* 0x0000000f96087209 */ /* 0x000fe40007800000 */
[----:B------:R-:W-:-:S02]  /*bfb0*/  FSEL R151, R151, -INF , !P6 ;  /* 0xff80000097977808 */ /* 0x000fc40007000000 */
[----:B------:R-:W-:Y:S02]  /*bfc0*/  P2R R16, PR, RZ, 0x4 ;  /* 0x00000004ff107803 */ /* 0x000fe40000000000 */
[----:B------:R-:W-:Y:S02]  /*bfd0*/  FMNMX R14, R151, R8, !PT ;  /* 0x00000008970e7209 */ /* 0x000fe40007800000 */
[----:B------:R-:W-:Y:S02]  /*bfe0*/  P2R R17, PR, RZ, 0x2 ;  /* 0x00000002ff117803 */ /* 0x000fe40000000000 */
[----:B------:R-:W-:Y:S01]  /*bff0*/  ISETP.GE.AND P1, PT, R10, UR13, PT ;  /* 0x0000000d0a007c0c */ /* 0x000fe2000bf26270 */
[----:B------:R-:W1:Y:S01]  /*c000*/  SHFL.BFLY PT, R15, R14, 0x1, 0x1f ;  /* 0x0c201f000e0f7f89 */ /* 0x000e6200000e0000 */
[----:B------:R-:W-:Y:S02]  /*c010*/  P2R R18, PR, RZ, 0x1 ;  /* 0x00000001ff127803 */ /* 0x000fe40000000000 */
[----:B------:R-:W-:-:S02]  /*c020*/  FSEL R133, R133, -INF , !P1 ;  /* 0xff80000085857808 */ /* 0x000fc40004800000 */
[----:B------:R-:W-:Y:S02]  /*c030*/  ISETP.NE.AND P1, PT, R17, RZ, PT ;  /* 0x000000ff1100720c */ /* 0x000fe40003f25270 */
[----:B------:R-:W-:Y:S02]  /*c040*/  ISETP.GE.AND P0, PT, R19, UR13, PT ;  /* 0x0000000d13007c0c */ /* 0x000fe4000bf06270 */
[----:B------:R-:W-:Y:S02]  /*c050*/  FSEL R140, R140, -INF , !P1 ;  /* 0xff8000008c8c7808 */ /* 0x000fe40004800000 */
[----:B------:R-:W-:Y:S02]  /*c060*/  ISETP.NE.AND P1, PT, R11, RZ, PT ;  /* 0x000000ff0b00720c */ /* 0x000fe40003f25270 */
[----:B------:R-:W-:Y:S02]  /*c070*/  FSEL R136, R136, -INF , !P0 ;  /* 0xff80000088887808 */ /* 0x000fe40004000000 */
[----:B------:R-:W-:-:S02]  /*c080*/  ISETP.NE.AND P0, PT, R18, RZ, PT ;  /* 0x000000ff1200720c */ /* 0x000fc40003f05270 */
[----:B------:R-:W-:Y:S02]  /*c090*/  FSEL R144, R144, -INF , !P3 ;  /* 0xff80000090907808 */ /* 0x000fe40005800000 */
[----:B------:R-:W-:Y:S02]  /*c0a0*/  FSEL R137, R137, -INF , !P0 ;  /* 0xff80000089897808 */ /* 0x000fe40004000000 */
[----:B------:R-:W-:Y:S02]  /*c0b0*/  ISETP.NE.AND P0, PT, R5, RZ, PT ;  /* 0x000000ff0500720c */ /* 0x000fe40003f05270 */
[----:B------:R-:W-:Y:S02]  /*c0c0*/  FSEL R145, R145, -INF , !P4 ;  /* 0xff80000091917808 */ /* 0x000fe40006000000 */
[----:B-1----:R-:W-:Y:S02]  /*c0d0*/  FMNMX R15, R14, R15, !PT ;  /* 0x0000000f0e0f7209 */ /* 0x002fe40007800000 */
[----:B------:R-:W-:-:S02]  /*c0e0*/  FSEL R148, R148, -INF , !P5 ;  /* 0xff80000094947808 */ /* 0x000fc40006800000 */
[----:B------:R-:W-:Y:S01]  /*c0f0*/  FSEL R149, R149, -INF , !P6 ;  /* 0xff80000095957808 */ /* 0x000fe20007000000 */
[----:B------:R-:W1:Y:S01]  /*c100*/  SHFL.BFLY PT, R8, R15, 0x2, 0x1f ;  /* 0x0c401f000f087f89 */ /* 0x000e6200000e0000 */
[----:B------:R-:W-:Y:S02]  /*c110*/  FMNMX R14, R24, R7, !PT ;  /* 0x00000007180e7209 */ /* 0x000fe40007800000 */
[----:B-1----:R-:W-:-:S04]  /*c120*/  FMNMX R8, R15, R8, !PT ;  /* 0x000000080f087209 */ /* 0x002fc80007800000 */
[----:B------:R-:W-:-:S04]  /*c130*/  FSETP.NEU.AND P2, PT, R8, -INF , PT ;  /* 0xff8000000800780b */ /* 0x000fc80003f4d000 */
[----:B------:R-:W-:Y:S02]  /*c140*/  FSEL R10, R8, RZ, P2 ;  /* 0x000000ff080a7208 */ /* 0x000fe40001000000 */
[----:B------:R-:W-:-:S03]  /*c150*/  ISETP.NE.AND P2, PT, R16, RZ, PT ;  /* 0x000000ff1000720c */ /* 0x000fc60003f45270 */
        /* <DEDUP_REMOVED lines=30> */
[--C-:B------:R-:W-:Y:S01]  /*c340*/  FFMA R17, R67, UR15, -R164.reuse ;  /* 0x0000000f43117c23 */ /* 0x100fe200080008a4 */
[--C-:B------:R-:W-:Y:S01]  /*c350*/  FFMA R50, R70, UR15, -R164.reuse ;  /* 0x0000000f46327c23 */ /* 0x100fe200080008a4 */
[--C-:B------:R-:W-:Y:S01]  /*c360*/  FFMA R75, R75, UR15, -R164.reuse ;  /* 0x0000000f4b4b7c23 */ /* 0x100fe200080008a4 */
[--C-:B------:R-:W-:Y:S01]  /*c370*/  FFMA R74, R74, UR15, -R164.reuse ;  /* 0x0000000f4a4a7c23 */ /* 0x100fe200080008a4 */
[----:B------:R-:W2:Y:S01]  /*c380*/  MUFU.EX2 R26, R26 ;  /* 0x0000001a001a7308 */ /* 0x000ea20000000800 */
[--C-:B------:R-:W-:Y:S01]  /*c390*/  FFMA R20, R78, UR15, -R164.reuse ;  /* 0x0000000f4e147c23 */ /* 0x100fe200080008a4 */
[--C-:B------:R-:W-:Y:S01]  /*c3a0*/  FFMA R51, R79, UR15, -R164.reuse ;  /* 0x0000000f4f337c23 */ /* 0x100fe200080008a4 */
[--C-:B------:R-:W-:Y:S01]  /*c3b0*/  FFMA R86, R86, UR15, -R164.reuse ;  /* 0x0000000f56567c23 */ /* 0x100fe200080008a4 */
[--C-:B------:R-:W-:Y:S01]  /*c3c0*/  FFMA R82, R82, UR15, -R164.reuse ;  /* 0x0000000f52527c23 */ /* 0x100fe200080008a4 */
[--C-:B------:R-:W-:Y:S01]  /*c3d0*/  FFMA R19, R83, UR15, -R164.reuse ;  /* 0x0000000f53137c23 */ /* 0x100fe200080008a4 */
[--C-:B------:R-:W-:Y:S01]  /*c3e0*/  FFMA R55, R87, UR15, -R164.reuse ;  /* 0x0000000f57377c23 */ /* 0x100fe200080008a4 */
[--C-:B------:R-:W-:Y:S01]  /*c3f0*/  FFMA R90, R90, UR15, -R164.reuse ;  /* 0x0000000f5a5a7c23 */ /* 0x100fe200080008a4 */
[----:B------:R3:W4:Y:S01]  /*c400*/  MUFU.EX2 R31, R5 ;  /* 0x00000005001f7308 */ /* 0x0007220000000800 */
[----:B-1----:R-:W-:Y:S01]  /*c410*/  @!P2 FMUL R11, R11, R11 ;  /* 0x0000000b0b0ba220 */ /* 0x002fe20000400000 */
[----:B------:R-:W-:Y:S01]  /*c420*/  FSETP.GEU.AND P2, PT, R35, -126, PT ;  /* 0xc2fc00002300780b */ /* 0x000fe20003f4e000 */
[--C-:B------:R-:W-:Y:S01]  /*c430*/  FFMA R21, R91, UR15, -R164.reuse ;  /* 0x0000000f5b157c23 */ /* 0x100fe200080008a4 */
        /* <DEDUP_REMOVED lines=8> */
[----:B---3--:R-:W-:Y:S01]  /*c4c0*/  FMNMX R5, R25, R14, !PT ;  /* 0x0000000e19057209 */ /* 0x008fe20007800000 */
[--C-:B------:R-:W-:Y:S01]  /*c4d0*/  FFMA R91, R114, UR15, -R164.reuse ;  /* 0x0000000f725b7c23 */ /* 0x100fe200080008a4 */
[--C-:B------:R-:W-:Y:S01]  /*c4e0*/  FFMA R78, R162, UR15, -R164.reuse ;  /* 0x0000000fa24e7c23 */ /* 0x100fe200080008a4 */
[----:B------:R-:W-:Y:S01]  /*c4f0*/  @!P2 FMUL R35, R35, 0.5 ;  /* 0x3f0000002323a820 */ /* 0x000fe20000400000 */
[----:B------:R-:W2:Y:S01]  /*c500*/  MUFU.EX2 R122, R122 ;  /* 0x0000007a007a7308 */ /* 0x000ea20000000800 */
[----:B----4-:R-:W-:Y:S01]  /*c510*/  @!P4 FMUL R31, R31, R31 ;  /* 0x0000001f1f1fc220 */ /* 0x010fe20000400000 */
[----:B------:R-:W-:Y:S01]  /*c520*/  FSETP.GEU.AND P4, PT, R27, -126, PT ;  /* 0xc2fc00001b00780b */ /* 0x000fe20003f8e000 */
[--C-:B------:R-:W-:Y:S01]  /*c530*/  FFMA R110, R127, UR15, -R164.reuse ;  /* 0x0000000f7f6e7c23 */ /* 0x100fe200080008a4 */
[----:B------:R-:W-:Y:S01]  /*c540*/  FMNMX R14, R28, R5, !PT ;  /* 0x000000051c0e7209 */ /* 0x000fe20007800000 */
[--C-:B------:R-:W-:Y:S01]  /*c550*/  FFMA R114, R131, UR15, -R164.reuse ;  /* 0x0000000f83727c23 */ /* 0x100fe200080008a4 */
[--C-:B------:R-:W-:Y:S01]  /*c560*/  FFMA R79, R134, UR15, -R164.reuse ;  /* 0x0000000f864f7c23 */ /* 0x100fe200080008a4 */
[----:B------:R-:W-:Y:S01]  /*c570*/  @!P3 FMUL R34, R34, 0.5 ;  /* 0x3f0000002222b820 */ /* 0x000fe20000400000 */
[----:B------:R3:W4:Y:S01]  /*c580*/  MUFU.EX2 R123, R35 ;  /* 0x00000023007b7308 */ /* 0x0007220000000800 */
[----:B-1----:R-:W-:Y:S01]  /*c590*/  @!P5 FMUL R30, R30, R30 ;  /* 0x0000001e1e1ed220 */ /* 0x002fe20000400000 */
[----:B------:R-:W-:Y:S01]  /*c5a0*/  FSETP.GEU.AND P5, PT, R42, -126, PT ;  /* 0xc2fc00002a00780b */ /* 0x000fe20003fae000 */
[--C-:B------:R-:W-:Y:S01]  /*c5b0*/  FFMA R138, R138, UR15, -R164.reuse ;  /* 0x0000000f8a8a7c23 */ /* 0x100fe200080008a4 */
[----:B------:R-:W-:Y:S01]  /*c5c0*/  FMNMX R5, R29, R14, !PT ;  /* 0x0000000e1d057209 */ /* 0x000fe20007800000 */
[--C-:B------:R-:W-:Y:S01]  /*c5d0*/  FFMA R83, R139, UR15, -R164.reuse ;  /* 0x0000000f8b537c23 */ /* 0x100fe200080008a4 */
[--C-:B------:R-:W-:Y:S01]  /*c5e0*/  FFMA R87, R146, UR15, -R164.reuse ;  /* 0x0000000f92577c23 */ /* 0x100fe200080008a4 */
[----:B------:R-:W-:Y:S01]  /*c5f0*/  @!P4 FMUL R27, R27, 0.5 ;  /* 0x3f0000001b1bc820 */ /* 0x000fe20000400000 */
[----:B------:R-:W1:Y:S01]  /*c600*/  MUFU.EX2 R34, R34 ;  /* 0x0000002200227308 */ /* 0x000e620000000800 */
[----:B--2---:R-:W-:Y:S01]  /*c610*/  @!P6 FMUL R122, R122, R122 ;  /* 0x0000007a7a7ae220 */ /* 0x004fe20000400000 */
[----:B------:R-:W-:Y:S01]  /*c620*/  FSETP.GEU.AND P6, PT, R43, -126, PT ;  /* 0xc2fc00002b00780b */ /* 0x000fe20003fce000 */
[--C-:B---3--:R-:W-:Y:S01]  /*c630*/  FFMA R35, R47, UR15, -R164.reuse ;  /* 0x0000000f2f237c23 */ /* 0x108fe200080008a4 */
[----:B------:R-:W-:Y:S01]  /*c640*/  FMNMX R16, R32, R5, !PT ;  /* 0x0000000520107209 */ /* 0x000fe20007800000 */
        /* <DEDUP_REMOVED lines=8> */
[----:B------:R-:W-:-:S02]  /*c6d0*/  FFMA R118, R147, UR15, -R164 ;  /* 0x0000000f93767c23 */ /* 0x000fc400080008a4 */
[----:B------:R-:W-:Y:S01]  /*c6e0*/  @!P6 FMUL R43, R43, 0.5 ;  /* 0x3f0000002b2be820 */ /* 0x000fe20000400000 */
[----:B------:R3:W4:Y:S01]  /*c6f0*/  MUFU.EX2 R111, R42 ;  /* 0x0000002a006f7308 */ /* 0x0007220000000800 */
[----:B-1----:R-:W-:Y:S01]  /*c700*/  @!P3 FMUL R34, R34, R34 ;  /* 0x000000222222b220 */ /* 0x002fe20000400000 */
[----:B------:R-:W-:Y:S02]  /*c710*/  FSETP.GEU.AND P3, PT, R35, -126, PT ;  /* 0xc2fc00002300780b */ /* 0x000fe40003f6e000 */
[----:B------:R-:W-:-:S03]  /*c720*/  FMNMX R16, R36, R5, !PT ;  /* 0x0000000524107209 */ /* 0x000fc60007800000 */
[----:B------:R-:W-:Y:S01]  /*c730*/  @!P2 FMUL R46, R46, 0.5 ;  /* 0x3f0000002e2ea820 */ /* 0x000fe20000400000 */
[----:B------:R1:W5:Y:S01]  /*c740*/  MUFU.EX2 R14, R43 ;  /* 0x0000002b000e7308 */ /* 0x0003620000000800 */
[----:B--2---:R-:W-:Y:S01]  /*c750*/  @!P4 FMUL R27, R27, R27 ;  /* 0x0000001b1b1bc220 */ /* 0x004fe20000400000 */
[----:B------:R-:W-:Y:S01]  /*c760*/  FSETP.GEU.AND P4, PT, R38, -126, PT ;  /* 0xc2fc00002600780b */ /* 0x000fe20003f8e000 */
[----:B---3--:R-:W-:Y:S01]  /*c770*/  FFMA R42, R54, UR15, -R164 ;  /* 0x0000000f362a7c23 */ /* 0x008fe200080008a4 */
[----:B------:R-:W-:-:S03]  /*c780*/  FMNMX R5, R37, R16, !PT ;  /* 0x0000001025057209 */ /* 0x000fc60007800000 */
[----:B------:R-:W-:Y:S01]  /*c790*/  @!P3 FMUL R35, R35, 0.5 ;  /* 0x3f0000002323b820 */ /* 0x000fe20000400000 */
[----:B------:R2:W3:Y:S01]  /*c7a0*/  MUFU.EX2 R106, R46 ;  /* 0x0000002e006a7308 */ /* 0x0004e20000000800 */
[----:B----4-:R-:W-:Y:S01]  /*c7b0*/  @!P5 FMUL R111, R111, R111 ;  /* 0x0000006f6f6fd220 */ /* 0x010fe20000400000 */
[----:B------:R-:W-:Y:S01]  /*c7c0*/  FMNMX R16, R40, R5, !PT ;  /* 0x0000000528107209 */ /* 0x000fe20007800000 */
[--C-:B-1----:R-:W-:Y:S01]  /*c7d0*/  FFMA R43, R63, UR15, -R164.reuse ;  /* 0x0000000f3f2b7c23 */ /* 0x102fe200080008a4 */
[----:B------:R-:W-:Y:S02]  /*c7e0*/  FSETP.GEU.AND P5, PT, R15, -126, PT ;  /* 0xc2fc00000f00780b */ /* 0x000fe40003fae000 */
[----:B------:R-:W-:Y:S01]  /*c7f0*/  FMNMX R5, R41, R16, !PT ;  /* 0x0000001029057209 */ /* 0x000fe20007800000 */
[----:B------:R-:W-:Y:S01]  /*c800*/  @!P4 FMUL R38, R38, 0.5 ;  /* 0x3f0000002626c820 */ /* 0x000fe20000400000 */
[----:B------:R-:W1:Y:S01]  /*c810*/  MUFU.EX2 R35, R35 ;  /* 0x0000002300237308 */ /* 0x000e620000000800 */
[----:B-----5:R-:W-:Y:S01]  /*c820*/  @!P6 FMUL R14, R14, R14 ;  /* 0x0000000e0e0ee220 */ /* 0x020fe20000400000 */
[----:B------:R-:W-:Y:S01]  /*c830*/  FSETP.GEU.AND P6, PT, R42, -126, PT ;  /* 0xc2fc00002a00780b */ /* 0x000fe20003fce000 */
[--C-:B--2---:R-:W-:Y:S01]  /*c840*/  FFMA R46, R66, UR15, -R164.reuse ;  /* 0x0000000f422e7c23 */ /* 0x104fe200080008a4 */
[----:B------:R-:W-:Y:S01]  /*c850*/  FMNMX R16, R44, R5, !PT ;  /* 0x000000052c107209 */ /* 0x000fe20007800000 */
[--C-:B------:R-:W-:Y:S01]  /*c860*/  FFMA R66, R103, UR15, -R164.reuse ;  /* 0x0000000f67427c23 */ /* 0x100fe200080008a4 */
[----:B------:R-:W-:-:S02]  /*c870*/  FFMA R103, R142, UR15, -R164 ;  /* 0x0000000f8e677c23 */ /* 0x000fc400080008a4 */
[----:B------:R-:W2:Y:S01]  /*c880*/  MUFU.EX2 R38, R38 ;  /* 0x0000002600267308 */ /* 0x000ea20000000800 */
[----:B---3--:R-:W-:Y:S01]  /*c890*/  @!P2 FMUL R106, R106, R106 ;  /* 0x0000006a6a6aa220 */ /* 0x008fe20000400000 */
[----:B------:R-:W-:Y:S01]  /*c8a0*/  FSETP.GEU.AND P2, PT, R39, -126, PT ;  /* 0xc2fc00002700780b */ /* 0x000fe20003f4e000 */
[----:B------:R-:W-:Y:S01]  /*c8b0*/  @!P5 FMUL R15, R15, 0.5 ;  /* 0x3f0000000f0fd820 */ /* 0x000fe20000400000 */
[----:B------:R-:W-:-:S03]  /*c8c0*/  FMNMX R5, R45, R16, !PT ;  /* 0x000000102d057209 */ /* 0x000fc60007800000 */
[----:B------:R-:W-:Y:S01]  /*c8d0*/  @!P6 FMUL R42, R42, 0.5 ;  /* 0x3f0000002a2ae820 */ /* 0x000fe20000400000 */
[----:B------:R-:W-:Y:S01]  /*c8e0*/  FMNMX R16, R48, R5, !PT ;  /* 0x0000000530107209 */ /* 0x000fe20007800000 */
[----:B-1----:R-:W-:Y:S01]  /*c8f0*/  @!P3 FMUL R35, R35, R35 ;  /* 0x000000232323b220 */ /* 0x002fe20000400000 */
[----:B------:R-:W-:Y:S01]  /*c900*/  FSETP.GEU.AND P3, PT, R58, -126, PT ;  /* 0xc2fc00003a00780b */ /* 0x000fe20003f6e000 */
[----:B------:R-:W1:Y:S01]  /*c910*/  MUFU.EX2 R15, R15 ;  /* 0x0000000f000f7308 */ /* 0x000e620000000800 */
        /* <DEDUP_REMOVED lines=9> */
[----:B------:R-:W3:Y:S01]  /*c9b0*/  MUFU.EX2 R39, R39 ;  /* 0x0000002700277308 */ /* 0x000ee20000000800 */
[----:B-1----:R-:W-:Y:S01]  /*c9c0*/  @!P5 FMUL R15, R15, R15 ;  /* 0x0000000f0f0fd220 */ /* 0x002fe20000400000 */
[----:B------:R-:W-:Y:S02]  /*c9d0*/  FSETP.GEU.AND P5, PT, R62, -126, PT ;  /* 0xc2fc00003e00780b */ /* 0x000fe40003fae000 */
[----:B------:R-:W-:Y:S01]  /*c9e0*/  @!P4 FMUL R59, R59, 0.5 ;  /* 0x3f0000003b3bc820 */ /* 0x000fe20000400000 */
[----:B------:R-:W-:-:S03]  /*c9f0*/  FMNMX R5, R57, R18, !PT ;  /* 0x0000001239057209 */ /* 0x000fc60007800000 */
[----:B------:R-:W1:Y:S01]  /*ca00*/  MUFU.EX2 R107, R58 ;  /* 0x0000003a006b7308 */ /* 0x000e620000000800 */
[----:B--2---:R-:W-:Y:S01]  /*ca10*/  @!P6 FMUL R42, R42, R42 ;  /* 0x0000002a2a2ae220 */ /* 0x004fe20000400000 */
[----:B------:R-:W-:Y:S02]  /*ca20*/  FSETP.GEU.AND P6, PT, R43, -126, PT ;  /* 0xc2fc00002b00780b */ /* 0x000fe40003fce000 */
[----:B------:R-:W-:-:S03]  /*ca30*/  FMNMX R18, R60, R5, !PT ;  /* 0x000000053c127209 */ /* 0x000fc60007800000 */
[----:B------:R-:W-:Y:S01]  /*ca40*/  @!P5 FMUL R62, R62, 0.5 ;  /* 0x3f0000003e3ed820 */ /* 0x000fe20000400000 */
[----:B------:R2:W4:Y:S01]  /*ca50*/  MUFU.EX2 R16, R59 ;  /* 0x0000003b00107308 */ /* 0x0005220000000800 */
[----:B---3--:R-:W-:Y:S01]  /*ca60*/  @!P2 FMUL R39, R39, R39 ;  /* 0x000000272727a220 */ /* 0x008fe20000400000 */
[----:B------:R-:W-:Y:S02]  /*ca70*/  FSETP.GEU.AND P2, PT, R46, -126, PT ;  /* 0xc2fc00002e00780b */ /* 0x000fe40003f4e000 */
[----:B------:R-:W-:-:S03]  /*ca80*/  FMNMX R5, R61, R18, !PT ;  /* 0x000000123d057209 */ /* 0x000fc60007800000 */
[----:B------:R-:W-:Y:S01]  /*ca90*/  @!P6 FMUL R43, R43, 0.5 ;  /* 0x3f0000002b2be820 */ /* 0x000fe20000400000 */
[----:B------:R-:W-:Y:S01]  /*caa0*/  FMNMX R18, R64, R5, !PT ;  /* 0x0000000540127209 */ /* 0x000fe20007800000 */
[----:B-1----:R-:W-:Y:S01]  /*cab0*/  @!P3 FMUL R107, R107, R107 ;  /* 0x0000006b6b6bb220 */ /* 0x002fe20000400000 */
[----:B------:R-:W-:Y:S01]  /*cac0*/  FSETP.GEU.AND P3, PT, R17, -126, PT ;  /* 0xc2fc00001100780b */ /* 0x000fe20003f6e000 */
[----:B------:R-:W1:Y:S01]  /*cad0*/  MUFU.EX2 R102, R62 ;  /* 0x0000003e00667308 */ /* 0x000e620000000800 */
[----:B------:R-:W-:Y:S01]  /*cae0*/  FMNMX R5, R65, R18, !PT ;  /* 0x0000001241057209 */ /* 0x000fe20007800000 */
[--C-:B--2---:R-:W-:Y:S01]  /*caf0*/  FFMA R59, R95, UR15, -R164.reuse ;  /* 0x0000000f5f3b7c23 */ /* 0x104fe200080008a4 */
[----:B------:R-:W-:Y:S01]  /*cb00*/  FFMA R95, R12, UR15, -R164 ;  /* 0x0000000f0c5f7c23 */ /* 0x000fe200080008a4 */
[----:B------:R-:W-:Y:S01]  /*cb10*/  @!P2 FMUL R46, R46, 0.5 ;  /* 0x3f0000002e2ea820 */ /* 0x000fe20000400000 */
[----:B------:R-:W-:Y:S01]  /*cb20*/  FMNMX R18, R68, R5, !PT ;  /* 0x0000000544127209 */ /* 0x000fe20007800000 */
[----:B----4-:R-:W-:Y:S01]  /*cb30*/  @!P4 FMUL R16, R16, R16 ;  /* 0x000000101010c220 */ /* 0x010fe20000400000 */
        /* <DEDUP_REMOVED lines=15> */
[----:B------:R-:W2:Y:S01]  /*cc30*/  MUFU.EX2 R50, R50 ;  /* 0x0000003200327308 */ /* 0x000ea20000000800 */
[----:B---3--:R-:W-:Y:S01]  /*cc40*/  @!P2 FMUL R46, R46, R46 ;  /* 0x0000002e2e2ea220 */ /* 0x008fe20000400000 */
[----:B------:R-:W-:Y:S02]  /*cc50*/  FSETP.GEU.AND P2, PT, R75, -126, PT ;  /* 0xc2fc00004b00780b */ /* 0x000fe40003f4e000 */
        /* <DEDUP_REMOVED lines=12> */
[----:B------:R2:W5:Y:S01]  /*cd20*/  MUFU.EX2 R18, R75 ;  /* 0x0000004b00127308 */ /* 0x0005620000000800 */
[----:B---3--:R-:W-:Y:S01]  /*cd30*/  @!P5 FMUL R47, R47, R47 ;  /* 0x0000002f2f2fd220 */ /* 0x008fe20000400000 */
[----:B------:R-:W-:Y:S01]  /*cd40*/  FMNMX R54, R84, R5, !PT ;  /* 0x0000000554367209 */ /* 0x000fe20007800000 */
[--C-:B-1----:R-:W-:Y:S01]  /*cd50*/  FFMA R74, R115, UR15, -R164.reuse ;  /* 0x0000000f734a7c23 */ /* 0x102fe200080008a4 */
[----:B------:R-:W-:Y:S01]  /*cd60*/  FSETP.GEU.AND P5, PT, R82, -126, PT ;  /* 0xc2fc00005200780b */ /* 0x000fe20003fae000 */
[--C-:B------:R-:W-:Y:S01]  /*cd70*/  FFMA R115, R163, UR15, -R164.reuse ;  /* 0x0000000fa3737c23 */ /* 0x100fe200080008a4 */
[----:B------:R-:W-:Y:S01]  /*cd80*/  FMNMX R5, R85, R54, !PT ;  /* 0x0000003655057209 */ /* 0x000fe20007800000 */
[----:B------:R-:W-:Y:S01]  /*cd90*/  @!P4 FMUL R51, R51, 0.5 ;  /* 0x3f0000003333c820 */ /* 0x000fe20000400000 */
[----:B------:R-:W1:Y:S01]  /*cda0*/  MUFU.EX2 R20, R20 ;  /* 0x0000001400147308 */ /* 0x000e620000000800 */
[----:B----4-:R-:W-:Y:S01]  /*cdb0*/  @!P6 FMUL R99, R99, R99 ;  /* 0x000000636363e220 */ /* 0x010fe20000400000 */
[----:B------:R-:W-:Y:S01]  /*cdc0*/  FSETP.GEU.AND P6, PT, R19, -126, PT ;  /* 0xc2fc00001300780b */ /* 0x000fe20003fce000 */
[--C-:B--2---:R-:W-:Y:S01]  /*cdd0*/  FFMA R75, R126, UR15, -R164.reuse ;  /* 0x0000000f7e4b7c23 */ /* 0x104fe200080008a4 */
[----:B------:R-:W-:Y:S01]  /*cde0*/  FMNMX R58, R88, R5, !PT ;  /* 0x00000005583a7209 */ /* 0x000fe20007800000 */
[----:B------:R-:W-:-:S03]  /*cdf0*/  FFMA R126, R151, UR15, -R164 ;  /* 0x0000000f977e7c23 */ /* 0x000fc600080008a4 */
[----:B------:R-:W2:Y:S01]  /*ce00*/  MUFU.EX2 R51, R51 ;  /* 0x0000003300337308 */ /* 0x000ea20000000800 */
[----:B-----5:R-:W-:Y:S01]  /*ce10*/  @!P2 FMUL R18, R18, R18 ;  /* 0x000000121212a220 */ /* 0x020fe20000400000 */
[----:B------:R-:W-:Y:S01]  /*ce20*/  FSETP.GEU.AND P2, PT, R86, -126, PT ;  /* 0xc2fc00005600780b */ /* 0x000fe20003f4e000 */
[----:B------:R-:W-:Y:S01]  /*ce30*/  @!P5 FMUL R82, R82, 0.5 ;  /* 0x3f0000005252d820 */ /* 0x000fe20000400000 */
[----:B------:R-:W-:-:S03]  /*ce40*/  FMNMX R5, R89, R58, !PT ;  /* 0x0000003a59057209 */ /* 0x000fc60007800000 */
[----:B------:R-:W-:Y:S01]  /*ce50*/  @!P6 FMUL R19, R19, 0.5 ;  /* 0x3f0000001313e820 */ /* 0x000fe20000400000 */
[----:B------:R-:W-:Y:S01]  /*ce60*/  FMNMX R58, R92, R5, !PT ;  /* 0x000000055c3a7209 */ /* 0x000fe20007800000 */
[----:B-1----:R-:W-:Y:S01]  /*ce70*/  @!P3 FMUL R20, R20, R20 ;  /* 0x000000141414b220 */ /* 0x002fe20000400000 */
[----:B------:R-:W-:Y:S01]  /*ce80*/  FSETP.GEU.AND P3, PT, R55, -126, PT ;  /* 0xc2fc00003700780b */ /* 0x000fe20003f6e000 */
[----:B------:R1:W3:Y:S01]  /*ce90*/  MUFU.EX2 R54, R82 ;  /* 0x0000005200367308 */ /* 0x0002e20000000800 */
[----:B------:R-:W-:-:S03]  /*cea0*/  FMNMX R5, R93, R58, !PT ;  /* 0x0000003a5d057209 */ /* 0x000fc60007800000 */
[----:B------:R-:W-:Y:S01]  /*ceb0*/  @!P2 FMUL R86, R86, 0.5 ;  /* 0x3f0000005656a820 */ /* 0x000fe20000400000 */
[----:B------:R-:W-:Y:S01]  /*cec0*/  FMNMX R58, R96, R5, !PT ;  /* 0x00000005603a7209 */ /* 0x000fe20007800000 */
[----:B--2---:R-:W-:Y:S01]  /*ced0*/  @!P4 FMUL R51, R51, R51 ;  /* 0x000000333333c220 */ /* 0x004fe20000400000 */
[----:B------:R-:W-:Y:S01]  /*cee0*/  FSETP.GEU.AND P4, PT, R90, -126, PT ;  /* 0xc2fc00005a00780b */ /* 0x000fe20003f8e000 */
[----:B------:R-:W2:Y:S01]  /*cef0*/  MUFU.EX2 R98, R86 ;  /* 0x0000005600627308 */ /* 0x000ea20000000800 */
[----:B------:R-:W-:Y:S01]  /*cf00*/  FMNMX R5, R97, R58, !PT ;  /* 0x0000003a61057209 */ /* 0x000fe20007800000 */
[----:B-1----:R-:W-:Y:S02]  /*cf10*/  FFMA R82, R135, UR15, -R164 ;  /* 0x0000000f87527c23 */ /* 0x002fe400080008a4 */
[----:B------:R-:W-:Y:S01]  /*cf20*/  @!P3 FMUL R55, R55, 0.5 ;  /* 0x3f0000003737b820 */ /* 0x000fe20000400000 */
[----:B------:R-:W-:-:S03]  /*cf30*/  FMNMX R62, R100, R5, !PT ;  /* 0x00000005643e7209 */ /* 0x000fc60007800000 */
[----:B------:R-:W1:Y:S01]  /*cf40*/  MUFU.EX2 R19, R19 ;  /* 0x0000001300137308 */ /* 0x000e620000000800 */
[----:B---3--:R-:W-:Y:S01]  /*cf50*/  @!P5 FMUL R54, R54, R54 ;  /* 0x000000363636d220 */ /* 0x008fe20000400000 */
[----:B------:R-:W-:Y:S02]  /*cf60*/  FSETP.GEU.AND P5, PT, R21, -126, PT ;  /* 0xc2fc00001500780b */ /* 0x000fe40003fae000 */
[----:B------:R-:W-:Y:S01]  /*cf70*/  @!P4 FMUL R90, R90, 0.5 ;  /* 0x3f0000005a5ac820 */ /* 0x000fe20000400000 */
[----:B------:R-:W-:-:S03]  /*cf80*/  FMNMX R5, R101, R62, !PT ;  /* 0x0000003e65057209 */ /* 0x000fc60007800000 */
        /* <DEDUP_REMOVED lines=28> */
[--C-:B---3--:R-:W-:Y:S01]  /*d150*/  FFMA R94, R23, UR15, -R164.reuse ;  /* 0x0000000f175e7c23 */ /* 0x108fe200080008a4 */
[----:B--2---:R-:W-:Y:S01]  /*d160*/  @!P2 FMUL R59, R59, R59 ;  /* 0x0000003b3b3ba220 */ /* 0x004fe20000400000 */
[----:B------:R-:W-:Y:S01]  /*d170*/  FFMA R23, R160, UR15, -R164 ;  /* 0x0000000fa0177c23 */ /* 0x000fe200080008a4 */
[----:B------:R-:W-:Y:S02]  /*d180*/  FMNMX R5, R113, R12, !PT ;  /* 0x0000000c71057209 */ /* 0x000fe40007800000 */
[----:B------:R-:W-:Y:S01]  /*d190*/  FSETP.GEU.AND P2, PT, R94, -126, PT ;  /* 0xc2fc00005e00780b */ /* 0x000fe20003f4e000 */
[----:B------:R-:W-:Y:S01]  /*d1a0*/  @!P5 FMUL R13, R13, 0.5 ;  /* 0x3f0000000d0dd820 */ /* 0x000fe20000400000 */
[----:B------:R-:W2:Y:S01]  /*d1b0*/  MUFU.EX2 R22, R22 ;  /* 0x0000001600167308 */ /* 0x000ea20000000800 */
[----:B----4-:R-:W-:Y:S01]  /*d1c0*/  @!P6 FMUL R62, R62, R62 ;  /* 0x0000003e3e3ee220 */ /* 0x010fe20000400000 */
[----:B------:R-:W-:-:S02]  /*d1d0*/  FSETP.GEU.AND P6, PT, R66, -126, PT ;  /* 0xc2fc00004200780b */ /* 0x000fc40003fce000 */
[----:B------:R-:W-:Y:S01]  /*d1e0*/  FMNMX R12, R116, R5, !PT ;  /* 0x00000005740c7209 */ /* 0x000fe20007800000 */
[----:B------:R-:W-:Y:S01]  /*d1f0*/  FADD R142, R31, R62 ;  /* 0x0000003e1f8e7221 */ /* 0x000fe20000000000 */
[----:B------:R-:W-:Y:S02]  /*d200*/  F2FP.F16.F32.PACK_AB R31, R30, R31 ;  /* 0x0000001f1e1f723e */ /* 0x000fe400000000ff */
[----:B------:R3:W4:Y:S01]  /*d210*/  MUFU.EX2 R63, R13 ;  /* 0x0000000d003f7308 */ /* 0x0007220000000800 */
[----:B-1----:R-:W-:Y:S01]  /*d220*/  @!P3 FMUL R95, R95, R95 ;  /* 0x0000005f5f5fb220 */ /* 0x002fe20000400000 */
[----:B------:R-:W-:Y:S01]  /*d230*/  FSETP.GEU.AND P3, PT, R23, -126, PT ;  /* 0xc2fc00001700780b */ /* 0x000fe20003f6e000 */
[----:B------:R-:W-:Y:S01]  /*d240*/  @!P2 FMUL R94, R94, 0.5 ;  /* 0x3f0000005e5ea820 */ /* 0x000fe20000400000 */
[----:B------:R-:W-:-:S03]  /*d250*/  FMNMX R5, R117, R12, !PT ;  /* 0x0000000c75057209 */ /* 0x000fc60007800000 */
[----:B------:R-:W-:Y:S01]  /*d260*/  @!P6 FMUL R66, R66, 0.5 ;  /* 0x3f0000004242e820 */ /* 0x000fe20000400000 */
[----:B------:R-:W-:Y:S01]  /*d270*/  FMNMX R12, R120, R5, !PT ;  /* 0x00000005780c7209 */ /* 0x000fe20007800000 */
[----:B------:R-:W1:Y:S01]  /*d280*/  MUFU.EX2 R94, R94 ;  /* 0x0000005e005e7308 */ /* 0x000e620000000800 */
[----:B--2---:R-:W-:Y:S01]  /*d290*/  @!P4 FMUL R22, R22, R22 ;  /* 0x000000161616c220 */ /* 0x004fe20000400000 */
[----:B------:R-:W-:Y:S01]  /*d2a0*/  FSETP.GEU.AND P4, PT, R67, -126, PT ;  /* 0xc2fc00004300780b */ /* 0x000fe20003f8e000 */
[----:B---3--:R-:W-:Y:S01]  /*d2b0*/  FFMA R13, R130, UR15, -R164 ;  /* 0x0000000f820d7c23 */ /* 0x008fe200080008a4 */
[----:B------:R-:W-:Y:S02]  /*d2c0*/  FMNMX R5, R121, R12, !PT ;  /* 0x0000000c79057209 */ /* 0x000fe40007800000 */
[----:B------:R-:W-:Y:S02]  /*d2d0*/  @!P3 FMUL R23, R23, 0.5 ;  /* 0x3f0000001717b820 */ /* 0x000fe40000400000 */
        /* <DEDUP_REMOVED lines=8> */
[----:B------:R-:W-:Y:S01]  /*d360*/  FMNMX R5, R125, R12, !PT ;  /* 0x0000000c7d057209 */ /* 0x000fe20007800000 */
[----:B------:R-:W-:Y:S02]  /*d370*/  FADD R139, R111, R94 ;  /* 0x0000005e6f8b7221 */ /* 0x000fe40000000000 */
[----:B------:R-:W-:Y:S01]  /*d380*/  @!P5 FMUL R70, R70, 0.5 ;  /* 0x3f0000004646d820 */ /* 0x000fe20000400000 */
[----:B------:R-:W1:Y:S01]  /*d390*/  MUFU.EX2 R67, R67 ;  /* 0x0000004300437308 */ /* 0x000e620000000800 */
[----:B--2---:R-:W-:Y:S01]  /*d3a0*/  @!P6 FMUL R66, R66, R66 ;  /* 0x000000424242e220 */ /* 0x004fe20000400000 */
[----:B------:R-:W-:-:S02]  /*d3b0*/  FSETP.GEU.AND P6, PT, R91, -126, PT ;  /* 0xc2fc00005b00780b */ /* 0x000fc40003fce000 */
        /* <DEDUP_REMOVED lines=12> */
[----:B------:R-:W1:Y:S01]  /*d480*/  MUFU.EX2 R91, R91 ;  /* 0x0000005b005b7308 */ /* 0x000e620000000800 */
[----:B------:R-:W-:Y:S01]  /*d490*/  FMNMX R5, R133, R12, !PT ;  /* 0x0000000c85057209 */ /* 0x000fe20007800000 */
[----:B--2---:R-:W-:Y:S01]  /*d4a0*/  @!P5 FMUL R70, R70, R70 ;  /* 0x000000464646d220 */ /* 0x004fe20000400000 */
[----:B------:R-:W-:Y:S02]  /*d4b0*/  FSETP.GEU.AND P5, PT, R90, -126, PT ;  /* 0xc2fc00005a00780b */ /* 0x000fe40003fae000 */
[----:B------:R-:W-:Y:S02]  /*d4c0*/  FMNMX R12, R136, R5, !PT ;  /* 0x00000005880c7209 */ /* 0x000fe40007800000 */
[----:B------:R-:W-:Y:S01]  /*d4d0*/  @!P4 FMUL R78, R78, 0.5 ;  /* 0x3f0000004e4ec820 */ /* 0x000fe20000400000 */
[----:B------:R-:W2:Y:S01]  /*d4e0*/  MUFU.EX2 R71, R71 ;  /* 0x0000004700477308 */ /* 0x000ea20000000800 */
[----:B---3--:R-:W-:Y:S01]  /*d4f0*/  @!P2 FMUL R74, R74, R74 ;  /* 0x0000004a4a4aa220 */ /* 0x008fe20000400000 */
[----:B------:R-:W-:-:S02]  /*d500*/  FSETP.GEU.AND P2, PT, R75, -126, PT ;  /* 0xc2fc00004b00780b */ /* 0x000fc40003f4e000 */
[----:B------:R-:W-:-:S04]  /*d510*/  FMNMX R5, R137, R12, !PT ;  /* 0x0000000c89057209 */ /* 0x000fc80007800000 */
[----:B------:R-:W3:Y:S01]  /*d520*/  MUFU.EX2 R78, R78 ;  /* 0x0000004e004e7308 */ /* 0x000ee20000000800 */
[----:B-1----:R-:W-:Y:S01]  /*d530*/  @!P6 FMUL R91, R91, R91 ;  /* 0x0000005b5b5be220 */ /* 0x002fe20000400000 */
[----:B------:R-:W-:Y:S01]  /*d540*/  FMNMX R12, R140, R5, !PT ;  /* 0x000000058c0c7209 */ /* 0x000fe20007800000 */
[----:B------:R-:W-:Y:S01]  /*d550*/  @!P5 FMUL R90, R90, 0.5 ;  /* 0x3f0000005a5ad820 */ /* 0x000fe20000400000 */
[----:B------:R-:W-:Y:S02]  /*d560*/  FSETP.GEU.AND P6, PT, R115, -126, PT ;  /* 0xc2fc00007300780b */ /* 0x000fe40003fce000 */
[----:B------:R-:W-:Y:S01]  /*d570*/  FMNMX R5, R141, R12, !PT ;  /* 0x0000000c8d057209 */ /* 0x000fe20007800000 */
[----:B------:R-:W-:Y:S01]  /*d580*/  @!P2 FMUL R75, R75, 0.5 ;  /* 0x3f0000004b4ba820 */ /* 0x000fe20000400000 */
[----:B--2---:R-:W-:Y:S02]  /*d590*/  @!P3 FMUL R71, R71, R71 ;  /* 0x000000474747b220 */ /* 0x004fe40000400000 */
[----:B------:R-:W-:Y:S01]  /*d5a0*/  FMNMX R12, R144, R5, !PT ;  /* 0x00000005900c7209 */ /* 0x000fe20007800000 */
[----:B------:R-:W1:Y:S01]  /*d5b0*/  MUFU.EX2 R90, R90 ;  /* 0x0000005a005a7308 */ /* 0x000e620000000800 */
[----:B------:R-:W-:-:S02]  /*d5c0*/  FSETP.GEU.AND P3, PT, R110, -126, PT ;  /* 0xc2fc00006e00780b */ /* 0x000fc40003f6e000 */
[----:B------:R-:W-:Y:S01]  /*d5d0*/  FMNMX R5, R145, R12, !PT ;  /* 0x0000000c91057209 */ /* 0x000fe20007800000 */
[----:B---3--:R-:W-:Y:S01]  /*d5e0*/  @!P4 FMUL R78, R78, R78 ;  /* 0x0000004e4e4ec220 */ /* 0x008fe20000400000 */
[----:B------:R-:W-:-:S03]  /*d5f0*/  FSETP.GEU.AND P4, PT, R13, -126, PT ;  /* 0xc2fc00000d00780b */ /* 0x000fc60003f8e000 */
[----:B------:R-:W2:Y:S01]  /*d600*/  MUFU.EX2 R75, R75 ;  /* 0x0000004b004b7308 */ /* 0x000ea20000000800 */
[----:B------:R-:W-:Y:S01]  /*d610*/  @!P6 FMUL R115, R115, 0.5 ;  /* 0x3f0000007373e820 */ /* 0x000fe20000400000 */
[----:B------:R-:W-:-:S04]  /*d620*/  FMNMX R12, R148, R5, !PT ;  /* 0x00000005940c7209 */ /* 0x000fc80007800000 */
[----:B------:R-:W-:Y:S01]  /*d630*/  FMNMX R12, R149, R12, !PT ;  /* 0x0000000c950c7209 */ /* 0x000fe20007800000 */
[----:B------:R-:W-:Y:S01]  /*d640*/  @!P3 FMUL R110, R110, 0.5 ;  /* 0x3f0000006e6eb820 */ /* 0x000fe20000400000 */
[----:B------:R-:W3:Y:S01]  /*d650*/  MUFU.EX2 R115, R115 ;  /* 0x0000007300737308 */ /* 0x000ee20000000800 */
[----:B-1----:R-:W-:Y:S01]  /*d660*/  @!P5 FMUL R90, R90, R90 ;  /* 0x0000005a5a5ad220 */ /* 0x002fe20000400000 */
[----:B------:R-:W-:Y:S01]  /*d670*/  FSETP.GEU.AND P5, PT, R114, -126, PT ;  /* 0xc2fc00007200780b */ /* 0x000fe20003fae000 */
[----:B------:R-:W1:Y:S01]  /*d680*/  SHFL.BFLY PT, R5, R12, 0x1, 0x1f ;  /* 0x0c201f000c057f89 */ /* 0x000e6200000e0000 */
[----:B------:R-:W-:-:S04]  /*d690*/  @!P4 FMUL R13, R13, 0.5 ;  /* 0x3f0000000d0dc820 */ /* 0x000fc80000400000 */
[----:B------:R-:W4:Y:S01]  /*d6a0*/  MUFU.EX2 R110, R110 ;  /* 0x0000006e006e7308 */ /* 0x000f220000000800 */
        /* <DEDUP_REMOVED lines=8> */
[----:B----4-:R-:W-:Y:S01]  /*d730*/  @!P3 FMUL R110, R110, R110 ;  /* 0x0000006e6e6eb220 */ /* 0x010fe20000400000 */
[----:B------:R-:W-:Y:S02]  /*d740*/  FSETP.GEU.AND P3, PT, R138, -126, PT ;  /* 0xc2fc00008a00780b */ /* 0x000fe40003f6e000 */
[----:B-1----:R-:W-:Y:S01]  /*d750*/  FMNMX R5, R12, R5, !PT ;  /* 0x000000050c057209 */ /* 0x002fe20007800000 */
[C---:B------:R-:W-:Y:S01]  /*d760*/  FADD R151, R43.reuse, R110 ;  /* 0x0000006e2b977221 */ /* 0x040fe20000000000 */
[----:B------:R-:W-:Y:S01]  /*d770*/  F2FP.F16.F32.PACK_AB R43, R43, R102 ;  /* 0x000000662b2b723e */ /* 0x000fe200000000ff */
[----:B------:R-:W-:Y:S01]  /*d780*/  @!P6 FMUL R79, R79, 0.5 ;  /* 0x3f0000004f4fe820 */ /* 0x000fe20000400000 */
[----:B------:R-:W1:Y:S01]  /*d790*/  MUFU.EX2 R82, R82 ;  /* 0x0000005200527308 */ /* 0x000e620000000800 */
[----:B--2---:R-:W-:Y:S01]  /*d7a0*/  @!P4 FMUL R13, R13, R13 ;  /* 0x0000000d0d0dc220 */ /* 0x004fe20000400000 */
[----:B------:R-:W-:Y:S01]  /*d7b0*/  FSETP.GEU.AND P4, PT, R83, -126, PT ;  /* 0xc2fc00005300780b */ /* 0x000fe20003f8e000 */
[----:B------:R-:W2:Y:S02]  /*d7c0*/  SHFL.BFLY PT, R86, R5, 0x2, 0x1f ;  /* 0x0c401f0005567f89 */ /* 0x000ea400000e0000 */
[----:B------:R-:W-:-:S02]  /*d7d0*/  FADD R161, R46, R13 ;  /* 0x0000000d2ea17221 */ /* 0x000fc40000000000 */
[----:B------:R-:W-:Y:S01]  /*d7e0*/  @!P3 FMUL R138, R138, 0.5 ;  /* 0x3f0000008a8ab820 */ /* 0x000fe20000400000 */
[----:B------:R-:W4:Y:S01]  /*d7f0*/  MUFU.EX2 R79, R79 ;  /* 0x0000004f004f7308 */ /* 0x000f220000000800 */
[----:B---3--:R-:W-:Y:S01]  /*d800*/  @!P5 FMUL R114, R114, R114 ;  /* 0x000000727272d220 */ /* 0x008fe20000400000 */
[----:B------:R-:W-:-:S05]  /*d810*/  FSETP.GEU.AND P5, PT, R103, -126, PT ;  /* 0xc2fc00006700780b */ /* 0x000fca0003fae000 */
[----:B------:R-:W-:Y:S01]  /*d820*/  @!P4 FMUL R83, R83, 0.5 ;  /* 0x3f0000005353c820 */ /* 0x000fe20000400000 */
[----:B------:R3:W5:Y:S01]  /*d830*/  MUFU.EX2 R12, R138 ;  /* 0x0000008a000c7308 */ /* 0x0007620000000800 */
[----:B-1----:R-:W-:Y:S01]  /*d840*/  @!P2 FMUL R82, R82, R82 ;  /* 0x000000525252a220 */ /* 0x002fe20000400000 */
[----:B------:R-:W-:-:S05]  /*d850*/  FSETP.GEU.AND P2, PT, R87, -126, PT ;  /* 0xc2fc00005700780b */ /* 0x000fca0003f4e000 */
[----:B------:R-:W-:Y:S01]  /*d860*/  @!P5 FMUL R103, R103, 0.5 ;  /* 0x3f0000006767d820 */ /* 0x000fe20000400000 */
[----:B------:R-:W1:Y:S01]  /*d870*/  MUFU.EX2 R83, R83 ;  /* 0x0000005300537308 */ /* 0x000e620000000800 */
[----:B----4-:R-:W-:Y:S01]  /*d880*/  @!P6 FMUL R79, R79, R79 ;  /* 0x0000004f4f4fe220 */ /* 0x010fe20000400000 */
[----:B------:R-:W-:Y:S01]  /*d890*/  FSETP.GEU.AND P6, PT, R143, -126, PT ;  /* 0xc2fc00008f00780b */ /* 0x000fe20003fce000 */
[----:B---3--:R-:W-:Y:S01]  /*d8a0*/  FADD R138, R11, R58 ;  /* 0x0000003a0b8a7221 */ /* 0x008fe20000000000 */
[----:B--2---:R-:W-:-:S03]  /*d8b0*/  FMNMX R5, R5, R86, !PT ;  /* 0x0000005605057209 */ /* 0x004fc60007800000 */
[----:B------:R-:W-:Y:S01]  /*d8c0*/  @!P2 FMUL R87, R87, 0.5 ;  /* 0x3f0000005757a820 */ /* 0x000fe20000400000 */
[----:B------:R-:W2:Y:S01]  /*d8d0*/  MUFU.EX2 R103, R103 ;  /* 0x0000006700677308 */ /* 0x000ea20000000800 */
[----:B-----5:R-:W-:Y:S01]  /*d8e0*/  @!P3 FMUL R12, R12, R12 ;  /* 0x0000000c0c0cb220 */ /* 0x020fe20000400000 */
[----:B------:R-:W-:-:S04]  /*d8f0*/  FSETP.NEU.AND P3, PT, R5, -INF , PT ;  /* 0xff8000000500780b */ /* 0x000fc80003f6d000 */
[----:B------:R-:W-:Y:S01]  /*d900*/  FSEL R134, R5, RZ, P3 ;  /* 0x000000ff05867208 */ /* 0x000fe20001800000 */
[----:B------:R-:W-:Y:S01]  /*d910*/  @!P6 FMUL R143, R143, 0.5 ;  /* 0x3f0000008f8fe820 */ /* 0x000fe20000400000 */
[----:B------:R-:W3:Y:S01]  /*d920*/  MUFU.EX2 R87, R87 ;  /* 0x0000005700577308 */ /* 0x000ee20000000800 */
[----:B-1----:R-:W-:Y:S01]  /*d930*/  @!P4 FMUL R83, R83, R83 ;  /* 0x000000535353c220 */ /* 0x002fe20000400000 */
[----:B------:R-:W-:Y:S01]  /*d940*/  FSETP.GEU.AND P4, PT, R118, -126, PT ;  /* 0xc2fc00007600780b */ /* 0x000fe20003f8e000 */
[----:B------:R-:W-:Y:S01]  /*d950*/  FMUL R130, R134, UR15 ;  /* 0x0000000f86827c20 */ /* 0x000fe20008400000 */
[----:B------:R-:W-:-:S03]  /*d960*/  FSETP.GEU.AND P3, PT, R119, -126, PT ;  /* 0xc2fc00007700780b */ /* 0x000fc60003f6e000 */
[--C-:B------:R-:W-:Y:S01]  /*d970*/  FFMA R25, R25, UR15, -R130.reuse ;  /* 0x0000000f19197c23 */ /* 0x100fe20008000882 */
[----:B------:R-:W1:Y:S01]  /*d980*/  MUFU.EX2 R86, R143 ;  /* 0x0000008f00567308 */ /* 0x000e620000000800 */
[--C-:B------:R-:W-:Y:S01]  /*d990*/  FFMA R131, R24, UR15, -R130.reuse ;  /* 0x0000000f18837c23 */ /* 0x100fe20008000882 */
[----:B--2---:R-:W-:Y:S01]  /*d9a0*/  @!P5 FMUL R103, R103, R103 ;  /* 0x000000676767d220 */ /* 0x004fe20000400000 */
[----:B------:R-:W-:Y:S01]  /*d9b0*/  FSETP.GEU.AND P5, PT, R126, -126, PT ;  /* 0xc2fc00007e00780b */ /* 0x000fe20003fae000 */
        /* <DEDUP_REMOVED lines=9> */
[----:B------:R-:W2:Y:S01]  /*da50*/  MUFU.EX2 R118, R118 ;  /* 0x0000007600767308 */ /* 0x000ea20000000800 */
[--C-:B------:R-:W-:Y:S01]  /*da60*/  FFMA R44, R44, UR15, -R130.reuse ;  /* 0x0000000f2c2c7c23 */ /* 0x100fe20008000882 */
[--C-:B------:R-:W-:Y:S01]  /*da70*/  FFMA R48, R48, UR15, -R130.reuse ;  /* 0x0000000f30307c23 */ /* 0x100fe20008000882 */
[----:B------:R-:W-:Y:S01]  /*da80*/  @!P5 FMUL R126, R126, 0.5 ;  /* 0x3f0000007e7ed820 */ /* 0x000fe20000400000 */
[----:B-1----:R-:W-:Y:S01]  /*da90*/  @!P6 FMUL R86, R86, R86 ;  /* 0x000000565656e220 */ /* 0x002fe20000400000 */
[----:B------:R-:W-:Y:S01]  /*daa0*/  FSETP.GEU.AND P6, PT, R131, -126, PT ;  /* 0xc2fc00008300780b */ /* 0x000fe20003fce000 */
[--C-:B------:R-:W-:Y:S01]  /*dab0*/  FFMA R56, R56, UR15, -R130.reuse ;  /* 0x0000000f38387c23 */ /* 0x100fe20008000882 */
[--C-:B------:R-:W-:Y:S01]  /*dac0*/  FFMA R52, R52, UR15, -R130.reuse ;  /* 0x0000000f34347c23 */ /* 0x100fe20008000882 */
[----:B------:R-:W1:Y:S01]  /*dad0*/  MUFU.EX2 R119, R119 ;  /* 0x0000007700777308 */ /* 0x000e620000000800 */
[--C-:B------:R-:W-:Y:S01]  /*dae0*/  FFMA R60, R60, UR15, -R130.reuse ;  /* 0x0000000f3c3c7c23 */ /* 0x100fe20008000882 */
[----:B------:R-:W-:Y:S01]  /*daf0*/  @!P2 FMUL R25, R25, 0.5 ;  /* 0x3f0000001919a820 */ /* 0x000fe20000400000 */
[--C-:B------:R-:W-:Y:S01]  /*db00*/  FFMA R64, R64, UR15, -R130.reuse ;  /* 0x0000000f40407c23 */ /* 0x100fe20008000882 */
[--C-:B------:R-:W-:Y:S01]  /*db10*/  FFMA R68, R68, UR15, -R130.reuse ;  /* 0x0000000f44447c23 */ /* 0x100fe20008000882 */
[--C-:B------:R-:W-:Y:S01]  /*db20*/  FFMA R76, R76, UR15, -R130.reuse ;  /* 0x0000000f4c4c7c23 */ /* 0x100fe20008000882 */
[--C-:B------:R-:W-:Y:S01]  /*db30*/  FFMA R72, R72, UR15, -R130.reuse ;  /* 0x0000000f48487c23 */ /* 0x100fe20008000882 */
[--C-:B------:R-:W-:Y:S01]  /*db40*/  FFMA R80, R80, UR15, -R130.reuse ;  /* 0x0000000f50507c23 */ /* 0x100fe20008000882 */
[----:B------:R3:W4:Y:S01]  /*db50*/  MUFU.EX2 R127, R25 ;  /* 0x00000019007f7308 */ /* 0x0007220000000800 */
[----:B--2---:R-:W-:Y:S01]  /*db60*/  @!P4 FMUL R118, R118, R118 ;  /* 0x000000767676c220 */ /* 0x004fe20000400000 */
[----:B------:R-:W-:Y:S01]  /*db70*/  FSETP.GEU.AND P4, PT, R24, -126, PT ;  /* 0xc2fc00001800780b */ /* 0x000fe20003f8e000 */
[----:B------:R-:W-:Y:S01]  /*db80*/  @!P6 FMUL R131, R131, 0.5 ;  /* 0x3f0000008383e820 */ /* 0x000fe20000400000 */
[--C-:B------:R-:W-:Y:S01]  /*db90*/  FFMA R84, R84, UR15, -R130.reuse ;  /* 0x0000000f54547c23 */ /* 0x100fe20008000882 */
[--C-:B------:R-:W-:Y:S01]  /*dba0*/  FFMA R135, R92, UR15, -R130.reuse ;  /* 0x0000000f5c877c23 */ /* 0x100fe20008000882 */
[--C-:B------:R-:W-:Y:S01]  /*dbb0*/  FFMA R92, R93, UR15, -R130.reuse ;  /* 0x0000000f5d5c7c23 */ /* 0x100fe20008000882 */
[--C-:B------:R-:W-:Y:S01]  /*dbc0*/  FFMA R128, R128, UR15, -R130.reuse ;  /* 0x0000000f80807c23 */ /* 0x100fe20008000882 */
[----:B------:R-:W2:Y:S01]  /*dbd0*/  MUFU.EX2 R126, R126 ;  /* 0x0000007e007e7308 */ /* 0x000ea20000000800 */
[----:B-1----:R-:W-:Y:S01]  /*dbe0*/  @!P3 FMUL R119, R119, R119 ;  /* 0x000000777777b220 */ /* 0x002fe20000400000 */
[----:B------:R-:W-:Y:S01]  /*dbf0*/  FSETP.GEU.AND P3, PT, R29, -126, PT ;  /* 0xc2fc00001d00780b */ /* 0x000fe20003f6e000 */
[--C-:B---3--:R-:W-:Y:S01]  /*dc00*/  FFMA R25, R37, UR15, -R130.reuse ;  /* 0x0000000f25197c23 */ /* 0x108fe20008000882 */
[--C-:B------:R-:W-:Y:S01]  /*dc10*/  FFMA R137, R137, UR15, -R130.reuse ;  /* 0x0000000f89897c23 */ /* 0x100fe20008000882 */
[--C-:B------:R-:W-:Y:S01]  /*dc20*/  FFMA R132, R132, UR15, -R130.reuse ;  /* 0x0000000f84847c23 */ /* 0x100fe20008000882 */
[----:B------:R-:W-:Y:S01]  /*dc30*/  FADD R143, R16, R115 ;  /* 0x00000073108f7221 */ /* 0x000fe20000000000 */
[----:B------:R-:W-:Y:S01]  /*dc40*/  @!P4 FMUL R24, R24, 0.5 ;  /* 0x3f0000001818c820 */ /* 0x000fe20000400000 */
[----:B------:R1:W3:Y:S01]  /*dc50*/  MUFU.EX2 R28, R131 ;  /* 0x00000083001c7308 */ /* 0x0002e20000000800 */
[----:B----4-:R-:W-:Y:S01]  /*dc60*/  @!P2 FMUL R127, R127, R127 ;  /* 0x0000007f7f7fa220 */ /* 0x010fe20000400000 */
[----:B------:R-:W-:Y:S01]  /*dc70*/  FSETP.GEU.AND P2, PT, R36, -126, PT ;  /* 0xc2fc00002400780b */ /* 0x000fe20003f4e000 */
[----:B------:R-:W-:Y:S01]  /*dc80*/  FFMA R146, R133, UR15, -R130 ;  /* 0x0000000f85927c23 */ /* 0x000fe20008000882 */
[----:B------:R-:W-:Y:S01]  /*dc90*/  FADD R133, R107, R90 ;  /* 0x0000005a6b857221 */ /* 0x000fe20000000000 */
[--C-:B------:R-:W-:Y:S01]  /*dca0*/  FFMA R147, R145, UR15, -R130.reuse ;  /* 0x0000000f91937c23 */ /* 0x100fe20008000882 */
[----:B------:R-:W-:Y:S01]  /*dcb0*/  FADD R145, R102, R75 ;  /* 0x0000004b66917221 */ /* 0x000fe20000000000 */
[----:B------:R-:W-:Y:S01]  /*dcc0*/  @!P3 FMUL R29, R29, 0.5 ;  /* 0x3f0000001d1db820 */ /* 0x000fe20000400000 */
[----:B------:R-:W4:Y:S01]  /*dcd0*/  MUFU.EX2 R24, R24 ;  /* 0x0000001800187308 */ /* 0x000f220000000800 */
[--C-:B-1----:R-:W-:Y:S01]  /*dce0*/  FFMA R131, R33, UR15, -R130.reuse ;  /* 0x0000000f21837c23 */ /* 0x102fe20008000882 */
[----:B--2---:R-:W-:Y:S01]  /*dcf0*/  @!P5 FMUL R126, R126, R126 ;  /* 0x0000007e7e7ed220 */ /* 0x004fe20000400000 */
[----:B------:R-:W-:Y:S01]  /*dd00*/  FSETP.GEU.AND P5, PT, R32, -126, PT ;  /* 0xc2fc00002000780b */ /* 0x000fe20003fae000 */
[----:B------:R-:W-:Y:S01]  /*dd10*/  FADD R138, R138, R133 ;  /* 0x000000858a8a7221 */ /* 0x000fe20000000000 */
[--C-:B------:R-:W-:Y:S01]  /*dd20*/  FFMA R148, R148, UR15, -R130.reuse ;  /* 0x0000000f94947c23 */ /* 0x100fe20008000882 */
[----:B------:R-:W-:Y:S01]  /*dd30*/  FFMA R149, R149, UR15, -R130 ;  /* 0x0000000f95957c23 */ /* 0x000fe20008000882 */
[----:B------:R-:W-:Y:S01]  /*dd40*/  @!P2 FMUL R36, R36, 0.5 ;  /* 0x3f0000002424a820 */ /* 0x000fe20000400000 */
[----:B------:R1:W2:Y:S01]  /*dd50*/  MUFU.EX2 R33, R29 ;  /* 0x0000001d00217308 */ /* 0x0002a20000000800 */
[----:B---3--:R-:W-:Y:S01]  /*dd60*/  @!P6 FMUL R28, R28, R28 ;  /* 0x0000001c1c1ce220 */ /* 0x008fe20000400000 */
[----:B------:R-:W-:Y:S01]  /*dd70*/  FSETP.GEU.AND P6, PT, R131, -126, PT ;  /* 0xc2fc00008300780b */ /* 0x000fe20003fce000 */
[----:B------:R-:W-:Y:S01]  /*dd80*/  FADD R142, R142, R145 ;  /* 0x000000918e8e7221 */ /* 0x000fe20000000000 */
[C---:B------:R-:W-:Y:S01]  /*dd90*/  FADD R145, R35.reuse, R70 ;  /* 0x0000004623917221 */ /* 0x040fe20000000000 */
[----:B------:R-:W-:Y:S01]  /*dda0*/  FADD R150, R98, R119 ;  /* 0x0000007762967221 */ /* 0x000fe20000000000 */
[----:B------:R-:W-:-:S02]  /*ddb0*/  F2FP.F16.F32.PACK_AB R35, R35, R106 ;  /* 0x0000006a2323723e */ /* 0x000fc400000000ff */
[----:B------:R-:W3:Y:S01]  /*ddc0*/  MUFU.EX2 R36, R36 ;  /* 0x0000002400247308 */ /* 0x000ee20000000800 */
[----:B------:R-:W-:Y:S01]  /*ddd0*/  @!P5 FMUL R32, R32, 0.5 ;  /* 0x3f0000002020d820 */ /* 0x000fe20000400000 */
[----:B----4-:R-:W-:Y:S01]  /*dde0*/  @!P4 FMUL R24, R24, R24 ;  /* 0x000000181818c220 */ /* 0x010fe20000400000 */
[----:B------:R-:W-:Y:S01]  /*ddf0*/  FSETP.GEU.AND P4, PT, R25, -126, PT ;  /* 0xc2fc00001900780b */ /* 0x000fe20003f8e000 */
[----:B-1----:R-:W-:Y:S01]  /*de00*/  FFMA R29, R41, UR15, -R130 ;  /* 0x0000000f291d7c23 */ /* 0x002fe20008000882 */
[----:B------:R-:W-:Y:S02]  /*de10*/  F2FP.F16.F32.PACK_AB R75, R110, R75 ;  /* 0x0000004b6e4b723e */ /* 0x000fe400000000ff */
[----:B------:R-:W-:Y:S01]  /*de20*/  @!P6 FMUL R131, R131, 0.5 ;  /* 0x3f0000008383e820 */ /* 0x000fe20000400000 */
[----:B------:R-:W1:Y:S01]  /*de30*/  MUFU.EX2 R32, R32 ;  /* 0x0000002000207308 */ /* 0x000e620000000800 */
[----:B--2---:R-:W-:Y:S01]  /*de40*/  @!P3 FMUL R33, R33, R33 ;  /* 0x000000212121b220 */ /* 0x004fe20000400000 */
[----:B------:R-:W-:-:S06]  /*de50*/  FSETP.GEU.AND P3, PT, R40, -126, PT ;  /* 0xc2fc00002800780b */ /* 0x000fcc0003f6e000 */
[----:B------:R2:W4:Y:S01]  /*de60*/  MUFU.EX2 R37, R131 ;  /* 0x0000008300257308 */ /* 0x0005220000000800 */
[----:B------:R-:W-:Y:S01]  /*de70*/  @!P4 FMUL R25, R25, 0.5 ;  /* 0x3f0000001919c820 */ /* 0x000fe20000400000 */
[----:B---3--:R-:W-:-:S05]  /*de80*/  @!P2 FMUL R36, R36, R36 ;  /* 0x000000242424a220 */ /* 0x008fca0000400000 */
[----:B------:R-:W-:Y:S01]  /*de90*/  @!P3 FMUL R40, R40, 0.5 ;  /* 0x3f0000002828b820 */ /* 0x000fe20000400000 */
[----:B------:R3:W5:Y:S01]  /*dea0*/  MUFU.EX2 R41, R25 ;  /* 0x0000001900297308 */ /* 0x0007620000000800 */
[----:B--2---:R-:W-:Y:S01]  /*deb0*/  FFMA R131, R45, UR15, -R130 ;  /* 0x0000000f2d837c23 */ /* 0x004fe20008000882 */
[----:B-1----:R-:W-:Y:S01]  /*dec0*/  @!P5 FMUL R32, R32, R32 ;  /* 0x000000202020d220 */ /* 0x002fe20000400000 */
[----:B------:R-:W-:-:S03]  /*ded0*/  FSETP.GEU.AND P5, PT, R29, -126, PT ;  /* 0xc2fc00001d00780b */ /* 0x000fc60003fae000 */
[----:B------:R-:W-:Y:S02]  /*dee0*/  FSETP.GEU.AND P2, PT, R131, -126, PT ;  /* 0xc2fc00008300780b */ /* 0x000fe40003f4e000 */
[----:B------:R-:W1:Y:S01]  /*def0*/  MUFU.EX2 R40, R40 ;  /* 0x0000002800287308 */ /* 0x000e620000000800 */
[----:B----4-:R-:W-:Y:S01]  /*df00*/  @!P6 FMUL R37, R37, R37 ;  /* 0x000000252525e220 */ /* 0x010fe20000400000 */
[----:B------:R-:W-:Y:S01]  /*df10*/  FSETP.GEU.AND P6, PT, R44, -126, PT ;  /* 0xc2fc00002c00780b */ /* 0x000fe20003fce000 */
[----:B---3--:R-:W-:-:S05]  /*df20*/  FFMA R25, R49, UR15, -R130 ;  /* 0x0000000f31197c23 */ /* 0x008fca0008000882 */
[----:B------:R-:W-:Y:S01]  /*df30*/  @!P5 FMUL R29, R29, 0.5 ;  /* 0x3f0000001d1dd820 */ /* 0x000fe20000400000 */
[----:B-----5:R-:W-:Y:S01]  /*df40*/  @!P4 FMUL R41, R41, R41 ;  /* 0x000000292929c220 */ /* 0x020fe20000400000 */
[----:B------:R-:W-:Y:S01]  /*df50*/  FSETP.GEU.AND P4, PT, R48, -126, PT ;  /* 0xc2fc00003000780b */ /* 0x000fe20003f8e000 */
[----:B------:R-:W-:Y:S01]  /*df60*/  @!P2 FMUL R131, R131, 0.5 ;  /* 0x3f0000008383a820 */ /* 0x000fe20000400000 */
[----:B------:R2:W3:Y:S03]  /*df70*/  MUFU.EX2 R45, R29 ;  /* 0x0000001d002d7308 */ /* 0x0004e60000000800 */
[----:B------:R-:W-:Y:S01]  /*df80*/  @!P6 FMUL R44, R44, 0.5 ;  /* 0x3f0000002c2ce820 */ /* 0x000fe20000400000 */
[----:B-1----:R-:W-:Y:S01]  /*df90*/  @!P3 FMUL R40, R40, R40 ;  /* 0x000000282828b220 */ /* 0x002fe20000400000 */
[----:B------:R-:W-:-:S03]  /*dfa0*/  FSETP.GEU.AND P3, PT, R25, -126, PT ;  /* 0xc2fc00001900780b */ /* 0x000fc60003f6e000 */
[----:B------:R1:W4:Y:S01]  /*dfb0*/  MUFU.EX2 R49, R131 ;  /* 0x0000008300317308 */ /* 0x0003220000000800 */
[----:B--2---:R-:W-:Y:S02]  /*dfc0*/  FFMA R29, R53, UR15, -R130 ;  /* 0x0000000f351d7c23 */ /* 0x004fe40008000882 */
[----:B------:R-:W-:-:S05]  /*dfd0*/  @!P4 FMUL R48, R48, 0.5 ;  /* 0x3f0000003030c820 */ /* 0x000fca0000400000 */
[----:B------:R-:W2:Y:S01]  /*dfe0*/  MUFU.EX2 R44, R44 ;  /* 0x0000002c002c7308 */ /* 0x000ea20000000800 */
[----:B---3--:R-:W-:Y:S01]  /*dff0*/  @!P5 FMUL R45, R45, R45 ;  /* 0x0000002d2d2dd220 */ /* 0x008fe20000400000 */
[----:B------:R-:W-:Y:S01]  /*e000*/  FSETP.GEU.AND P5, PT, R52, -126, PT ;  /* 0xc2fc00003400780b */ /* 0x000fe20003fae000 */
[----:B------:R-:W-:Y:S01]  /*e010*/  @!P3 FMUL R25, R25, 0.5 ;  /* 0x3f0000001919b820 */ /* 0x000fe20000400000 */
[----:B-1----:R-:W-:-:S04]  /*e020*/  FFMA R131, R57, UR15, -R130 ;  /* 0x0000000f39837c23 */ /* 0x002fc80008000882 */
[----:B------:R-:W1:Y:S01]  /*e030*/  MUFU.EX2 R48, R48 ;  /* 0x0000003000307308 */ /* 0x000e620000000800 */
[----:B----4-:R-:W-:Y:S01]  /*e040*/  @!P2 FMUL R49, R49, R49 ;  /* 0x000000313131a220 */ /* 0x010fe20000400000 */
[----:B------:R-:W-:-:S05]  /*e050*/  FSETP.GEU.AND P2, PT, R56, -126, PT ;  /* 0xc2fc00003800780b */ /* 0x000fca0003f4e000 */
[----:B------:R-:W-:Y:S01]  /*e060*/  @!P5 FMUL R52, R52, 0.5 ;  /* 0x3f0000003434d820 */ /* 0x000fe20000400000 */
[----:B------:R3:W4:Y:S01]  /*e070*/  MUFU.EX2 R53, R25 ;  /* 0x0000001900357308 */ /* 0x0007220000000800 */
[----:B--2---:R-:W-:Y:S01]  /*e080*/  @!P6 FMUL R44, R44, R44 ;  /* 0x0000002c2c2ce220 */ /* 0x004fe20000400000 */
[----:B------:R-:W-:-:S05]  /*e090*/  FSETP.GEU.AND P6, PT, R29, -126, PT ;  /* 0xc2fc00001d00780b */ /* 0x000fca0003fce000 */
[----:B------:R-:W-:Y:S01]  /*e0a0*/  @!P2 FMUL R56, R56, 0.5 ;  /* 0x3f0000003838a820 */ /* 0x000fe20000400000 */
[----:B------:R-:W2:Y:S01]  /*e0b0*/  MUFU.EX2 R52, R52 ;  /* 0x0000003400347308 */ /* 0x000ea20000000800 */
[----:B-1----:R-:W-:Y:S01]  /*e0c0*/  @!P4 FMUL R48, R48, R48 ;  /* 0x000000303030c220 */ /* 0x002fe20000400000 */
[----:B------:R-:W-:Y:S01]  /*e0d0*/  FSETP.GEU.AND P4, PT, R131, -126, PT ;  /* 0xc2fc00008300780b */ /* 0x000fe20003f8e000 */
[----:B---3--:R-:W-:-:S04]  /*e0e0*/  FFMA R25, R61, UR15, -R130 ;  /* 0x0000000f3d197c23 */ /* 0x008fc80008000882 */
[----:B------:R-:W-:Y:S01]  /*e0f0*/  @!P6 FMUL R29, R29, 0.5 ;  /* 0x3f0000001d1de820 */ /* 0x000fe20000400000 */
        /* <DEDUP_REMOVED lines=8> */
[----:B------:R2:W5:Y:S01]  /*e180*/  MUFU.EX2 R61, R131 ;  /* 0x00000083003d7308 */ /* 0x0005620000000800 */
[----:B---3--:R-:W-:Y:S01]  /*e190*/  FFMA R29, R65, UR15, -R130 ;  /* 0x0000000f411d7c23 */ /* 0x008fe20008000882 */
[----:B-1----:R-:W-:-:S04]  /*e1a0*/  @!P2 FMUL R56, R56, R56 ;  /* 0x000000383838a220 */ /* 0x002fc80000400000 */
[----:B------:R-:W-:Y:S01]  /*e1b0*/  FSETP.GEU.AND P2, PT, R29, -126, PT ;  /* 0xc2fc00001d00780b */ /* 0x000fe20003f4e000 */
[----:B------:R-:W-:Y:S01]  /*e1c0*/  @!P5 FMUL R25, R25, 0.5 ;  /* 0x3f0000001919d820 */ /* 0x000fe20000400000 */
[----:B------:R-:W1:Y:S01]  /*e1d0*/  MUFU.EX2 R60, R60 ;  /* 0x0000003c003c7308 */ /* 0x000e620000000800 */
[----:B----4-:R-:W-:Y:S01]  /*e1e0*/  @!P6 FMUL R57, R57, R57 ;  /* 0x000000393939e220 */ /* 0x010fe20000400000 */
[----:B------:R-:W-:Y:S01]  /*e1f0*/  FSETP.GEU.AND P6, PT, R64, -126, PT ;  /* 0xc2fc00004000780b */ /* 0x000fe20003fce000 */
[----:B--2---:R-:W-:-:S05]  /*e200*/  FFMA R131, R69, UR15, -R130 ;  /* 0x0000000f45837c23 */ /* 0x004fca0008000882 */
[----:B------:R2:W3:Y:S01]  /*e210*/  MUFU.EX2 R65, R25 ;  /* 0x0000001900417308 */ /* 0x0004e20000000800 */
[----:B-----5:R-:W-:Y:S01]  /*e220*/  @!P4 FMUL R61, R61, R61 ;  /* 0x0000003d3d3dc220 */ /* 0x020fe20000400000 */
[----:B------:R-:W-:Y:S01]  /*e230*/  FSETP.GEU.AND P4, PT, R68, -126, PT ;  /* 0xc2fc00004400780b */ /* 0x000fe20003f8e000 */
[----:B------:R-:W-:-:S04]  /*e240*/  @!P2 FMUL R29, R29, 0.5 ;  /* 0x3f0000001d1da820 */ /* 0x000fc80000400000 */
[----:B------:R-:W-:Y:S01]  /*e250*/  @!P6 FMUL R64, R64, 0.5 ;  /* 0x3f0000004040e820 */ /* 0x000fe20000400000 */
[----:B------:R4:W5:Y:S01]  /*e260*/  MUFU.EX2 R69, R29 ;  /* 0x0000001d00457308 */ /* 0x0009620000000800 */
[----:B-1----:R-:W-:Y:S01]  /*e270*/  @!P3 FMUL R60, R60, R60 ;  /* 0x0000003c3c3cb220 */ /* 0x002fe20000400000 */
[----:B------:R-:W-:Y:S01]  /*e280*/  FSETP.GEU.AND P3, PT, R131, -126, PT ;  /* 0xc2fc00008300780b */ /* 0x000fe20003f6e000 */
[----:B--2---:R-:W-:-:S04]  /*e290*/  FFMA R25, R73, UR15, -R130 ;  /* 0x0000000f49197c23 */ /* 0x004fc80008000882 */
[----:B------:R-:W-:Y:S01]  /*e2a0*/  @!P4 FMUL R68, R68, 0.5 ;  /* 0x3f0000004444c820 */ /* 0x000fe20000400000 */
[----:B------:R-:W1:Y:S01]  /*e2b0*/  MUFU.EX2 R64, R64 ;  /* 0x0000004000407308 */ /* 0x000e620000000800 */
[----:B---3--:R-:W-:Y:S01]  /*e2c0*/  @!P5 FMUL R65, R65, R65 ;  /* 0x000000414141d220 */ /* 0x008fe20000400000 */
[----:B------:R-:W-:Y:S01]  /*e2d0*/  FSETP.GEU.AND P5, PT, R72, -126, PT ;  /* 0xc2fc00004800780b */ /* 0x000fe20003fae000 */
[----:B----4-:R-:W-:-:S04]  /*e2e0*/  FFMA R29, R77, UR15, -R130 ;  /* 0x0000000f4d1d7c23 */ /* 0x010fc80008000882 */
[----:B------:R-:W-:Y:S01]  /*e2f0*/  @!P3 FMUL R131, R131, 0.5 ;  /* 0x3f0000008383b820 */ /* 0x000fe20000400000 */
[----:B------:R-:W2:Y:S01]  /*e300*/  MUFU.EX2 R68, R68 ;  /* 0x0000004400447308 */ /* 0x000ea20000000800 */
[----:B-----5:R-:W-:Y:S01]  /*e310*/  @!P2 FMUL R69, R69, R69 ;  /* 0x000000454545a220 */ /* 0x020fe20000400000 */
[----:B------:R-:W-:-:S05]  /*e320*/  FSETP.GEU.AND P2, PT, R76, -126, PT ;  /* 0xc2fc00004c00780b */ /* 0x000fca0003f4e000 */
[----:B------:R-:W-:Y:S01]  /*e330*/  @!P5 FMUL R72, R72, 0.5 ;  /* 0x3f0000004848d820 */ /* 0x000fe20000400000 */
[----:B------:R3:W4:Y:S01]  /*e340*/  MUFU.EX2 R73, R131 ;  /* 0x0000008300497308 */ /* 0x0007220000000800 */
[----:B-1----:R-:W-:Y:S01]  /*e350*/  @!P6 FMUL R64, R64, R64 ;  /* 0x000000404040e220 */ /* 0x002fe20000400000 */
[----:B------:R-:W-:-:S05]  /*e360*/  FSETP.GEU.AND P6, PT, R25, -126, PT ;  /* 0xc2fc00001900780b */ /* 0x000fca0003fce000 */
[----:B------:R-:W-:Y:S01]  /*e370*/  @!P2 FMUL R76, R76, 0.5 ;  /* 0x3f0000004c4ca820 */ /* 0x000fe20000400000 */
[----:B------:R-:W1:Y:S01]  /*e380*/  MUFU.EX2 R72, R72 ;  /* 0x0000004800487308 */ /* 0x000e620000000800 */
[----:B--2---:R-:W-:Y:S01]  /*e390*/  @!P4 FMUL R68, R68, R68 ;  /* 0x000000444444c220 */ /* 0x004fe20000400000 */
[----:B------:R-:W-:Y:S01]  /*e3a0*/  FSETP.GEU.AND P4, PT, R29, -126, PT ;  /* 0xc2fc00001d00780b */ /* 0x000fe20003f8e000 */
[----:B---3--:R-:W-:-:S04]  /*e3b0*/  FFMA R131, R81, UR15, -R130 ;  /* 0x0000000f51837c23 */ /* 0x008fc80008000882 */
[----:B------:R-:W-:Y:S01]  /*e3c0*/  @!P6 FMUL R25, R25, 0.5 ;  /* 0x3f0000001919e820 */ /* 0x000fe20000400000 */
[----:B------:R-:W2:Y:S01]  /*e3d0*/  MUFU.EX2 R76, R76 ;  /* 0x0000004c004c7308 */ /* 0x000ea20000000800 */
[----:B----4-:R-:W-:Y:S01]  /*e3e0*/  @!P3 FMUL R73, R73, R73 ;  /* 0x000000494949b220 */ /* 0x010fe20000400000 */
[----:B------:R-:W-:-:S05]  /*e3f0*/  FSETP.GEU.AND P3, PT, R80, -126, PT ;  /* 0xc2fc00005000780b */ /* 0x000fca0003f6e000 */
[----:B------:R-:W-:Y:S01]  /*e400*/  @!P4 FMUL R29, R29, 0.5 ;  /* 0x3f0000001d1dc820 */ /* 0x000fe20000400000 */
[----:B------:R3:W4:Y:S01]  /*e410*/  MUFU.EX2 R77, R25 ;  /* 0x00000019004d7308 */ /* 0x0007220000000800 */
[----:B-1----:R-:W-:Y:S01]  /*e420*/  @!P5 FMUL R72, R72, R72 ;  /* 0x000000484848d220 */ /* 0x002fe20000400000 */
[----:B------:R-:W-:-:S05]  /*e430*/  FSETP.GEU.AND P5, PT, R131, -126, PT ;  /* 0xc2fc00008300780b */ /* 0x000fca0003fae000 */
[----:B------:R-:W-:Y:S01]  /*e440*/  @!P3 FMUL R80, R80, 0.5 ;  /* 0x3f0000005050b820 */ /* 0x000fe20000400000 */
[----:B------:R1:W5:Y:S01]  /*e450*/  MUFU.EX2 R81, R29 ;  /* 0x0000001d00517308 */ /* 0x0003620000000800 */
[----:B---3--:R-:W-:Y:S01]  /*e460*/  FFMA R25, R85, UR15, -R130 ;  /* 0x0000000f55197c23 */ /* 0x008fe20008000882 */
[----:B--2---:R-:W-:-:S04]  /*e470*/  @!P2 FMUL R76, R76, R76 ;  /* 0x0000004c4c4ca220 */ /* 0x004fc80000400000 */
[----:B------:R-:W-:Y:S01]  /*e480*/  FSETP.GEU.AND P2, PT, R25, -126, PT ;  /* 0xc2fc00001900780b */ /* 0x000fe20003f4e000 */
[----:B------:R-:W-:Y:S01]  /*e490*/  @!P5 FMUL R131, R131, 0.5 ;  /* 0x3f0000008383d820 */ /* 0x000fe20000400000 */
[----:B------:R-:W2:Y:S01]  /*e4a0*/  MUFU.EX2 R80, R80 ;  /* 0x0000005000507308 */ /* 0x000ea20000000800 */
[----:B----4-:R-:W-:Y:S01]  /*e4b0*/  @!P6 FMUL R77, R77, R77 ;  /* 0x0000004d4d4de220 */ /* 0x010fe20000400000 */
[----:B------:R-:W-:Y:S01]  /*e4c0*/  FSETP.GEU.AND P6, PT, R84, -126, PT ;  /* 0xc2fc00005400780b */ /* 0x000fe20003fce000 */
[--C-:B-1----:R-:W-:Y:S01]  /*e4d0*/  FFMA R29, R88, UR15, -R130.reuse ;  /* 0x0000000f581d7c23 */ /* 0x102fe20008000882 */
[----:B------:R-:W-:-:S04]  /*e4e0*/  FFMA R88, R89, UR15, -R130 ;  /* 0x0000000f59587c23 */ /* 0x000fc80008000882 */
[----:B------:R-:W1:Y:S01]  /*e4f0*/  MUFU.EX2 R85, R131 ;  /* 0x0000008300557308 */ /* 0x000e620000000800 */
[----:B-----5:R-:W-:Y:S01]  /*e500*/  @!P4 FMUL R81, R81, R81 ;  /* 0x000000515151c220 */ /* 0x020fe20000400000 */
[----:B------:R-:W-:Y:S01]  /*e510*/  FSETP.GEU.AND P4, PT, R29, -126, PT ;  /* 0xc2fc00001d00780b */ /* 0x000fe20003f8e000 */
[----:B------:R-:W-:-:S04]  /*e520*/  @!P2 FMUL R25, R25, 0.5 ;  /* 0x3f0000001919a820 */ /* 0x000fc80000400000 */
[----:B------:R-:W-:Y:S01]  /*e530*/  @!P6 FMUL R84, R84, 0.5 ;  /* 0x3f0000005454e820 */ /* 0x000fe20000400000 */
[----:B------:R3:W4:Y:S01]  /*e540*/  MUFU.EX2 R89, R25 ;  /* 0x0000001900597308 */ /* 0x0007220000000800 */
[----:B--2---:R-:W-:Y:S01]  /*e550*/  @!P3 FMUL R80, R80, R80 ;  /* 0x000000505050b220 */ /* 0x004fe20000400000 */
[----:B------:R-:W-:-:S05]  /*e560*/  FSETP.GEU.AND P3, PT, R88, -126, PT ;  /* 0xc2fc00005800780b */ /* 0x000fca0003f6e000 */
[----:B------:R-:W-:Y:S01]  /*e570*/  @!P4 FMUL R29, R29, 0.5 ;  /* 0x3f0000001d1dc820 */ /* 0x000fe20000400000 */
[----:B------:R-:W2:Y:S01]  /*e580*/  MUFU.EX2 R84, R84 ;  /* 0x0000005400547308 */ /* 0x000ea20000000800 */
[--C-:B---3--:R-:W-:Y:S01]  /*e590*/  FFMA R25, R96, UR15, -R130.reuse ;  /* 0x0000000f60197c23 */ /* 0x108fe20008000882 */
[----:B-1----:R-:W-:Y:S01]  /*e5a0*/  @!P5 FMUL R85, R85, R85 ;  /* 0x000000555555d220 */ /* 0x002fe20000400000 */
[----:B------:R-:W-:Y:S01]  /*e5b0*/  FSETP.GEU.AND P5, PT, R135, -126, PT ;  /* 0xc2fc00008700780b */ /* 0x000fe20003fae000 */
[----:B------:R-:W-:-:S03]  /*e5c0*/  FFMA R96, R97, UR15, -R130 ;  /* 0x0000000f61607c23 */ /* 0x000fc60008000882 */
[----:B------:R-:W-:Y:S01]  /*e5d0*/  @!P3 FMUL R88, R88, 0.5 ;  /* 0x3f0000005858b820 */ /* 0x000fe20000400000 */
[----:B------:R1:W3:Y:S01]  /*e5e0*/  MUFU.EX2 R131, R29 ;  /* 0x0000001d00837308 */ /* 0x0002e20000000800 */
[----:B----4-:R-:W-:Y:S01]  /*e5f0*/  @!P2 FMUL R89, R89, R89 ;  /* 0x000000595959a220 */ /* 0x010fe20000400000 */
[----:B------:R-:W-:-:S06]  /*e600*/  FSETP.GEU.AND P2, PT, R25, -126, PT ;  /* 0xc2fc00001900780b */ /* 0x000fcc0003f4e000 */
[----:B------:R-:W4:Y:S01]  /*e610*/  MUFU.EX2 R88, R88 ;  /* 0x0000005800587308 */ /* 0x000f220000000800 */
[----:B--2---:R-:W-:Y:S01]  /*e620*/  @!P6 FMUL R84, R84, R84 ;  /* 0x000000545454e220 */ /* 0x004fe20000400000 */
[----:B------:R-:W-:Y:S01]  /*e630*/  FSETP.GEU.AND P6, PT, R92, -126, PT ;  /* 0xc2fc00005c00780b */ /* 0x000fe20003fce000 */
[----:B------:R-:W-:Y:S01]  /*e640*/  @!P5 FMUL R135, R135, 0.5 ;  /* 0x3f0000008787d820 */ /* 0x000fe20000400000 */
[--C-:B-1----:R-:W-:Y:S01]  /*e650*/  FFMA R29, R100, UR15, -R130.reuse ;  /* 0x0000000f641d7c23 */ /* 0x102fe20008000882 */
[----:B------:R-:W-:Y:S02]  /*e660*/  FFMA R100, R101, UR15, -R130 ;  /* 0x0000000f65647c23 */ /* 0x000fe40008000882 */
[----:B------:R-:W-:Y:S01]  /*e670*/  @!P2 FMUL R25, R25, 0.5 ;  /* 0x3f0000001919a820 */ /* 0x000fe20000400000 */
[----:B------:R1:W2:Y:S01]  /*e680*/  MUFU.EX2 R93, R135 ;  /* 0x00000087005d7308 */ /* 0x0002a20000000800 */
[----:B---3--:R-:W-:Y:S01]  /*e690*/  @!P4 FMUL R131, R131, R131 ;  /* 0x000000838383c220 */ /* 0x008fe20000400000 */
[----:B------:R-:W-:-:S05]  /*e6a0*/  FSETP.GEU.AND P4, PT, R96, -126, PT ;  /* 0xc2fc00006000780b */ /* 0x000fca0003f8e000 */
[----:B------:R-:W-:Y:S01]  /*e6b0*/  @!P6 FMUL R92, R92, 0.5 ;  /* 0x3f0000005c5ce820 */ /* 0x000fe20000400000 */
[----:B------:R3:W5:Y:S01]  /*e6c0*/  MUFU.EX2 R97, R25 ;  /* 0x0000001900617308 */ /* 0x0007620000000800 */
[--C-:B-1----:R-:W-:Y:S01]  /*e6d0*/  FFMA R135, R104, UR15, -R130.reuse ;  /* 0x0000000f68877c23 */ /* 0x102fe20008000882 */
[----:B------:R-:W-:Y:S01]  /*e6e0*/  FFMA R104, R105, UR15, -R130 ;  /* 0x0000000f69687c23 */ /* 0x000fe20008000882 */
[----:B----4-:R-:W-:Y:S01]  /*e6f0*/  @!P3 FMUL R88, R88, R88 ;  /* 0x000000585858b220 */ /* 0x010fe20000400000 */
[----:B------:R-:W-:-:S03]  /*e700*/  FSETP.GEU.AND P3, PT, R29, -126, PT ;  /* 0xc2fc00001d00780b */ /* 0x000fc60003f6e000 */
[----:B------:R-:W-:Y:S01]  /*e710*/  @!P4 FMUL R96, R96, 0.5 ;  /* 0x3f0000006060c820 */ /* 0x000fe20000400000 */
[----:B------:R-:W1:Y:S01]  /*e720*/  MUFU.EX2 R92, R92 ;  /* 0x0000005c005c7308 */ /* 0x000e620000000800 */
[----:B--2---:R-:W-:Y:S01]  /*e730*/  @!P5 FMUL R93, R93, R93 ;  /* 0x0000005d5d5dd220 */ /* 0x004fe20000400000 */
[----:B------:R-:W-:Y:S01]  /*e740*/  FSETP.GEU.AND P5, PT, R100, -126, PT ;  /* 0xc2fc00006400780b */ /* 0x000fe20003fae000 */
[--C-:B---3--:R-:W-:Y:S01]  /*e750*/  FFMA R25, R108, UR15, -R130.reuse ;  /* 0x0000000f6c197c23 */ /* 0x108fe20008000882 */
[----:B------:R-:W-:-:S04]  /*e760*/  FFMA R108, R109, UR15, -R130 ;  /* 0x0000000f6d6c7c23 */ /* 0x000fc80008000882 */
[----:B------:R-:W2:Y:S01]  /*e770*/  MUFU.EX2 R96, R96 ;  /* 0x0000006000607308 */ /* 0x000ea20000000800 */
[----:B-----5:R-:W-:Y:S01]  /*e780*/  @!P2 FMUL R97, R97, R97 ;  /* 0x000000616161a220 */ /* 0x020fe20000400000 */
[----:B------:R-:W-:Y:S01]  /*e790*/  FSETP.GEU.AND P2, PT, R104, -126, PT ;  /* 0xc2fc00006800780b */ /* 0x000fe20003f4e000 */
[----:B------:R-:W-:-:S04]  /*e7a0*/  @!P3 FMUL R29, R29, 0.5 ;  /* 0x3f0000001d1db820 */ /* 0x000fc80000400000 */
        /* <DEDUP_REMOVED lines=8> */
[--C-:B---3--:R-:W-:Y:S01]  /*e830*/  FFMA R29, R112, UR15, -R130.reuse ;  /* 0x0000000f701d7c23 */ /* 0x108fe20008000882 */
[--C-:B------:R-:W-:Y:S01]  /*e840*/  FFMA R112, R113, UR15, -R130.reuse ;  /* 0x0000000f71707c23 */ /* 0x100fe20008000882 */
[--C-:B------:R-:W-:Y:S01]  /*e850*/  FFMA R113, R120, UR15, -R130.reuse ;  /* 0x0000000f78717c23 */ /* 0x100fe20008000882 */
[--C-:B------:R-:W-:Y:S01]  /*e860*/  FFMA R120, R121, UR15, -R130.reuse ;  /* 0x0000000f79787c23 */ /* 0x100fe20008000882 */
[----:B------:R-:W-:Y:S01]  /*e870*/  @!P6 FMUL R135, R135, 0.5 ;  /* 0x3f0000008787e820 */ /* 0x000fe20000400000 */
[----:B------:R-:W2:Y:S01]  /*e880*/  MUFU.EX2 R104, R104 ;  /* 0x0000006800687308 */ /* 0x000ea20000000800 */
[----:B----4-:R-:W-:Y:S01]  /*e890*/  @!P3 FMUL R101, R101, R101 ;  /* 0x000000656565b220 */ /* 0x010fe20000400000 */
[----:B------:R-:W-:Y:S01]  /*e8a0*/  FSETP.GEU.AND P3, PT, R108, -126, PT ;  /* 0xc2fc00006c00780b */ /* 0x000fe20003f6e000 */
[--C-:B------:R-:W-:Y:S01]  /*e8b0*/  FFMA R121, R124, UR15, -R130.reuse ;  /* 0x0000000f7c797c23 */ /* 0x100fe20008000882 */
[----:B------:R-:W-:-:S03]  /*e8c0*/  FFMA R124, R125, UR15, -R130 ;  /* 0x0000000f7d7c7c23 */ /* 0x000fc60008000882 */
        /* <DEDUP_REMOVED lines=9> */
[----:B------:R-:W2:Y:S01]  /*e960*/  MUFU.EX2 R108, R108 ;  /* 0x0000006c006c7308 */ /* 0x000ea20000000800 */
[----:B---3--:R-:W-:Y:S01]  /*e970*/  @!P6 FMUL R105, R105, R105 ;  /* 0x000000696969e220 */ /* 0x008fe20000400000 */
[----:B------:R-:W-:Y:S01]  /*e980*/  FSETP.GEU.AND P6, PT, R112, -126, PT ;  /* 0xc2fc00007000780b */ /* 0x000fe20003fce000 */
[----:B-1----:R-:W-:-:S04]  /*e990*/  FFMA R25, R116, UR15, -R130 ;  /* 0x0000000f74197c23 */ /* 0x002fc80008000882 */
[----:B------:R-:W-:Y:S01]  /*e9a0*/  @!P2 FMUL R113, R113, 0.5 ;  /* 0x3f0000007171a820 */ /* 0x000fe20000400000 */
[----:B------:R1:W3:Y:S01]  /*e9b0*/  MUFU.EX2 R135, R29 ;  /* 0x0000001d00877308 */ /* 0x0002e20000000800 */
[----:B----4-:R-:W-:Y:S01]  /*e9c0*/  @!P4 FMUL R109, R109, R109 ;  /* 0x0000006d6d6dc220 */ /* 0x010fe20000400000 */
[----:B------:R-:W-:-:S05]  /*e9d0*/  FSETP.GEU.AND P4, PT, R120, -126, PT ;  /* 0xc2fc00007800780b */ /* 0x000fca0003f8e000 */
[----:B------:R-:W-:Y:S01]  /*e9e0*/  @!P6 FMUL R112, R112, 0.5 ;  /* 0x3f0000007070e820 */ /* 0x000fe20000400000 */
[----:B------:R-:W4:Y:S01]  /*e9f0*/  MUFU.EX2 R113, R113 ;  /* 0x0000007100717308 */ /* 0x000f220000000800 */
[----:B--2---:R-:W-:Y:S01]  /*ea00*/  @!P3 FMUL R108, R108, R108 ;  /* 0x0000006c6c6cb220 */ /* 0x004fe20000400000 */
[----:B------:R-:W-:Y:S01]  /*ea10*/  FSETP.GEU.AND P3, PT, R25, -126, PT ;  /* 0xc2fc00001900780b */ /* 0x000fe20003f6e000 */
[----:B-1----:R-:W-:Y:S01]  /*ea20*/  FADD R29, -R10, R9 ;  /* 0x000000090a1d7221 */ /* 0x002fe20000000100 */
[----:B------:R-:W-:Y:S01]  /*ea30*/  FFMA R9, R141, UR15, -R130 ;  /* 0x0000000f8d097c23 */ /* 0x000fe20008000882 */
[----:B------:R-:W-:Y:S02]  /*ea40*/  FADD R141, R14, R23 ;  /* 0x000000170e8d7221 */ /* 0x000fe40000000000 */
[----:B------:R-:W-:Y:S01]  /*ea50*/  @!P4 FMUL R120, R120, 0.5 ;  /* 0x3f0000007878c820 */ /* 0x000fe20000400000 */
[----:B------:R-:W1:Y:S01]  /*ea60*/  MUFU.EX2 R112, R112 ;  /* 0x0000007000707308 */ /* 0x000e620000000800 */
[----:B---3--:R-:W-:Y:S01]  /*ea70*/  @!P5 FMUL R135, R135, R135 ;  /* 0x000000878787d220 */ /* 0x008fe20000400000 */
[----:B------:R-:W-:Y:S01]  /*ea80*/  FSETP.GEU.AND P5, PT, R121, -126, PT ;  /* 0xc2fc00007900780b */ /* 0x000fe20003fae000 */
[----:B------:R-:W-:Y:S01]  /*ea90*/  FMUL R172, R29, UR15 ;  /* 0x0000000f1dac7c20 */ /* 0x000fe20008400000 */
[----:B------:R-:W-:-:S03]  /*eaa0*/  FADD R29, R41, R100 ;  /* 0x00000064291d7221 */ /* 0x000fc60000000000 */
[----:B------:R-:W-:Y:S01]  /*eab0*/  @!P3 FMUL R25, R25, 0.5 ;  /* 0x3f0000001919b820 */ /* 0x000fe20000400000 */
[----:B------:R2:W3:Y:S01]  /*eac0*/  MUFU.EX2 R116, R120 ;  /* 0x0000007800747308 */ /* 0x0004e20000000800 */
[----:B----4-:R-:W-:Y:S01]  /*ead0*/  @!P2 FMUL R113, R113, R113 ;  /* 0x000000717171a220 */ /* 0x010fe20000400000 */
[----:B------:R-:W-:-:S05]  /*eae0*/  FSETP.GEU.AND P2, PT, R128, -126, PT ;  /* 0xc2fc00008000780b */ /* 0x000fca0003f4e000 */
[----:B------:R-:W-:Y:S01]  /*eaf0*/  @!P5 FMUL R121, R121, 0.5 ;  /* 0x3f0000007979d820 */ /* 0x000fe20000400000 */
[----:B------:R4:W-:Y:S01]  /*eb00*/  MUFU.EX2 R125, R25 ;  /* 0x00000019007d7308 */ /* 0x0009e20000000800 */
[----:B-1----:R-:W-:Y:S01]  /*eb10*/  @!P6 FMUL R112, R112, R112 ;  /* 0x000000707070e220 */ /* 0x002fe20000400000 */
[----:B------:R-:W-:Y:S01]  /*eb20*/  FSETP.GEU.AND P6, PT, R124, -126, PT ;  /* 0xc2fc00007c00780b */ /* 0x000fe20003fce000 */
[--C-:B--2---:R-:W-:Y:S01]  /*eb30*/  FFMA R120, R129, UR15, -R130.reuse ;  /* 0x0000000f81787c23 */ /* 0x104fe20008000882 */
[--C-:B------:R-:W-:Y:S01]  /*eb40*/  FFMA R129, R136, UR15, -R130.reuse ;  /* 0x0000000f88817c23 */ /* 0x100fe20008000882 */
[--C-:B------:R-:W-:Y:S01]  /*eb50*/  FFMA R136, R144, UR15, -R130.reuse ;  /* 0x0000000f90887c23 */ /* 0x100fe20008000882 */
[----:B------:R-:W-:Y:S01]  /*eb60*/  FADD R144, R30, R59 ;  /* 0x0000003b1e907221 */ /* 0x000fe20000000000 */
[----:B------:R-:W-:Y:S01]  /*eb70*/  @!P2 FMUL R128, R128, 0.5 ;  /* 0x3f0000008080a820 */ /* 0x000fe20000400000 */
[----:B------:R-:W1:Y:S01]  /*eb80*/  MUFU.EX2 R121, R121 ;  /* 0x0000007900797308 */ /* 0x000e620000000800 */
[----:B----4-:R-:W-:Y:S01]  /*eb90*/  FADD R25, -R134, R7 ;  /* 0x0000000786197221 */ /* 0x010fe20000000100 */
[----:B---3--:R-:W-:Y:S01]  /*eba0*/  @!P4 FMUL R116, R116, R116 ;  /* 0x000000747474c220 */ /* 0x008fe20000400000 */
[----:B------:R-:W-:Y:S01]  /*ebb0*/  FSETP.GEU.AND P4, PT, R120, -126, PT ;  /* 0xc2fc00007800780b */ /* 0x000fe20003f8e000 */
[--C-:B------:R-:W-:Y:S01]  /*ebc0*/  FFMA R134, R117, UR15, -R130.reuse ;  /* 0x0000000f75867c23 */ /* 0x100fe20008000882 */
[----:B------:R-:W-:Y:S01]  /*ebd0*/  FFMA R117, R140, UR15, -R130 ;  /* 0x0000000f8c757c23 */ /* 0x000fe20008000882 */
[----:B------:R-:W-:Y:S01]  /*ebe0*/  FADD R140, R26, R21 ;  /* 0x000000151a8c7221 */ /* 0x000fe20000000000 */
[----:B------:R-:W-:Y:S01]  /*ebf0*/  @!P6 FMUL R124, R124, 0.5 ;  /* 0x3f0000007c7ce820 */ /* 0x000fe20000400000 */
[----:B------:R2:W3:Y:S01]  /*ec00*/  MUFU.EX2 R7, R128 ;  /* 0x0000008000077308 */ /* 0x0004e20000000800 */
        /* <DEDUP_REMOVED lines=8> */
[----:B------:R-:W-:Y:S01]  /*ec90*/  @!P4 FMUL R120, R120, 0.5 ;  /* 0x3f0000007878c820 */ /* 0x000fe20000400000 */
[----:B-1----:R-:W-:Y:S01]  /*eca0*/  @!P5 FMUL R121, R121, R121 ;  /* 0x000000797979d220 */ /* 0x002fe20000400000 */
[----:B------:R-:W-:Y:S01]  /*ecb0*/  FSETP.GEU.AND P5, PT, R132, -126, PT ;  /* 0xc2fc00008400780b */ /* 0x000fe20003fae000 */
[----:B--2---:R-:W-:Y:S01]  /*ecc0*/  FADD R128, R18, R83 ;  /* 0x0000005312807221 */ /* 0x004fe20000000000 */
[----:B------:R-:W-:Y:S01]  /*ecd0*/  FADD R178, R130, R151 ;  /* 0x0000009782b27221 */ /* 0x000fe20000000000 */
[----:B------:R-:W-:Y:S01]  /*ece0*/  FADD R130, R34, R63 ;  /* 0x0000003f22827221 */ /* 0x000fe20000000000 */
[----:B------:R-:W-:Y:S01]  /*ecf0*/  FADD R151, R50, R79 ;  /* 0x0000004f32977221 */ /* 0x000fe20000000000 */
[----:B------:R-:W1:Y:S01]  /*ed00*/  MUFU.EX2 R120, R120 ;  /* 0x0000007800787308 */ /* 0x000e620000000800 */
[----:B---3--:R-:W-:Y:S01]  /*ed10*/  @!P2 FMUL R7, R7, R7 ;  /* 0x000000070707a220 */ /* 0x008fe20000400000 */
[----:B------:R-:W-:Y:S01]  /*ed20*/  FSETP.GEU.AND P2, PT, R137, -126, PT ;  /* 0xc2fc00008900780b */ /* 0x000fe20003f4e000 */
[----:B----4-:R-:W-:Y:S01]  /*ed30*/  FADD R124, R99, R12 ;  /* 0x0000000c637c7221 */ /* 0x010fe20000000000 */
[----:B------:R-:W-:Y:S01]  /*ed40*/  FADD R141, R141, R128 ;  /* 0x000000808d8d7221 */ /* 0x000fe20000000000 */
[----:B------:R-:W-:Y:S01]  /*ed50*/  FADD R128, R122, R95 ;  /* 0x0000005f7a807221 */ /* 0x000fe20000000000 */
[----:B------:R-:W-:Y:S01]  /*ed60*/  FADD R175, R130, R151 ;  /* 0x0000009782af7221 */ /* 0x000fe20000000000 */
[----:B------:R-:W-:Y:S01]  /*ed70*/  FADD R139, R139, R124 ;  /* 0x0000007c8b8b7221 */ /* 0x000fe20000000000 */
[----:B------:R-:W-:Y:S01]  /*ed80*/  FADD R124, R20, R103 ;  /* 0x00000067147c7221 */ /* 0x000fe20000000000 */
[----:B-----5:R-:W-:Y:S01]  /*ed90*/  @!P6 FMUL R10, R10, R10 ;  /* 0x0000000a0a0ae220 */ /* 0x020fe20000400000 */
[----:B------:R-:W-:Y:S01]  /*eda0*/  FSETP.GEU.AND P6, PT, R129, -126, PT ;  /* 0xc2fc00008100780b */ /* 0x000fe20003fce000 */
[----:B------:R-:W-:Y:S01]  /*edb0*/  @!P5 FMUL R132, R132, 0.5 ;  /* 0x3f0000008484d820 */ /* 0x000fe20000400000 */
[----:B------:R-:W-:Y:S01]  /*edc0*/  FADD R143, R143, R124 ;  /* 0x0000007c8f8f7221 */ /* 0x000fe20000000000 */
[----:B------:R-:W-:Y:S01]  /*edd0*/  FADD R173, R128, R161 ;  /* 0x000000a180ad7221 */ /* 0x000fe20000000000 */
[----:B------:R-:W-:Y:S01]  /*ede0*/  FADD R128, R123, R22 ;  /* 0x000000167b807221 */ /* 0x000fe20000000000 */
[----:B------:R-:W-:Y:S01]  /*edf0*/  @!P2 FMUL R137, R137, 0.5 ;  /* 0x3f0000008989a820 */ /* 0x000fe20000400000 */
[----:B------:R2:W3:Y:S01]  /*ee00*/  MUFU.EX2 R133, R132 ;  /* 0x0000008400857308 */ /* 0x0004e20000000800 */
[----:B-1----:R-:W-:Y:S01]  /*ee10*/  @!P4 FMUL R120, R120, R120 ;  /* 0x000000787878c220 */ /* 0x002fe20000400000 */
[----:B------:R-:W-:Y:S01]  /*ee20*/  FSETP.GEU.AND P4, PT, R117, -126, PT ;  /* 0xc2fc00007500780b */ /* 0x000fe20003f8e000 */
[----:B------:R-:W-:Y:S01]  /*ee30*/  FADD R130, R27, R66 ;  /* 0x000000421b827221 */ /* 0x000fe20000000000 */
[----:B------:R-:W-:Y:S01]  /*ee40*/  FADD R161, R19, R118 ;  /* 0x0000007613a17221 */ /* 0x000fe20000000000 */
[----:B------:R-:W-:Y:S01]  /*ee50*/  FADD R151, R55, R126 ;  /* 0x0000007e37977221 */ /* 0x000fe20000000000 */
[----:B------:R-:W-:Y:S01]  /*ee60*/  FMUL R25, R25, UR15 ;  /* 0x0000000f19197c20 */ /* 0x000fe20008400000 */
[----:B------:R-:W-:Y:S01]  /*ee70*/  @!P6 FMUL R129, R129, 0.5 ;  /* 0x3f0000008181e820 */ /* 0x000fe20000400000 */
[----:B------:R1:W4:Y:S01]  /*ee80*/  MUFU.EX2 R124, R137 ;  /* 0x00000089007c7308 */ /* 0x0003220000000800 */
[----:B--2---:R-:W-:Y:S01]  /*ee90*/  FADD R132, R15, R74 ;  /* 0x0000004a0f847221 */ /* 0x004fe20000000000 */
[----:B------:R-:W-:Y:S01]  /*eea0*/  @!P3 FMUL R125, R125, R125 ;  /* 0x0000007d7d7db220 */ /* 0x000fe20000400000 */
[----:B------:R-:W-:Y:S01]  /*eeb0*/  FSETP.GEU.AND P3, PT, R172, -126, PT ;  /* 0xc2fc0000ac00780b */ /* 0x000fe20003f6e000 */
[----:B------:R-:W-:Y:S01]  /*eec0*/  FADD R138, R138, R139 ;  /* 0x0000008b8a8a7221 */ /* 0x000fe20000000000 */
[----:B------:R-:W-:Y:S01]  /*eed0*/  FADD R177, R132, R161 ;  /* 0x000000a184b17221 */ /* 0x000fe20000000000 */
[----:B------:R-:W-:Y:S01]  /*eee0*/  FADD R132, R39, R78 ;  /* 0x0000004e27847221 */ /* 0x000fe20000000000 */
[----:B------:R-:W-:Y:S01]  /*eef0*/  @!P4 FMUL R117, R117, 0.5 ;  /* 0x3f0000007575c820 */ /* 0x000fe20000400000 */
[----:B------:R-:W2:Y:S01]  /*ef00*/  MUFU.EX2 R129, R129 ;  /* 0x0000008100817308 */ /* 0x000ea20000000800 */
[----:B-1----:R-:W-:Y:S01]  /*ef10*/  FADD R137, R17, R114 ;  /* 0x0000007211897221 */ /* 0x002fe20000000000 */
[----:B---3--:R-:W-:Y:S01]  /*ef20*/  @!P5 FMUL R133, R133, R133 ;  /* 0x000000858585d220 */ /* 0x008fe20000400000 */
[----:B------:R-:W-:Y:S01]  /*ef30*/  FSETP.GEU.AND P5, PT, R9, -126, PT ;  /* 0xc2fc00000900780b */ /* 0x000fe20003fae000 */
[----:B------:R-:W-:Y:S01]  /*ef40*/  FADD R179, R132, R151 ;  /* 0x0000009784b37221 */ /* 0x000fe20000000000 */
[----:B------:R-:W-:Y:S01]  /*ef50*/  FADD R174, R128, R137 ;  /* 0x0000008980ae7221 */ /* 0x000fe20000000000 */
[----:B------:R-:W-:Y:S01]  /*ef60*/  FADD R137, R42, R71 ;  /* 0x000000472a897221 */ /* 0x000fe20000000000 */
[----:B------:R-:W-:Y:S01]  /*ef70*/  FADD R161, R61, R116 ;  /* 0x000000743da17221 */ /* 0x000fe20000000000 */
[----:B------:R-:W1:Y:S01]  /*ef80*/  MUFU.EX2 R117, R117 ;  /* 0x0000007500757308 */ /* 0x000e620000000800 */
[----:B----4-:R-:W-:Y:S01]  /*ef90*/  @!P2 FMUL R124, R124, R124 ;  /* 0x0000007c7c7ca220 */ /* 0x010fe20000400000 */
[----:B------:R-:W-:Y:S01]  /*efa0*/  FSETP.GEU.AND P2, PT, R147, -126, PT ;  /* 0xc2fc00009300780b */ /* 0x000fe20003f4e000 */
[----:B------:R-:W-:Y:S01]  /*efb0*/  FADD R180, R137, R150 ;  /* 0x0000009689b47221 */ /* 0x000fe20000000000 */
[----:B------:R-:W-:Y:S01]  /*efc0*/  FADD R137, R47, R82 ;  /* 0x000000522f897221 */ /* 0x000fe20000000000 */
[----:B------:R-:W-:Y:S01]  /*efd0*/  FADD R132, R28, R131 ;  /* 0x000000831c847221 */ /* 0x000fe20000000000 */
[----:B------:R-:W-:Y:S01]  /*efe0*/  FADD R151, R56, R113 ;  /* 0x0000007138977221 */ /* 0x000fe20000000000 */
[----:B------:R-:W-:Y:S01]  /*eff0*/  @!P3 FMUL R172, R172, 0.5 ;  /* 0x3f000000acacb820 */ /* 0x000fe20000400000 */
[----:B------:R-:W-:Y:S01]  /*f000*/  FADD R176, R130, R137 ;  /* 0x0000008982b07221 */ /* 0x000fe20000000000 */
[----:B--2---:R-:W-:Y:S01]  /*f010*/  @!P6 FMUL R129, R129, R129 ;  /* 0x000000818181e220 */ /* 0x004fe20000400000 */
[----:B------:R-:W-:Y:S01]  /*f020*/  FSETP.GEU.AND P6, PT, R136, -126, PT ;  /* 0xc2fc00008800780b */ /* 0x000fe20003fce000 */
[----:B------:R-:W-:Y:S01]  /*f030*/  @!P5 FMUL R9, R9, 0.5 ;  /* 0x3f0000000909d820 */ /* 0x000fe20000400000 */
[----:B------:R-:W-:Y:S01]  /*f040*/  FADD R162, R132, R151 ;  /* 0x0000009784a27221 */ /* 0x000fe20000000000 */
[----:B------:R-:W-:Y:S01]  /*f050*/  FADD R151, R65, R10 ;  /* 0x0000000a41977221 */ /* 0x000fe20000000000 */
[----:B------:R-:W-:Y:S01]  /*f060*/  FADD R137, R40, R105 ;  /* 0x0000006928897221 */ /* 0x000fe20000000000 */
[----:B------:R-:W-:Y:S01]  /*f070*/  @!P2 FMUL R147, R147, 0.5 ;  /* 0x3f0000009393a820 */ /* 0x000fe20000400000 */
[----:B------:R-:W2:Y:S01]  /*f080*/  MUFU.EX2 R128, R9 ;  /* 0x0000000900807308 */ /* 0x000ea20000000800 */
[----:B-1----:R-:W-:Y:S01]  /*f090*/  @!P4 FMUL R117, R117, R117 ;  /* 0x000000757575c220 */ /* 0x002fe20000400000 */
[----:B------:R-:W-:Y:S01]  /*f0a0*/  FSETP.GEU.AND P4, PT, R134, -126, PT ;  /* 0xc2fc00008600780b */ /* 0x000fe20003f8e000 */
[----:B------:R-:W-:Y:S01]  /*f0b0*/  FADD R150, R72, R129 ;  /* 0x0000008148967221 */ /* 0x000fe20000000000 */
[----:B------:R-:W-:Y:S01]  /*f0c0*/  FADD R132, R45, R104 ;  /* 0x000000682d847221 */ /* 0x000fe20000000000 */
[----:B------:R-:W-:Y:S01]  /*f0d0*/  FADD R160, R76, R117 ;  /* 0x000000754ca07221 */ /* 0x000fe20000000000 */
        /* <DEDUP_REMOVED lines=9> */
[----:B------:R-:W-:Y:S01]  /*f170*/  @!P4 FMUL R134, R134, 0.5 ;  /* 0x3f0000008686c820 */ /* 0x000fe20000400000 */
[----:B------:R4:W5:Y:S01]  /*f180*/  MUFU.EX2 R9, R136 ;  /* 0x0000008800097308 */ /* 0x0009620000000800 */
[----:B-1----:R-:W-:Y:S01]  /*f190*/  FADD R147, R44, R109 ;  /* 0x0000006d2c937221 */ /* 0x002fe20000000000 */
[----:B--2---:R-:W-:Y:S01]  /*f1a0*/  @!P5 FMUL R128, R128, R128 ;  /* 0x000000808080d220 */ /* 0x004fe20000400000 */
[----:B------:R-:W-:Y:S01]  /*f1b0*/  FSETP.GEU.AND P5, PT, R146, -126, PT ;  /* 0xc2fc00009200780b */ /* 0x000fe20003fae000 */
[----:B------:R-:W-:Y:S01]  /*f1c0*/  FADD R137, R24, R93 ;  /* 0x0000005d18897221 */ /* 0x000fe20000000000 */
[----:B------:R-:W-:Y:S01]  /*f1d0*/  FADD R169, R147, R160 ;  /* 0x000000a093a97221 */ /* 0x000fe20000000000 */
[----:B------:R-:W-:Y:S01]  /*f1e0*/  FADD R147, R48, R135 ;  /* 0x0000008730937221 */ /* 0x000fe20000000000 */
[----:B------:R-:W-:Y:S01]  /*f1f0*/  FADD R173, R173, R178 ;  /* 0x000000b2adad7221 */ /* 0x000fe20000000000 */
[----:B------:R-:W-:Y:S01]  /*f200*/  FADD R164, R137, R150 ;  /* 0x0000009689a47221 */ /* 0x000fe20000000000 */
[----:B----4-:R-:W-:Y:S01]  /*f210*/  FADD R136, R127, R88 ;  /* 0x000000587f887221 */ /* 0x010fe20000000000 */
[----:B---3--:R-:W-:Y:S01]  /*f220*/  @!P2 FMUL R130, R130, R130 ;  /* 0x000000828282a220 */ /* 0x008fe20000400000 */
[----:B------:R-:W-:Y:S01]  /*f230*/  FSETP.GEU.AND P2, PT, R149, -126, PT ;  /* 0xc2fc00009500780b */ /* 0x000fe20003f4e000 */
[----:B------:R-:W-:Y:S01]  /*f240*/  MUFU.EX2 R172, R172 ;  /* 0x000000ac00ac7308 */ /* 0x000fe20000000800 */
[----:B------:R-:W-:Y:S01]  /*f250*/  FADD R163, R136, R161 ;  /* 0x000000a188a37221 */ /* 0x000fe20000000000 */
[----:B------:R-:W-:Y:S01]  /*f260*/  FADD R161, R81, R128 ;  /* 0x0000008051a17221 */ /* 0x000fe20000000000 */
[----:B------:R-:W-:Y:S01]  /*f270*/  FADD R177, R174, R177 ;  /* 0x000000b1aeb17221 */ /* 0x000fe20000000000 */
[----:B------:R-:W-:Y:S01]  /*f280*/  @!P5 FMUL R146, R146, 0.5 ;  /* 0x3f0000009292d820 */ /* 0x000fe20000400000 */
[----:B-----5:R-:W-:Y:S01]  /*f290*/  @!P6 FMUL R9, R9, R9 ;  /* 0x000000090909e220 */ /* 0x020fe20000400000 */
[----:B------:R-:W-:Y:S01]  /*f2a0*/  FSETP.GEU.AND P6, PT, R148, -126, PT ;  /* 0xc2fc00009400780b */ /* 0x000fe20003fce000 */
[----:B------:R-:W-:Y:S01]  /*f2b0*/  FADD R175, R175, R180 ;  /* 0x000000b4afaf7221 */ /* 0x000fe20000000000 */
[----:B------:R1:W2:Y:S01]  /*f2c0*/  MUFU.EX2 R136, R134 ;  /* 0x0000008600887308 */ /* 0x0002a20000000800 */
[----:B------:R-:W-:Y:S01]  /*f2d0*/  FADD R150, R80, R9 ;  /* 0x0000000950967221 */ /* 0x000fe20000000000 */
[----:B------:R-:W-:Y:S01]  /*f2e0*/  FADD R179, R176, R179 ;  /* 0x000000b3b0b37221 */ /* 0x000fe20000000000 */
[----:B------:R-:W-:Y:S01]  /*f2f0*/  FADD R162, R162, R167 ;  /* 0x000000a7a2a27221 */ /* 0x000fe20000000000 */
[----:B------:R-:W-:Y:S01]  /*f300*/  @!P2 FMUL R149, R149, 0.5 ;  /* 0x3f0000009595a820 */ /* 0x000fe20000400000 */
[----:B------:R-:W-:Y:S01]  /*f310*/  FADD R168, R147, R150 ;  /* 0x0000009693a87221 */ /* 0x000fe20000000000 */
[----:B------:R-:W-:Y:S01]  /*f320*/  FADD R147, R36, R101 ;  /* 0x0000006524937221 */ /* 0x000fe20000000000 */
[----:B------:R-:W-:Y:S01]  /*f330*/  FADD R150, R68, R133 ;  /* 0x0000008544967221 */ /* 0x000fe20000000000 */
[----:B------:R3:W4:Y:S01]  /*f340*/  MUFU.EX2 R132, R146 ;  /* 0x0000009200847308 */ /* 0x0007220000000800 */
[----:B-1----:R-:W-:Y:S01]  /*f350*/  FADD R134, R33, R92 ;  /* 0x0000005c21867221 */ /* 0x002fe20000000000 */
[----:B------:R-:W-:Y:S01]  /*f360*/  FADD R163, R163, R166 ;  /* 0x000000a6a3a37221 */ /* 0x000fe20000000000 */
[----:B------:R-:W-:Y:S01]  /*f370*/  @!P6 FMUL R148, R148, 0.5 ;  /* 0x3f0000009494e820 */ /* 0x000fe20000400000 */
[----:B------:R-:W-:Y:S01]  /*f380*/  FADD R164, R164, R169 ;  /* 0x000000a9a4a47221 */ /* 0x000fe20000000000 */
[----:B------:R-:W-:Y:S01]  /*f390*/  FADD R160, R134, R151 ;  /* 0x0000009786a07221 */ /* 0x000fe20000000000 */
[----:B------:R-:W-:Y:S01]  /*f3a0*/  FADD R134, R32, R97 ;  /* 0x0000006120867221 */ /* 0x000fe20000000000 */
[----:B------:R-:W-:Y:S01]  /*f3b0*/  FADD R151, R64, R7 ;  /* 0x0000000740977221 */ /* 0x000fe20000000000 */
[----:B------:R1:W5:Y:S01]  /*f3c0*/  MUFU.EX2 R137, R148 ;  /* 0x0000009400897308 */ /* 0x0003620000000800 */
[----:B---3--:R-:W-:Y:S01]  /*f3d0*/  FADD R146, R49, R108 ;  /* 0x0000006c31927221 */ /* 0x008fe20000000000 */
[----:B--2---:R-:W-:Y:S01]  /*f3e0*/  @!P4 FMUL R136, R136, R136 ;  /* 0x000000888888c220 */ /* 0x004fe20000400000 */
[----:B------:R-:W-:Y:S01]  /*f3f0*/  FADD R165, R134, R151 ;  /* 0x0000009786a57221 */ /* 0x000fe20000000000 */
[----:B------:R-:W-:Y:S01]  /*f400*/  FADD R151, R69, R120 ;  /* 0x0000007845977221 */ /* 0x000fe20000000000 */
[----:B------:R-:W-:Y:S01]  /*f410*/  FADD R171, R146, R161 ;  /* 0x000000a192ab7221 */ /* 0x000fe20000000000 */
[----:B------:R-:W-:Y:S01]  /*f420*/  FADD R161, R85, R130 ;  /* 0x0000008255a17221 */ /* 0x000fe20000000000 */
[----:B------:R-:W-:Y:S01]  /*f430*/  FADD R146, R37, R96 ;  /* 0x0000006025927221 */ /* 0x000fe20000000000 */
[----:B------:R2:W3:Y:S01]  /*f440*/  MUFU.EX2 R134, R149 ;  /* 0x0000009500867308 */ /* 0x0004e20000000800 */
[----:B-1----:R-:W-:Y:S01]  /*f450*/  FADD R148, R53, R112 ;  /* 0x0000007035947221 */ /* 0x002fe20000000000 */
[----:B----4-:R-:W-:Y:S01]  /*f460*/  @!P5 FMUL R132, R132, R132 ;  /* 0x000000848484d220 */ /* 0x010fe20000400000 */
[----:B------:R-:W-:Y:S01]  /*f470*/  FADD R151, R146, R151 ;  /* 0x0000009792977221 */ /* 0x000fe20000000000 */
[----:B------:R-:W-:Y:S01]  /*f480*/  FADD R146, R52, R125 ;  /* 0x0000007d34927221 */ /* 0x000fe20000000000 */
[----:B------:R-:W-:Y:S01]  /*f490*/  FADD R170, R148, R161 ;  /* 0x000000a194aa7221 */ /* 0x000fe20000000000 */
[----:B------:R-:W-:Y:S01]  /*f4a0*/  FADD R161, R147, R150 ;  /* 0x0000009693a17221 */ /* 0x000fe20000000000 */
[----:B------:R-:W-:Y:S01]  /*f4b0*/  FADD R148, R73, R132 ;  /* 0x0000008449947221 */ /* 0x000fe20000000000 */
[----:B------:R-:W-:Y:S01]  /*f4c0*/  FADD R147, R57, R136 ;  /* 0x0000008839937221 */ /* 0x000fe20000000000 */
[----:B-----5:R-:W-:Y:S01]  /*f4d0*/  @!P6 FMUL R137, R137, R137 ;  /* 0x000000898989e220 */ /* 0x020fe20000400000 */
[----:B------:R-:W-:Y:S01]  /*f4e0*/  FADD R160, R160, R171 ;  /* 0x000000aba0a07221 */ /* 0x000fe20000000000 */
[----:B------:R-:W-:Y:S01]  /*f4f0*/  FADD R29, R29, R148 ;  /* 0x000000941d1d7221 */ /* 0x000fe20000000000 */
[----:B------:R-:W-:Y:S01]  /*f500*/  FADD R165, R165, R168 ;  /* 0x000000a8a5a57221 */ /* 0x000fe20000000000 */
[----:B--2---:R-:W-:Y:S01]  /*f510*/  FADD R149, R84, R137 ;  /* 0x0000008954957221 */ /* 0x004fe20000000000 */
[----:B------:R-:W-:Y:S01]  /*f520*/  FADD R170, R151, R170 ;  /* 0x000000aa97aa7221 */ /* 0x000fe20000000000 */
[----:B------:R-:W-:Y:S01]  /*f530*/  FADD R138, R138, R173 ;  /* 0x000000ad8a8a7221 */ /* 0x000fe20000000000 */
[----:B------:R-:W-:Y:S01]  /*f540*/  FADD R140, R140, R177 ;  /* 0x000000b18c8c7221 */ /* 0x000fe20000000000 */
        /* <DEDUP_REMOVED lines=14> */
[----:B------:R-:W-:Y:S01]  /*f630*/  @!P2 FMUL R25, R25, 0.5 ;  /* 0x3f0000001919a820 */ /* 0x000fe20000400000 */
[----:B------:R-:W-:Y:S01]  /*f640*/  FADD R161, R162, R161 ;  /* 0x000000a1a2a17221 */ /* 0x000fe20000000000 */
[----:B------:R-:W-:Y:S01]  /*f650*/  FADD R160, R160, R29 ;  /* 0x0000001da0a07221 */ /* 0x000fe20000000000 */
[----:B------:R-:W-:Y:S01]  /*f660*/  F2FP.F16.F32.PACK_AB R29, R26, R11 ;  /* 0x0000000b1a1d723e */ /* 0x000fe200000000ff */
[----:B------:R-:W1:Y:S01]  /*f670*/  MUFU.EX2 R139, R25 ;  /* 0x00000019008b7308 */ /* 0x000e620000000800 */
[----:B------:R-:W-:Y:S01]  /*f680*/  SHF.L.U32 R11, R2, 0x1f, RZ ;  /* 0x0000001f020b7819 */ /* 0x000fe200000006ff */
[----:B------:R-:W-:Y:S01]  /*f690*/  FADD R160, R163, R160 ;  /* 0x000000a0a3a07221 */ /* 0x000fe20000000000 */
[----:B------:R-:W-:Y:S01]  /*f6a0*/  F2FP.F16.F32.PACK_AB R30, R33, R24 ;  /* 0x00000018211e723e */ /* 0x000fe200000000ff */
[----:B------:R-:W-:Y:S01]  /*f6b0*/  FADD R179, R138, R179 ;  /* 0x000000b38ab37221 */ /* 0x000fe20000000000 */
[----:B------:R-:W-:Y:S01]  /*f6c0*/  @!P3 FMUL R172, R172, R172 ;  /* 0x000000acacacb220 */ /* 0x000fe20000400000 */
[----:B------:R-:W-:Y:S01]  /*f6d0*/  FADD R160, R161, R160 ;  /* 0x000000a0a1a07221 */ /* 0x000fe20000000000 */
[----:B------:R-:W-:-:S02]  /*f6e0*/  F2FP.F16.F32.PACK_AB R24, R37, R32 ;  /* 0x000000202518723e */ /* 0x000fc400000000ff */
        /* <DEDUP_REMOVED lines=8> */
[----:B-1----:R-:W-:Y:S01]  /*f770*/  @!P2 FMUL R139, R139, R139 ;  /* 0x0000008b8b8ba220 */ /* 0x002fe20000400000 */
[----:B------:R-:W-:Y:S01]  /*f780*/  F2FP.F16.F32.PACK_AB R37, R15, R38 ;  /* 0x000000260f25723e */ /* 0x000fe200000000ff */
[----:B------:R1:W2:Y:S01]  /*f790*/  SYNCS.PHASECHK.TRANS64.TRYWAIT P2, [UR7+0xb000], R11 ;  /* 0x00b0000bff0075a7 */ /* 0x0002a20008040147 */
[----:B------:R-:W-:Y:S01]  /*f7a0*/  F2FP.F16.F32.PACK_AB R36, R53, R48 ;  /* 0x000000303524723e */ /* 0x000fe200000000ff */
[----:B------:R-:W-:Y:S01]  /*f7b0*/  FFMA R4, R139, R4, R160 ;  /* 0x000000048b047223 */ /* 0x000fe200000000a0 */
[----:B------:R-:W-:Y:S01]  /*f7c0*/  F2FP.F16.F32.PACK_AB R38, R57, R52 ;  /* 0x000000343926723e */ /* 0x000fe200000000ff */
[----:B------:R-:W-:Y:S01]  /*f7d0*/  FMUL R159, R159, R172 ;  /* 0x000000ac9f9f7220 */ /* 0x000fe20000400000 */
[----:B------:R-:W-:Y:S01]  /*f7e0*/  F2FP.F16.F32.PACK_AB R39, R39, R42 ;  /* 0x0000002a2727723e */ /* 0x000fe200000000ff */
[-C--:B------:R-:W-:Y:S01]  /*f7f0*/  FMUL R152, R152, R139.reuse ;  /* 0x0000008b98987220 */ /* 0x080fe20000400000 */
[----:B------:R-:W-:Y:S01]  /*f800*/  F2FP.F16.F32.PACK_AB R44, R69, R64 ;  /* 0x00000040452c723e */ /* 0x000fe200000000ff */
[-C--:B------:R-:W-:Y:S01]  /*f810*/  FMUL R153, R153, R139.reuse ;  /* 0x0000008b99997220 */ /* 0x080fe20000400000 */
[----:B------:R-:W-:Y:S01]  /*f820*/  F2FP.F16.F32.PACK_AB R45, R17, R46 ;  /* 0x0000002e112d723e */ /* 0x000fe200000000ff */
[-C--:B------:R-:W-:Y:S01]  /*f830*/  FMUL R156, R156, R139.reuse ;  /* 0x0000008b9c9c7220 */ /* 0x080fe20000400000 */
        /* <DEDUP_REMOVED lines=47> */
[----:B-12---:R-:W-:Y:S06]  /*fb30*/  @!P0 BRA `(.L_x_39) ;  /* 0x0000000000048947 */ /* 0x006fec0003800000 */
[----:B------:R-:W-:Y:S01]  /*fb40*/  BPT.TRAP 0x1 ;  /* 0x000000040000795c */ /* 0x000fe20000300000 */
.L_x_39:
[----:B------:R-:W-:Y:S05]  /*fb50*/  @P2 BRA `(.L_x_40) ;  /* 0x0000000000082947 */ /* 0x000fea0003800000 */
[----:B------:R-:W1:Y:S02]  /*fb60*/  SYNCS.PHASECHK.TRANS64.TRYWAIT P2, [UR7+0xb000], R11 ;  /* 0x00b0000bff0075a7 */ /* 0x000e640008040147 */
[----:B-1----:R-:W-:Y:S05]  /*fb70*/  @!P2 BRA `(.L_x_41) ;  /* 0x000000280050a947 */ /* 0x002fea0003800000 */
.L_x_40:
[----:B------:R-:W-:Y:S01]  /*fb80*/  ULEA UR12, UR6, UR8, 0x9 ;  /* 0x00000008060c7291 */ /* 0x000fe2000f8e483f */
[----:B------:R-:W-:Y:S01]  /*fb90*/  WARPGROUP.ARRIVE ;  /* 0x00000000000079c5 */ /* 0x000fe20000000000 */
[----:B------:R-:W-:Y:S01]  /*fba0*/  UMOV UR19, 0xc0000010 ;  /* 0xc000001000137882 */ /* 0x000fe20000000000 */
[----:B------:R-:W-:Y:S01]  /*fbb0*/  F2FP.F16.F32.PACK_AB R83, R126, R119 ;  /* 0x000000777e53723e */ /* 0x000fe200000000ff */
[----:B------:R-:W-:-:S03]  /*fbc0*/  UIADD3 UR14, UR12, 0x20, URZ ;  /* 0x000000200c0e7890 */ /* 0x000fc6000fffe03f */
[----:B------:R-:W-:Y:S02]  /*fbd0*/  UMOV UR18, UR12 ;  /* 0x0000000c00127c82 */ /* 0x000fe40008000000 */
[----:B------:R-:W-:Y:S01]  /*fbe0*/  HGMMA.64x16x16.F32 R152, R28, gdesc[UR16].tnspB, R152, gsb0 ;  /* 0x402000101c987df0 */ /* 0x000fe20008000898 */
[----:B------:R-:W-:Y:S01]  /*fbf0*/  UMOV UR19, 0xc0000010 ;  /* 0xc000001000137882 */ /* 0x000fe20000000000 */
[----:B------:R-:W-:Y:S01]  /*fc00*/  UMOV UR18, UR14 ;  /* 0x0000000e00127c82 */ /* 0x000fe20008000000 */
[----:B------:R-:W-:Y:S01]  /*fc10*/  UIADD3 UR14, UR12, 0x40, URZ ;  /* 0x000000400c0e7890 */ /* 0x000fe2000fffe03f */
[----:B------:R-:W-:Y:S02]  /*fc20*/  WARPGROUP.DEPBAR.LE gsb0, 0x0 ;  /* 0x00008000000079c5 */ /* 0x000fe40000010000 */
[----:B------:R-:W-:-:S06]  /*fc30*/  WARPGROUP.ARRIVE ;  /* 0x00000000000079c5 */ /* 0x000fcc0000000000 */
[----:B------:R-:W-:Y:S01]  /*fc40*/  HGMMA.64x16x16.F32 R152, R24, gdesc[UR16].tnspB, R152, gsb0 ;  /* 0x4020001018987df0 */ /* 0x000fe20008000898 */
[----:B------:R-:W-:Y:S01]  /*fc50*/  UMOV UR18, UR14 ;  /* 0x0000000e00127c82 */ /* 0x000fe20008000000 */
[----:B------:R-:W-:Y:S01]  /*fc60*/  UMOV UR19, 0xc0000010 ;  /* 0xc000001000137882 */ /* 0x000fe20000000000 */
        /* <DEDUP_REMOVED lines=66> */
[----:B------:R-:W-:Y:S02]  /*10090*/  UIADD3 UR14, UR12, 0x1c0, URZ ;  /* 0x000001c00c0e7890 */ /* 0x000fe4000fffe03f */
        /* <DEDUP_REMOVED lines=17> */
.L_x_42:
[----:B------:R-:W-:-:S04]  /*101b0*/  ULEA UR7, UR9, UR37, 0x3 ;  /* 0x0000002509077291 */ /* 0x000fc8000f8e183f */
[----:B------:R-:W-:-:S04]  /*101c0*/  UIADD3 UR7, UR7, 0xb028, URZ ;  /* 0x0000b02807077890 */ /* 0x000fc8000fffe03f */
[----:B------:R-:W-:-:S09]  /*101d0*/  UPRMT UR7, URZ, 0x654, UR7 ;  /* 0x000006543f077896 */ /* 0x000fd20008000007 */
[----:B------:R-:W-:Y:S01]  /*101e0*/  SYNCS.ARRIVE.TRANS64.RED.A1T0 RZ, [UR7], RZ ;  /* 0x000000ffffff79a7 */ /* 0x000fe20008100407 */
[----:B------:R-:W-:Y:S05]  /*101f0*/  @P1 BRA `(.L_x_43) ;  /* 0x0000000000041947 */ /* 0x000fea0003800000 */
[----:B------:R-:W-:Y:S01]  /*10200*/  BPT.TRAP 0x1 ;  /* 0x000000040000795c */ /* 0x000fe20000300000 */
.L_x_43:
[----:B------:R-:W-:-:S04]  /*10210*/  UIADD3 UR9, UR9, 0x1, URZ ;  /* 0x0000000109097890 */ /* 0x000fc8000fffe03f */
[----:B------:R-:W-:-:S04]  /*10220*/  UISETP.NE.AND UP0, UPT, UR9, 0x5, UPT ;  /* 0x000000050900788c */ /* 0x000fc8000bf05270 */
[----:B------:R-:W-:Y:S01]  /*10230*/  USEL UR9, UR9, URZ, UP0 ;  /* 0x0000003f09097287 */ /* 0x000fe20008000000 */
[----:B------:R-:W-:Y:S11]  /*10240*/  @!P0 BRA `(.L_x_44) ;  /* 0x0000000000048947 */ /* 0x000ff60003800000 */
[----:B------:R-:W-:Y:S01]  /*10250*/  BPT.TRAP 0x1 ;  /* 0x000000040000795c */ /* 0x000fe20000300000 */
.L_x_44:
[----:B------:R-:W-:-:S04]  /*10260*/  ULEA UR7, UR9, UR37, 0x3 ;  /* 0x0000002509077291 */ /* 0x000fc8000f8e183f */
[----:B------:R-:W-:-:S04]  /*10270*/  UIADD3 UR7, UR7, 0xb028, URZ ;  /* 0x0000b02807077890 */ /* 0x000fc8000fffe03f */
[----:B------:R-:W-:-:S09]  /*10280*/  UPRMT UR7, URZ, 0x654, UR7 ;  /* 0x000006543f077896 */ /* 0x000fd20008000007 */
[----:B------:R-:W-:Y:S01]  /*10290*/  SYNCS.ARRIVE.TRANS64.RED.A1T0 RZ, [UR7], RZ ;  /* 0x000000ffffff79a7 */ /* 0x000fe20008100407 */
[----:B------:R-:W-:Y:S05]  /*102a0*/  @P1 BRA `(.L_x_45) ;  /* 0x0000000000041947 */ /* 0x000fea0003800000 */
[----:B------:R-:W-:Y:S01]  /*102b0*/  BPT.TRAP 0x1 ;  /* 0x000000040000795c */ /* 0x000fe20000300000 */
.L_x_45:
[----:B------:R-:W-:Y:S01]  /*102c0*/  UIADD3 UR6, UR6, 0x1, URZ ;  /* 0x0000000106067890 */ /* 0x000fe2000fffe03f */
[C---:B------:R-:W-:Y:S01]  /*102d0*/  ISETP.GT.AND P2, PT, R6.reuse, 0x1, PT ;  /* 0x000000010600780c */ /* 0x040fe20003f44270 */
[----:B------:R-:W-:Y:S01]  /*102e0*/  UIADD3 UR9, UR9, 0x1, URZ ;  /* 0x0000000109097890 */ /* 0x000fe2000fffe03f */
[----:B------:R-:W-:Y:S01]  /*102f0*/  IADD3 R6, R6, -0x1, RZ ;  /* 0xffffffff06067810 */ /* 0x000fe20007ffe0ff */
        /* <DEDUP_REMOVED lines=10> */
.L_x_35:
[----:B------:R-:W2:Y:S01]  /*103a0*/  SHFL.BFLY PT, R7, R4, 0x1, 0x1f ;  /* 0x0c201f0004077f89 */ /* 0x000ea200000e0000 */
[----:B------:R-:W-:Y:S01]  /*103b0*/  BSSY B0, `(.L_x_47) ;  /* 0x0000024000007945 */ /* 0x000fe20003800000 */
[----:B------:R-:W-:Y:S01]  /*103c0*/  MOV R9, 0x7f800000 ;  /* 0x7f80000000097802 */ /* 0x000fe20000000f00 */
[----:B-1----:R-:W-:Y:S01]  /*103d0*/  IMAD.MOV.U32 R10, RZ, RZ, 0x3f800000 ;  /* 0x3f800000ff0a7424 */ /* 0x002fe200078e00ff */
[----:B------:R-:W1:Y:S01]  /*103e0*/  SHFL.BFLY PT, R0, R3, 0x1, 0x1f ;  /* 0x0c201f0003007f89 */ /* 0x000e6200000e0000 */
[----:B------:R-:W-:Y:S01]  /*103f0*/  MOV R11, 0x7f800000 ;  /* 0x7f800000000b7802 */ /* 0x000fe20000000f00 */
[----:B--2---:R-:W-:Y:S01]  /*10400*/  FADD R7, R7, R4 ;  /* 0x0000000407077221 */ /* 0x004fe20000000000 */
[----:B-1----:R-:W-:-:S04]  /*10410*/  FADD R16, R0, R3 ;  /* 0x0000000300107221 */ /* 0x002fc80000000000 */
[----:B------:R-:W1:Y:S01]  /*10420*/  SHFL.BFLY PT, R2, R7, 0x2, 0x1f ;  /* 0x0c401f0007027f89 */ /* 0x000e6200000e0000 */
[----:B------:R-:W-:-:S03]  /*10430*/  MOV R0, 0x3f800000 ;  /* 0x3f80000000007802 */ /* 0x000fc60000000f00 */
[----:B------:R-:W2:Y:S01]  /*10440*/  SHFL.BFLY PT, R17, R16, 0x2, 0x1f ;  /* 0x0c401f0010117f89 */ /* 0x000ea200000e0000 */
[C---:B-1----:R-:W-:Y:S01]  /*10450*/  FSETP.NE.AND P0, PT, R7.reuse, -R2, PT ;  /* 0x800000020700720b */ /* 0x042fe20003f05000 */
[----:B------:R-:W-:Y:S01]  /*10460*/  FADD R2, R7, R2 ;  /* 0x0000000207027221 */ /* 0x000fe20000000000 */
[----:B--2---:R-:W-:-:S11]  /*10470*/  FADD R6, R16, R17 ;  /* 0x0000001110067221 */ /* 0x004fd60000000000 */
[----:B------:R-:W-:Y:S05]  /*10480*/  @!P0 BRA `(.L_x_48) ;  /* 0x0000000000588947 */ /* 0x000fea0003800000 */
[----:B------:R-:W-:Y:S01]  /*10490*/  IMAD.MOV.U32 R4, RZ, RZ, R2 ;  /* 0x000000ffff047224 */ /* 0x000fe200078e0002 */
[----:B------:R-:W-:Y:S04]  /*104a0*/  BSSY B1, `(.L_x_49) ;  /* 0x000000d000017945 */ /* 0x000fe80003800000 */
[----:B------:R-:W-:-:S04]  /*104b0*/  IADD3 R0, R4, 0x1800000, RZ ;  /* 0x0180000004007810 */ /* 0x000fc80007ffe0ff */
[----:B------:R-:W-:-:S04]  /*104c0*/  LOP3.LUT R0, R0, 0x7f800000, RZ, 0xc0, !PT ;  /* 0x7f80000000007812 */ /* 0x000fc800078ec0ff */
[----:B------:R-:W-:-:S13]  /*104d0*/  ISETP.GT.U32.AND P0, PT, R0, 0x1ffffff, PT ;  /* 0x01ffffff0000780c */ /* 0x000fda0003f04070 */
[----:B------:R-:W-:Y:S05]  /*104e0*/  @P0 BRA `(.L_x_50) ;  /* 0x0000000000100947 */ /* 0x000fea0003800000 */
[----:B------:R-:W-:Y:S02]  /*104f0*/  MOV R2, R4 ;  /* 0x0000000400027202 */ /* 0x000fe40000000f00 */
[----:B------:R-:W-:-:S07]  /*10500*/  MOV R15, 0x10520 ;  /* 0x00010520000f7802 */ /* 0x000fce0000000f00 */
[----:B------:R-:W-:Y:S05]  /*10510*/  CALL.REL.NOINC `($__internal_0_$__cuda_sm20_rcp_rn_f32_slowpath) ;  /* 0x0000002000907944 */ /* 0x000fea0003c00000 */
[----:B------:R-:W-:Y:S05]  /*10520*/  BRA `(.L_x_51) ;  /* 0x0000000000107947 */ /* 0x000fea0003800000 */
.L_x_50:
[----:B------:R-:W1:Y:S02]  /*10530*/  MUFU.RCP R3, R4 ;  /* 0x0000000400037308 */ /* 0x000e640000001000 */
[----:B-1----:R-:W-:-:S04]  /*10540*/  FFMA R0, R4, R3, -1 ;  /* 0xbf80000004007423 */ /* 0x002fc80000000003 */
[----:B------:R-:W-:-:S04]  /*10550*/  FADD.FTZ R0, -R0, -RZ ;  /* 0x800000ff00007221 */ /* 0x000fc80000010100 */
[----:B------:R-:W-:-:S07]  /*10560*/  FFMA R0, R3, R0, R3 ;  /* 0x0000000003007223 */ /* 0x000fce0000000003 */
.L_x_51:
[----:B------:R-:W-:Y:S05]  /*10570*/  BSYNC B1 ;  /* 0x0000000000017941 */ /* 0x000fea0003800000 */
.L_x_49:
[----:B------:R-:W-:Y:S01]  /*10580*/  FSETP.GEU.AND P0, PT, |R4|, 1.175494350822287508e-38, PT ;  /* 0x008000000400780b */ /* 0x000fe20003f0e200 */
[----:B------:R-:W-:-:S12]  /*10590*/  ULDC UR4, c[0x0][0x600] ;  /* 0x0001800000047ab9 */ /* 0x000fd80000000800 */
[----:B------:R-:W-:-:S04]  /*105a0*/  @!P0 FMUL R4, R4, 16777216 ;  /* 0x4b80000004048820 */ /* 0x000fc80000400000 */
[----:B------:R-:W1:Y:S02]  /*105b0*/  MUFU.LG2 R2, R4 ;  /* 0x0000000400027308 */ /* 0x000e640000000c00 */
[----:B-1----:R-:W-:-:S04]  /*105c0*/  @!P0 FADD R2, R2, -24 ;  /* 0xc1c0000002028421 */ /* 0x002fc80000000000 */
[----:B------:R-:W-:-:S04]  /*105d0*/  FMUL R2, R2, 0.69314718246459960938 ;  /* 0x3f31721802027820 */ /* 0x000fc80000400000 */
[----:B------:R-:W-:-:S07]  /*105e0*/  FFMA R11, R5, UR4, R2 ;  /* 0x00000004050b7c23 */ /* 0x000fce0008000002 */
.L_x_48:
[----:B------:R-:W-:Y:S05]  /*105f0*/  BSYNC B0 ;  /* 0x0000000000007941 */ /* 0x000fea0003800000 */
.L_x_47:
[----:B------:R-:W-:Y:S01]  /*10600*/  FSETP.NE.AND P0, PT, R16, -R17, PT ;  /* 0x800000111000720b */ /* 0x000fe20003f05000 */
[----:B------:R-:W-:Y:S01]  /*10610*/  ULDC UR4, c[0x0][0x608] ;  /* 0x0001820000047ab9 */ /* 0x000fe20000000800 */
[----:B------:R-:W-:Y:S01]  /*10620*/  BSSY B0, `(.L_x_52) ;  /* 0x000001d000007945 */ /* 0x000fe20003800000 */
[----:B------:R-:W-:-:S04]  /*10630*/  FMUL R0, R0, UR4 ;  /* 0x0000000400007c20 */ /* 0x000fc80008400000 */
[-C--:B------:R-:W-:Y:S01]  /*10640*/  FMUL R23, R152, R0.reuse ;  /* 0x0000000098177220 */ /* 0x080fe20000400000 */
[-C--:B------:R-:W-:Y:S01]  /*10650*/  FMUL R153, R153, R0.reuse ;  /* 0x0000000099997220 */ /* 0x080fe20000400000 */
[-C--:B------:R-:W-:Y:S01]  /*10660*/  FMUL R25, R156, R0.reuse ;  /* 0x000000009c197220 */ /* 0x080fe20000400000 */
[----:B------:R-:W-:-:S03]  /*10670*/  FMUL R157, R157, R0 ;  /* 0x000000009d9d7220 */ /* 0x000fc60000400000 */
[----:B------:R-:W-:Y:S05]  /*10680*/  @!P0 BRA `(.L_x_53) ;  /* 0x0000000000588947 */ /* 0x000fea0003800000 */
[----:B------:R-:W-:Y:S01]  /*10690*/  VIADD R0, R6, 0x1800000 ;  /* 0x0180000006007836 */ /* 0x000fe20000000000 */
[----:B------:R-:W-:Y:S04]  /*106a0*/  BSSY B1, `(.L_x_54) ;  /* 0x000000d000017945 */ /* 0x000fe80003800000 */
[----:B------:R-:W-:-:S04]  /*106b0*/  LOP3.LUT R0, R0, 0x7f800000, RZ, 0xc0, !PT ;  /* 0x7f80000000007812 */ /* 0x000fc800078ec0ff */
[----:B------:R-:W-:-:S13]  /*106c0*/  ISETP.GT.U32.AND P0, PT, R0, 0x1ffffff, PT ;  /* 0x01ffffff0000780c */ /* 0x000fda0003f04070 */
[----:B------:R-:W-:Y:S05]  /*106d0*/  @P0 BRA `(.L_x_55) ;  /* 0x0000000000140947 */ /* 0x000fea0003800000 */
[----:B------:R-:W-:Y:S02]  /*106e0*/  MOV R2, R6 ;  /* 0x0000000600027202 */ /* 0x000fe40000000f00 */
[----:B------:R-:W-:-:S07]  /*106f0*/  MOV R15, 0x10710 ;  /* 0x00010710000f7802 */ /* 0x000fce0000000f00 */
[----:B------:R-:W-:Y:S05]  /*10700*/  CALL.REL.NOINC `($__internal_0_$__cuda_sm20_rcp_rn_f32_slowpath) ;  /* 0x0000002000147944 */ /* 0x000fea0003c00000 */
[----:B------:R-:W-:Y:S01]  /*10710*/  MOV R10, R0 ;  /* 0x00000000000a7202 */ /* 0x000fe20000000f00 */
[----:B------:R-:W-:Y:S06]  /*10720*/  BRA `(.L_x_56) ;  /* 0x0000000000107947 */ /* 0x000fec0003800000 */
.L_x_55:
[----:B------:R-:W1:Y:S02]  /*10730*/  MUFU.RCP R3, R6 ;  /* 0x0000000600037308 */ /* 0x000e640000001000 */
[----:B-1----:R-:W-:-:S04]  /*10740*/  FFMA R0, R6, R3, -1 ;  /* 0xbf80000006007423 */ /* 0x002fc80000000003 */
[----:B------:R-:W-:-:S04]  /*10750*/  FADD.FTZ R0, -R0, -RZ ;  /* 0x800000ff00007221 */ /* 0x000fc80000010100 */
[----:B------:R-:W-:-:S07]  /*10760*/  FFMA R10, R3, R0, R3 ;  /* 0x00000000030a7223 */ /* 0x000fce0000000003 */
.L_x_56:
[----:B------:R-:W-:Y:S05]  /*10770*/  BSYNC B1 ;  /* 0x0000000000017941 */ /* 0x000fea0003800000 */
.L_x_54:
[----:B------:R-:W-:Y:S01]  /*10780*/  FSETP.GEU.AND P0, PT, |R6|, 1.175494350822287508e-38, PT ;  /* 0x008000000600780b */ /* 0x000fe20003f0e200 */
[----:B------:R-:W-:-:S12]  /*10790*/  ULDC UR4, c[0x0][0x600] ;  /* 0x0001800000047ab9 */ /* 0x000fd80000000800 */
[----:B------:R-:W-:-:S04]  /*107a0*/  @!P0 FMUL R6, R6, 16777216 ;  /* 0x4b80000006068820 */ /* 0x000fc80000400000 */
[----:B------:R-:W1:Y:S02]  /*107b0*/  MUFU.LG2 R0, R6 ;  /* 0x0000000600007308 */ /* 0x000e640000000c00 */
[----:B-1----:R-:W-:-:S04]  /*107c0*/  @!P0 FADD R0, R0, -24 ;  /* 0xc1c0000000008421 */ /* 0x002fc80000000000 */
[----:B------:R-:W-:-:S04]  /*107d0*/  FMUL R9, R0, 0.69314718246459960938 ;  /* 0x3f31721800097820 */ /* 0x000fc80000400000 */
[----:B------:R-:W-:-:S07]  /*107e0*/  FFMA R9, R8, UR4, R9 ;  /* 0x0000000408097c23 */ /* 0x000fce0008000009 */
.L_x_53:
[----:B------:R-:W-:Y:S05]  /*107f0*/  BSYNC B0 ;  /* 0x0000000000007941 */ /* 0x000fea0003800000 */
.L_x_52:
[----:B------:R-:W-:Y:S01]  /*10800*/  UISETP.NE.AND UP0, UPT, UR36, 0x1, UPT ;  /* 0x000000012400788c */ /* 0x000fe2000bf05270 */
[----:B------:R-:W1:Y:S01]  /*10810*/  S2R R2, SR_TID.X ;  /* 0x0000000000027919 */ /* 0x000e620000002100 */
[----:B------:R-:W-:Y:S02]  /*10820*/  ULDC.64 UR8, c[0x0][0x208] ;  /* 0x0000820000087ab9 */ /* 0x000fe40000000a00 */
[----:B------:R-:W-:-:S06]  /*10830*/  USEL UR4, URZ, 0x1, UP0 ;  /* 0x000000013f047887 */ /* 0x000fcc0008000000 */
[----:B------:R-:W-:Y:S01]  /*10840*/  IMAD.U32 R0, RZ, RZ, UR4 ;  /* 0x00000004ff007e24 */ /* 0x000fe2000f8e00ff */
[----:B------:R-:W-:Y:S02]  /*10850*/  ULDC UR4, c[0x0][0x608] ;  /* 0x0001820000047ab9 */ /* 0x000fe40000000800 */
[----:B------:R-:W-:Y:S02]  /*10860*/  FMUL R10, R10, UR4 ;  /* 0x000000040a0a7c20 */ /* 0x000fe40008400000 */
[----:B------:R-:W-:-:S04]  /*10870*/  SHF.L.U32 R0, R0, 0x1f, RZ ;  /* 0x0000001f00007819 */ /* 0x000fc800000006ff */
[----:B------:R-:W2:Y:S01]  /*10880*/  SYNCS.PHASECHK.TRANS64.TRYWAIT P0, [UR16+0x8], R0 ;  /* 0x00000800ff0075a7 */ /* 0x000ea20008000150 */
[C---:B-1----:R-:W-:Y:S02]  /*10890*/  LOP3.LUT P1, R18, R2.reuse, 0x3, RZ, 0xc0, !PT ;  /* 0x0000000302127812 */ /* 0x042fe4000782c0ff */
[----:B------:R-:W-:Y:S01]  /*108a0*/  LOP3.LUT R16, R2, 0x7f, RZ, 0xc0, !PT ;  /* 0x0000007f02107812 */ /* 0x000fe200078ec0ff */
[----:B--2---:R-:W-:Y:S10]  /*108b0*/  @!P0 BRA `(.L_x_57) ;  /* 0x0000001c00188947 */ /* 0x004ff40003800000 */
.L_x_105:
[----:B------:R-:W-:Y:S01]  /*108c0*/  USHF.L.U32 UR42, UR42, 0x6, URZ ;  /* 0x000000062a2a7899 */ /* 0x000fe2000800063f */
[----:B------:R-:W-:Y:S01]  /*108d0*/  BSSY B0, `(.L_x_58) ;  /* 0x0000018000007945 */ /* 0x000fe20003800000 */
[----:B------:R-:W-:-:S03]  /*108e0*/  SHF.R.U32.HI R17, RZ, 0x5, R16 ;  /* 0x00000005ff117819 */ /* 0x000fc60000011610 */
[----:B------:R-:W-:Y:S07]  /*108f0*/  @P1 BRA `(.L_x_59) ;  /* 0x0000000000541947 */ /* 0x000fee0003800000 */
[----:B------:R-:W2:Y:S01]  /*10900*/  S2UR UR4, SR_CTAID.Y ;  /* 0x00000000000479c3 */ /* 0x000ea20000002600 */
[----:B-1----:R-:W-:Y:S01]  /*10910*/  SHF.R.U32.HI R0, RZ, 0x2, R2 ;  /* 0x00000002ff007819 */ /* 0x002fe20000011602 */
[----:B------:R-:W-:Y:S01]  /*10920*/  ULDC.64 UR6, c[0x0][0x688] ;  /* 0x0001a20000067ab9 */ /* 0x000fe20000000a00 */
[----:B------:R-:W-:Y:S02]  /*10930*/  SHF.L.U32 R3, R17, 0x4, RZ ;  /* 0x0000000411037819 */ /* 0x000fe400000006ff */
[----:B------:R-:W-:-:S03]  /*10940*/  LOP3.LUT R0, R0, 0x7, RZ, 0xc0, !PT ;  /* 0x0000000700007812 */ /* 0x000fc600078ec0ff */
[----:B------:R-:W1:Y:S01]  /*10950*/  S2UR UR5, SR_CTAID.Z ;  /* 0x00000000000579c3 */ /* 0x000e620000002700 */
[----:B------:R-:W-:-:S04]  /*10960*/  LOP3.LUT R0, R3, 0xfffffff0, R0, 0xe2, !PT ;  /* 0xfffffff003007812 */ /* 0x000fc800078ee200 */
[----:B------:R-:W-:-:S05]  /*10970*/  IADD3 R3, R0, UR42, RZ ;  /* 0x0000002a00037c10 */ /* 0x000fca000fffe0ff */
[----:B------:R-:W-:Y:S01]  /*10980*/  VIADD R2, R3, 0x8 ;  /* 0x0000000803027836 */ /* 0x000fe20000000000 */
[----:B--2---:R-:W-:-:S04]  /*10990*/  UIMAD UR4, UR4, UR6, UR42 ;  /* 0x00000006040472a4 */ /* 0x004fc8000f8e022a */
[----:B-1----:R-:W-:-:S03]  /*109a0*/  UIMAD UR4, UR5, UR7, UR4 ;  /* 0x00000007050472a4 */ /* 0x002fc6000f8e0204 */
[----:B------:R-:W-:Y:S02]  /*109b0*/  ULDC UR5, c[0x0][0x288] ;  /* 0x0000a20000057ab9 */ /* 0x000fe40000000800 */
[----:B------:R-:W-:Y:S02]  /*109c0*/  ISETP.GE.U32.AND P0, PT, R3, UR5, PT ;  /* 0x0000000503007c0c */ /* 0x000fe4000bf06070 */
[----:B------:R-:W-:Y:S02]  /*109d0*/  IADD3 R0, P2, R0, UR4, RZ ;  /* 0x0000000400007c10 */ /* 0x000fe4000ff5e0ff */
[----:B------:R-:W-:Y:S01]  /*109e0*/  ISETP.GE.U32.AND P1, PT, R2, UR5, PT ;  /* 0x0000000502007c0c */ /* 0x000fe2000bf26070 */
[----:B------:R-:W-:Y:S01]  /*109f0*/  ULDC.64 UR4, c[0x0][0x680] ;  /* 0x0001a00000047ab9 */ /* 0x000fe20000000a00 */
[----:B------:R-:W-:Y:S02]  /*10a00*/  IADD3.X R3, RZ, RZ, RZ, P2, !PT ;  /* 0x000000ffff037210 */ /* 0x000fe400017fe4ff */
[----:B------:R-:W-:-:S04]  /*10a10*/  LEA R2, P2, R0, UR4, 0x2 ;  /* 0x0000000400027c11 */ /* 0x000fc8000f8410ff */
[----:B------:R-:W-:-:S05]  /*10a20*/  LEA.HI.X R3, R0, UR5, R3, 0x2, P2 ;  /* 0x0000000500037c11 */ /* 0x000fca00090f1403 */
[----:B------:R2:W-:Y:S04]  /*10a30*/  @!P0 STG.E desc[UR8][R2.64], R11 ;  /* 0x0000000b02008986 */ /* 0x0005e8000c101908 */
[----:B------:R2:W-:Y:S02]  /*10a40*/  @!P1 STG.E desc[UR8][R2.64+0x20], R9 ;  /* 0x0000200902009986 */ /* 0x0005e4000c101908 */
.L_x_59:
[----:B------:R-:W-:Y:S05]  /*10a50*/  BSYNC B0 ;  /* 0x0000000000007941 */ /* 0x000fea0003800000 */
.L_x_58:
[----:B------:R-:W-:Y:S01]  /*10a60*/  ULDC.64 UR4, c[0x0][0x730] ;  /* 0x0001cc0000047ab9 */ /* 0x000fe20000000a00 */
[-C--:B------:R-:W-:Y:S01]  /*10a70*/  FMUL R27, R154, R10.reuse ;  /* 0x0000000a9a1b7220 */ /* 0x080fe20000400000 */
[----:B------:R-:W-:Y:S01]  /*10a80*/  ISETP.NE.U32.AND P0, PT, RZ, UR4, PT ;  /* 0x00000004ff007c0c */ /* 0x000fe2000bf05070 */
[-C--:B------:R-:W-:Y:S01]  /*10a90*/  FMUL R155, R155, R10.reuse ;  /* 0x0000000a9b9b7220 */ /* 0x080fe20000400000 */
[-C--:B------:R-:W-:Y:S01]  /*10aa0*/  FMUL R29, R158, R10.reuse ;  /* 0x0000000a9e1d7220 */ /* 0x080fe20000400000 */
[----:B------:R-:W-:Y:S01]  /*10ab0*/  FMUL R159, R159, R10 ;  /* 0x0000000a9f9f7220 */ /* 0x000fe20000400000 */
[----:B------:R-:W-:-:S13]  /*10ac0*/  ISETP.NE.AND.EX P0, PT, RZ, UR5, PT, P0 ;  /* 0x00000005ff007c0c */ /* 0x000fda000bf05300 */
[----:B------:R-:W-:Y:S05]  /*10ad0*/  @P0 BRA `(.L_x_60) ;  /* 0x0000000000200947 */ /* 0x000fea0003800000 */
[----:B------:R-:W-:Y:S02]  /*10ae0*/  ULDC.64 UR4, c[0x0][0x728] ;  /* 0x0001ca0000047ab9 */ /* 0x000fe40000000a00 */
[----:B------:R-:W-:-:S04]  /*10af0*/  ISETP.NE.U32.AND P0, PT, RZ, UR4, PT ;  /* 0x00000004ff007c0c */ /* 0x000fc8000bf05070 */
[----:B------:R-:W-:-:S13]  /*10b00*/  ISETP.NE.AND.EX P0, PT, RZ, UR5, PT, P0 ;  /* 0x00000005ff007c0c */ /* 0x000fda000bf05300 */
[----:B------:R-:W-:Y:S05]  /*10b10*/  @!P0 BRA `(.L_x_61) ;  /* 0x00000000000c8947 */ /* 0x000fea0003800000 */
[----:B-12---:R-:W1:Y:S02]  /*10b20*/  LDC.64 R2, c[0x0][0x728] ;  /* 0x0001ca00ff027b82 */ /* 0x006e640000000a00 */
[----:B-1----:R4:W5:Y:S01]  /*10b30*/  LDG.E R2, desc[UR8][R2.64] ;  /* 0x0000000802027981 */ /* 0x002962000c1e1900 */
[----:B------:R-:W-:Y:S05]  /*10b40*/  BRA `(.L_x_60) ;  /* 0x0000000000047947 */ /* 0x000fea0003800000 */
.L_x_61:
[----:B--2---:R-:W3:Y:S02]  /*10b50*/  LDC R2, c[0x0][0x720] ;  /* 0x0001c800ff027b82 */ /* 0x004ee40000000800 */
.L_x_60:
[----:B-1----:R-:W-:Y:S02]  /*10b60*/  MOV R0, RZ ;  /* 0x000000ff00007202 */ /* 0x002fe40000000f00 */
[----:B---3-5:R-:W-:Y:S02]  /*10b70*/  MOV R22, R2 ;  /* 0x0000000200167202 */ /* 0x028fe40000000f00 */
[----:B------:R-:W-:-:S13]  /*10b80*/  LOP3.LUT P0, RZ, R0, 0x9f, RZ, 0xc0, !PT ;  /* 0x0000009f00ff7812 */ /* 0x000fda000780c0ff */
[----:B------:R-:W-:Y:S05]  /*10b90*/  @!P0 BRA `(.L_x_62) ;  /* 0x0000000000408947 */ /* 0x000fea0003800000 */
[----:B------:R-:W-:Y:S01]  /*10ba0*/  MOV R0, 0x0 ;  /* 0x0000000000007802 */ /* 0x000fe20000000f00 */
[----:B------:R-:W-:Y:S01]  /*10bb0*/  ULDC.64 UR4, c[0x4][0x68] ;  /* 0x01001a0000047ab9 */ /* 0x000fe20000000a00 */
[----:B------:R-:W-:Y:S01]  /*10bc0*/  ULDC.64 UR6, c[0x4][0x8] ;  /* 0x0100020000067ab9 */ /* 0x000fe20000000a00 */
[----:B------:R-:W-:Y:S01]  /*10bd0*/  IMAD.U32 R4, RZ, RZ, UR4 ;  /* 0x00000004ff047e24 */ /* 0x000fe2000f8e00ff */
[----:B--2-4-:R1:W2:Y:S01]  /*10be0*/  LDC.64 R2, c[0x4][R0] ;  /* 0x0100000000027b82 */ /* 0x0142a20000000a00 */
[----:B------:R-:W-:Y:S01]  /*10bf0*/  MOV R5, UR5 ;  /* 0x0000000500057c02 */ /* 0x000fe20008000f00 */
[----:B------:R-:W-:Y:S01]  /*10c00*/  ULDC.64 UR4, c[0x4][0x70] ;  /* 0x01001c0000047ab9 */ /* 0x000fe20000000a00 */
[----:B------:R-:W-:Y:S01]  /*10c10*/  MOV R10, UR6 ;  /* 0x00000006000a7c02 */ /* 0x000fe20008000f00 */
[----:B------:R-:W-:Y:S01]  /*10c20*/  IMAD.U32 R7, RZ, RZ, UR5 ;  /* 0x00000005ff077e24 */ /* 0x000fe2000f8e00ff */
[----:B------:R-:W-:Y:S01]  /*10c30*/  MOV R6, UR4 ;  /* 0x0000000400067c02 */ /* 0x000fe20008000f00 */
[----:B------:R-:W-:Y:S01]  /*10c40*/  IMAD.MOV.U32 R8, RZ, RZ, 0x70 ;  /* 0x00000070ff087424 */ /* 0x000fe200078e00ff */
[----:B------:R-:W-:-:S02]  /*10c50*/  MOV R11, UR7 ;  /* 0x00000007000b7c02 */ /* 0x000fc40008000f00 */
[----:B------:R-:W-:Y:S02]  /*10c60*/  MOV R12, 0x1 ;  /* 0x00000001000c7802 */ /* 0x000fe40000000f00 */
[----:B-1----:R-:W-:-:S07]  /*10c70*/  MOV R13, RZ ;  /* 0x000000ff000d7202 */ /* 0x002fce0000000f00 */
[----:B------:R-:W-:-:S07]  /*10c80*/  LEPC R20, `(.L_x_62) ;  /* 0x000000001014794e */ /* 0x000fce0000000000 */
[----:B--2---:R-:W-:Y:S05]  /*10c90*/  CALL.ABS.NOINC R2 ;  /* 0x0000000002007343 */ /* 0x004fea0003c00000 */
.L_x_62:
[----:B------:R-:W-:Y:S01]  /*10ca0*/  MOV R0, UR36 ;  /* 0x0000002400007c02 */ /* 0x000fe20008000f00 */
[----:B------:R-:W-:-:S04]  /*10cb0*/  IMAD.U32 R19, RZ, RZ, UR37 ;  /* 0x00000025ff137e24 */ /* 0x000fc8000f8e00ff */
[----:B------:R-:W-:-:S05]  /*10cc0*/  IMAD R19, R0, 0x900, R19 ;  /* 0x0000090000137824 */ /* 0x000fca00078e0213 */
[----:B------:R-:W-:-:S04]  /*10cd0*/  IADD3 R0, R19, -0x900, RZ ;  /* 0xfffff70013007810 */ /* 0x000fc80007ffe0ff */
        /* <DEDUP_REMOVED lines=18> */
.L_x_63:
[----:B------:R-:W1:Y:S01]  /*10e00*/  S2R R4, SR_TID.X ;  /* 0x0000000000047919 */ /* 0x000e620000002100 */
[----:B------:R-:W-:Y:S01]  /*10e10*/  ULDC.64 UR4, c[0x0][0x730] ;  /* 0x0001cc0000047ab9 */ /* 0x000fe20000000a00 */
[----:B------:R-:W-:Y:S02]  /*10e20*/  IADD3 R16, R16, 0x1f, RZ ;  /* 0x0000001f10107810 */ /* 0x000fe40007ffe0ff */
[----:B------:R-:W-:Y:S02]  /*10e30*/  ISETP.NE.U32.AND P0, PT, RZ, UR4, PT ;  /* 0x00000004ff007c0c */ /* 0x000fe4000bf05070 */
[----:B------:R-:W-:Y:S02]  /*10e40*/  LEA R5, R17, R18, 0x4 ;  /* 0x0000001211057211 */ /* 0x000fe400078e20ff */
[----:B------:R-:W-:-:S13]  /*10e50*/  ISETP.NE.AND.EX P0, PT, RZ, UR5, PT, P0 ;  /* 0x00000005ff007c0c */ /* 0x000fda000bf05300 */
[----:B------:R-:W3:Y:S01]  /*10e60*/  @P0 LDC R22, c[0x0][0x720] ;  /* 0x0001c800ff160b82 */ /* 0x000ee20000000800 */
[----:B------:R-:W-:Y:S01]  /*10e70*/  ISETP.GT.U32.AND P0, PT, R16, 0x3e, PT ;  /* 0x0000003e1000780c */ /* 0x000fe20003f04070 */
[----:B-1----:R-:W-:Y:S01]  /*10e80*/  IMAD.SHL.U32 R0, R4, 0x10, RZ ;  /* 0x0000001004007824 */ /* 0x002fe200078e00ff */
[----:B--2-4-:R-:W-:-:S04]  /*10e90*/  SHF.R.U32.HI R3, RZ, 0x1, R4 ;  /* 0x00000001ff037819 */ /* 0x014fc80000011604 */
[C---:B------:R-:W-:Y:S02]  /*10ea0*/  LOP3.LUT R2, R0.reuse, 0x40, RZ, 0xc0, !PT ;  /* 0x0000004000027812 */ /* 0x040fe400078ec0ff */
[----:B------:R-:W-:Y:S02]  /*10eb0*/  LOP3.LUT R0, R0, 0x80, RZ, 0xc0, !PT ;  /* 0x0000008000007812 */ /* 0x000fe400078ec0ff */
[----:B------:R-:W-:Y:S01]  /*10ec0*/  LOP3.LUT R2, R2, 0x8, R3, 0xf8, !PT ;  /* 0x0000000802027812 */ /* 0x000fe200078ef803 */
[----:B------:R-:W-:Y:S01]  /*10ed0*/  IMAD.SHL.U32 R3, R4, 0x2, RZ ;  /* 0x0000000204037824 */ /* 0x000fe200078e00ff */
[----:B------:R-:W-:Y:S01]  /*10ee0*/  LEA R5, R5, R0, 0x4 ;  /* 0x0000000005057211 */ /* 0x000fe200078e20ff */
[-C--:B---3--:R-:W-:Y:S01]  /*10ef0*/  FMUL R0, R23, R22.reuse ;  /* 0x0000001617007220 */ /* 0x088fe20000400000 */
[-C--:B------:R-:W-:Y:S02]  /*10f00*/  FMUL R4, R27, R22.reuse ;  /* 0x000000161b047220 */ /* 0x080fe40000400000 */
[----:B------:R-:W-:Y:S01]  /*10f10*/  LOP3.LUT R2, R2, 0x8, R3, 0x78, !PT ;  /* 0x0000000802027812 */ /* 0x000fe200078e7803 */
[-C--:B------:R-:W-:Y:S01]  /*10f20*/  FMUL R3, R153, R22.reuse ;  /* 0x0000001699037220 */ /* 0x080fe20000400000 */
[-C--:B------:R-:W-:Y:S01]  /*10f30*/  FMUL R7, R155, R22.reuse ;  /* 0x000000169b077220 */ /* 0x080fe20000400000 */
[-C--:B------:R-:W-:Y:S01]  /*10f40*/  FMUL R6, R25, R22.reuse ;  /* 0x0000001619067220 */ /* 0x080fe20000400000 */
[-C--:B------:R-:W-:Y:S01]  /*10f50*/  FMUL R9, R157, R22.reuse ;  /* 0x000000169d097220 */ /* 0x080fe20000400000 */
[-C--:B------:R-:W-:Y:S01]  /*10f60*/  FMUL R8, R29, R22.reuse ;  /* 0x000000161d087220 */ /* 0x080fe20000400000 */
[----:B------:R-:W-:Y:S01]  /*10f70*/  FMUL R11, R159, R22 ;  /* 0x000000169f0b7220 */ /* 0x000fe20000400000 */
[----:B------:R-:W-:-:S02]  /*10f80*/  IADD3 R2, R2, R5, RZ ;  /* 0x0000000502027210 */ /* 0x000fc40007ffe0ff */
[----:B------:R-:W-:Y:S02]  /*10f90*/  F2FP.F16.F32.PACK_AB R12, R3, R0 ;  /* 0x00000000030c723e */ /* 0x000fe400000000ff */
[----:B------:R-:W-:Y:S02]  /*10fa0*/  F2FP.F16.F32.PACK_AB R13, R7, R4 ;  /* 0x00000004070d723e */ /* 0x000fe400000000ff */
[----:B------:R-:W-:Y:S02]  /*10fb0*/  F2FP.F16.F32.PACK_AB R14, R9, R6 ;  /* 0x00000006090e723e */ /* 0x000fe400000000ff */
[----:B------:R-:W-:Y:S01]  /*10fc0*/  F2FP.F16.F32.PACK_AB R15, R11, R8 ;  /* 0x000000080b0f723e */ /* 0x000fe200000000ff */
[----:B------:R-:W-:Y:S06]  /*10fd0*/  @P0 BRA `(.L_x_64) ;  /* 0x0000000000040947 */ /* 0x000fec0003800000 */
[----:B------:R-:W-:-:S04]  /*10fe0*/  DEPBAR.LE SB0, 0x0 ;  /* 0x000080000000791a */ /* 0x000fc80000000000 */
.L_x_64:
[----:B------:R-:W-:Y:S05]  /*10ff0*/  WARPSYNC.ALL ;  /* 0x0000000000007948 */ /* 0x000fea0003800000 */
[----:B------:R-:W-:Y:S01]  /*11000*/  BAR.SYNC.DEFER_BLOCKING 0x1, 0x80 ;  /* 0x0042000000007b1d */ /* 0x000fe20000010000 */
[----:B------:R-:W-:-:S05]  /*11010*/  IMAD R2, R2, 0x2, R19 ;  /* 0x0000000202027824 */ /* 0x000fca00078e0213 */
[----:B------:R-:W-:Y:S01]  /*11020*/  BSSY B0, `(.L_x_65) ;  /* 0x0000014000007945 */ /* 0x000fe20003800000 */
[----:B------:R1:W-:Y:S01]  /*11030*/  STSM.16.M88.4 [R2+-0x900], R12 ;  /* 0xfff7000c02007844 */ /* 0x0003e20000000200 */
[----:B------:R-:W-:Y:S01]  /*11040*/  @!PT LDS RZ, [RZ] ;  /* 0x00000000fffff984 */ /* 0x000fe20000000800 */
[----:B------:R-:W-:Y:S01]  /*11050*/  @!PT LDS RZ, [RZ] ;  /* 0x00000000fffff984 */ /* 0x000fe20000000800 */
[----:B------:R-:W-:Y:S01]  /*11060*/  @!PT LDS RZ, [RZ] ;  /* 0x00000000fffff984 */ /* 0x000fe20000000800 */
[----:B------:R-:W-:Y:S01]  /*11070*/  @!PT LDS RZ, [RZ] ;  /* 0x00000000fffff984 */ /* 0x000fe20000000800 */
[----:B------:R2:W-:Y:S06]  /*11080*/  MEMBAR.ALL.CTA ;  /* 0x0000000000007992 */ /* 0x0005ec0000008000 */
[----:B--2---:R-:W2:Y:S02]  /*11090*/  FENCE.VIEW.ASYNC.S ;  /* 0x00000000000073c6 */ /* 0x004ea40000000000 */
[----:B--2---:R-:W-:Y:S06]  /*110a0*/  BAR.SYNC.DEFER_BLOCKING 0x1, 0x80 ;  /* 0x0042000000007b1d */ /* 0x004fec0000010000 */
[----:B------:R-:W-:Y:S05]  /*110b0*/  @P0 BRA `(.L_x_66) ;  /* 0x0000000000280947 */ /* 0x000fea0003800000 */
[----:B------:R-:W-:Y:S01]  /*110c0*/  S2UR UR44, SR_CTAID.Z ;  /* 0x00000000002c79c3 */ /* 0x000fe20000002700 */
[----:B------:R-:W-:Y:S01]  /*110d0*/  R2UR UR40, R19 ;  /* 0x00000000132872ca */ /* 0x000fe200000e0000 */
[----:B------:R-:W-:Y:S01]  /*110e0*/  ULDC.64 UR4, c[0x0][0x198] ;  /* 0x0000660000047ab9 */ /* 0x000fe20000000a00 */
[----:B------:R-:W-:Y:S01]  /*110f0*/  UMOV UR41, URZ ;  /* 0x0000003f00297c82 */ /* 0x000fe20008000000 */
[----:B------:R-:W-:-:S04]  /*11100*/  UIADD3 UR4, UP0, UR4, 0x670, URZ ;  /* 0x0000067004047890 */ /* 0x000fc8000ff1e03f */
[----:B------:R-:W2:Y:S01]  /*11110*/  S2UR UR43, SR_CTAID.Y ;  /* 0x00000000002b79c3 */ /* 0x000ea20000002600 */
[----:B------:R-:W-:-:S05]  /*11120*/  UIADD3.X UR5, URZ, UR5, URZ, UP0, !UPT ;  /* 0x000000053f057290 */ /* 0x000fca00087fe43f */
[----:B------:R-:W-:-:S09]  /*11130*/  UIADD3 UR40, UR40, -0x900, URZ ;  /* 0xfffff70028287890 */ /* 0x000fd2000fffe03f */
[----:B--2---:R2:W-:Y:S02]  /*11140*/  UTMASTG.4D [UR40], [UR4] ;  /* 0x00000028040073b5 */ /* 0x0045e40008018000 */
[----:B--2---:R0:W-:Y:S02]  /*11150*/  UTMACMDFLUSH ;  /* 0x00000000000079b7 */ /* 0x0041e40000000000 */
.L_x_66:
[----:B------:R-:W-:Y:S05]  /*11160*/  BSYNC B0 ;  /* 0x0000000000007941 */ /* 0x000fea0003800000 */
.L_x_65:
[----:B------:R-:W-:Y:S01]  /*11170*/  UIADD3 UR36, UR36, -0x1, URZ ;  /* 0xffffffff24247890 */ /* 0x000fe2000fffe03f */
[----:B------:R-:W-:-:S04]  /*11180*/  DEPBAR.LE SB0, 0x0 ;  /* 0x000080000000791a */ /* 0x000fc80000000000 */
[----:B------:R-:W-:-:S04]  /*11190*/  USHF.L.U32 UR4, UR36, 0x3, URZ ;  /* 0x0000000324047899 */ /* 0x000fc8000800063f */
[----:B------:R-:W-:-:S04]  /*111a0*/  ULOP3.LUT UR4, UR4, 0x8, URZ, 0xe2, !UPT ;  /* 0x0000000804047892 */ /* 0x000fc8000f8ee23f */
[----:B------:R-:W-:-:S06]  /*111b0*/  ULOP3.LUT UR4, UR4, 0x18, URZ, 0x3c, !UPT ;  /* 0x0000001804047892 */ /* 0x000fcc000f8e3c3f */
[----:B------:R-:W-:-:S04]  /*111c0*/  MOV R0, UR4 ;  /* 0x0000000400007c02 */ /* 0x000fc80008000f00 */
[----:B------:R-:W-:Y:S01]  /*111d0*/  SYNCS.ARRIVE.TRANS64.A1T0 RZ, [R0+UR37+0xb090], RZ ;  /* 0x00b090ff00ff79a7 */ /* 0x000fe20008100025 */
[----:B------:R-:W-:Y:S05]  /*111e0*/  EXIT ;  /* 0x000000000000794d */ /* 0x000fea0003800000 */
.L_x_6:
[----:B------:R-:W-:-:S08]  /*111f0*/  UISETP.NE.AND UP0, UPT, UR10, 0x1, UPT ;  /* 0x000000010a00788c */ /* 0x000fd0000bf05270 */
[----:B------:R-:W1:-:S00]  /*11200*/  USETMAXREG.DEALLOC.CTAPOOL 0x18 ;  /* 0x00000018000079c8 */ /* 0x000e4000080e0500 */
[----:B------:R-:W-:-:S13]  /*11210*/  PLOP3.LUT P0, PT, PT, PT, UP0, 0x80, 0x0 ;  /* 0x000000000000781c */ /* 0x000fda0003f0f008 */
[----:B------:R-:W-:Y:S05]  /*11220*/  @P0 EXIT ;  /* 0x000000000000094d */ /* 0x000fea0003800000 */
[----:B------:R-:W2:Y:S01]  /*11230*/  S2UR UR11, SR_CTAID.X ;  /* 0x00000000000b79c3 */ /* 0x000ea20000002500 */
[----:B------:R-:W-:Y:S01]  /*11240*/  ELECT P3, URZ, PT ;  /* 0x00000000003f782f */ /* 0x000fe20003860000 */
[----:B------:R-:W-:Y:S01]  /*11250*/  BSSY B0, `(.L_x_67) ;  /* 0x0000029000007945 */ /* 0x000fe20003800000 */
[----:B-1----:R-:W-:Y:S01]  /*11260*/  MOV R2, RZ ;  /* 0x000000ff00027202 */ /* 0x002fe20000000f00 */
[----:B------:R-:W-:Y:S01]  /*11270*/  IMAD.MOV.U32 R8, RZ, RZ, RZ ;  /* 0x000000ffff087224 */ /* 0x000fe200078e00ff */
[----:B------:R-:W-:-:S03]  /*11280*/  MOV R4, RZ ;  /* 0x000000ff00047202 */ /* 0x000fc60000000f00 */
[----:B------:R-:W1:Y:S08]  /*11290*/  S2UR UR20, SR_CTAID.Y ;  /* 0x00000000001479c3 */ /* 0x000e700000002600 */
[----:B------:R-:W3:Y:S01]  /*112a0*/  S2UR UR21, SR_CTAID.Z ;  /* 0x00000000001579c3 */ /* 0x000ee20000002700 */
[----:B--2---:R-:W-:Y:S01]  /*112b0*/  USHF.L.U32 UR11, UR11, 0x7, URZ ;  /* 0x000000070b0b7899 */ /* 0x004fe2000800063f */
[----:B------:R-:W-:Y:S11]  /*112c0*/  @!P3 BRA `(.L_x_68) ;  /* 0x000000000084b947 */ /* 0x000ff60003800000 */
[----:B------:R-:W2:Y:S01]  /*112d0*/  S2R R4, SR_CgaCtaId ;  /* 0x0000000000047919 */ /* 0x000ea20000008800 */
[----:B------:R-:W-:Y:S02]  /*112e0*/  MOV R3, 0x400 ;  /* 0x0000040000037802 */ /* 0x000fe40000000f00 */
[----:B------:R-:W-:Y:S02]  /*112f0*/  MOV R5, 0x1 ;  /* 0x0000000100057802 */ /* 0x000fe40000000f00 */
[----:B--2---:R-:W-:Y:S02]  /*11300*/  LEA R4, R4, R3, 0x18 ;  /* 0x0000000304047211 */ /* 0x004fe400078ec0ff */
[----:B------:R-:W-:-:S04]  /*11310*/  SHF.L.U32 R3, R5, 0x1f, RZ ;  /* 0x0000001f05037819 */ /* 0x000fc800000006ff */
[----:B------:R-:W2:Y:S02]  /*11320*/  SYNCS.PHASECHK.TRANS64.TRYWAIT P0, [R4+URZ+0xb060], R3 ;  /* 0x00b06003040075a7 */ /* 0x000ea4000800017f */
[----:B--2---:R-:W-:Y:S05]  /*11330*/  @!P0 BRA `(.L_x_69) ;  /* 0x0000001000908947 */ /* 0x004fea0003800000 */
.L_x_106:
[----:B------:R-:W-:Y:S01]  /*11340*/  ULOP3.LUT UR4, UR6, 0x2, URZ, 0xfc, !UPT ;  /* 0x0000000206047892 */ /* 0x000fe2000f8efc3f */
[----:B--2---:R-:W-:-:S03]  /*11350*/  @P2 IMAD.MOV.U32 R3, RZ, RZ, 0x800 ;  /* 0x00000800ff032424 */ /* 0x004fc600078e00ff */
[----:B------:R-:W-:Y:S01]  /*11360*/  UPRMT UR4, UR4, 0x9910, URZ ;  /* 0x0000991004047896 */ /* 0x000fe2000800003f */
[----:B------:R2:W-:Y:S03]  /*11370*/  @P2 SYNCS.ARRIVE.TRANS64 RZ, [R4+URZ+0xb050], R3 ;  /* 0x00b0500304ff29a7 */ /* 0x0005e6000800003f */
[----:B------:R-:W-:-:S06]  /*11380*/  UISETP.NE.AND UP0, UPT, UR4, 0x2, UPT ;  /* 0x000000020400788c */ /* 0x000fcc000bf05270 */
[----:B------:R-:W-:-:S13]  /*11390*/  PLOP3.LUT P0, PT, PT, PT, UP0, 0x80, 0x0 ;  /* 0x000000000000781c */ /* 0x000fda0003f0f008 */
[----:B--2---:R-:W-:Y:S05]  /*113a0*/  @P0 BRA `(.L_x_70) ;  /* 0x0000000000040947 */ /* 0x004fea0003800000 */
[----:B-1-3--:R-:W-:Y:S01]  /*113b0*/  BPT.TRAP 0x1 ;  /* 0x000000040000795c */ /* 0x00afe20000300000 */
.L_x_70:
[----:B------:R-:W-:-:S04]  /*113c0*/  LOP3.LUT P0, RZ, R0, 0x1f, RZ, 0xc0, !PT ;  /* 0x0000001f00ff7812 */ /* 0x000fc8000780c0ff */
[----:B------:R-:W-:-:S13]  /*113d0*/  PLOP3.LUT P0, PT, P0, P2, PT, 0x2a, 0x0 ;  /* 0x000000000000781c */ /* 0x000fda0000704572 */
[----:B------:R-:W-:Y:S05]  /*113e0*/  @P0 BRA `(.L_x_71) ;  /* 0x0000000000040947 */ /* 0x000fea0003800000 */
[----:B-1-3--:R-:W-:Y:S01]  /*113f0*/  BPT.TRAP 0x1 ;  /* 0x000000040000795c */ /* 0x00afe20000300000 */
.L_x_71:
[----:B------:R-:W-:Y:S01]  /*11400*/  R2UR UR8, R4 ;  /* 0x00000000040872ca */ /* 0x000fe200000e0000 */
[----:B------:R-:W-:Y:S01]  /*11410*/  ULDC.64 UR4, c[0x0][0x198] ;  /* 0x0000660000047ab9 */ /* 0x000fe20000000a00 */
[----:B------:R-:W-:Y:S01]  /*11420*/  UMOV UR14, 0x0 ;  /* 0x00000000000e7882 */ /* 0x000fe20000000000 */
[----:B------:R-:W-:Y:S01]  /*11430*/  UIADD3 UR4, UP0, UR4, 0xf0, URZ ;  /* 0x000000f004047890 */ /* 0x000fe2000ff1e03f */
[----:B------:R-:W-:Y:S01]  /*11440*/  MOV R4, 0x1 ;  /* 0x0000000100047802 */ /* 0x000fe20000000f00 */
[----:B------:R-:W-:Y:S01]  /*11450*/  UMOV UR15, 0x10000000 ;  /* 0x10000000000f7882 */ /* 0x000fe20000000000 */
[----:B------:R-:W-:Y:S01]  /*11460*/  UMOV UR10, URZ ;  /* 0x0000003f000a7c82 */ /* 0x000fe20008000000 */
[----:B------:R-:W-:Y:S01]  /*11470*/  UIADD3.X UR5, URZ, UR5, URZ, UP0, !UPT ;  /* 0x000000053f057290 */ /* 0x000fe200087fe43f */
[----:B------:R-:W-:Y:S01]  /*11480*/  MOV R8, 0x40 ;  /* 0x0000004000087802 */ /* 0x000fe20000000f00 */
[----:B-1----:R-:W-:Y:S01]  /*11490*/  UMOV UR12, UR20 ;  /* 0x00000014000c7c82 */ /* 0x002fe20008000000 */
[----:B---3--:R-:W-:-:S03]  /*114a0*/  UMOV UR13, UR21 ;  /* 0x00000015000d7c82 */ /* 0x008fc60008000000 */
[----:B------:R-:W-:-:S09]  /*114b0*/  UIADD3 UR9, UR8, 0xb050, URZ ;  /* 0x0000b05008097890 */ /* 0x000fd2000fffe03f */
[----:B------:R2:W-:Y:S02]  /*114c0*/  UTMALDG.4D [UR8], [UR4], desc[UR14] ;  /* 0x00000e08040075b4 */ /* 0x0005e40008019000 */
[----:B--2---:R-:W-:Y:S01]  /*114d0*/  NOP ;  /* 0x0000000000007918 */ /* 0x004fe20000000000 */
.L_x_68:
[----:B-1-3--:R-:W-:Y:S05]  /*114e0*/  BSYNC B0 ;  /* 0x0000000000007941 */ /* 0x00afea0003800000 */
.L_x_67:
[----:B------:R-:W1:Y:S01]  /*114f0*/  LDC R3, c[0x0][0x28c] ;  /* 0x0000a300ff037b82 */ /* 0x000e620000000800 */
[----:B------:R-:W-:Y:S01]  /*11500*/  BSSY B0, `(.L_x_72) ;  /* 0x0000023000007945 */ /* 0x000fe20003800000 */
[----:B-1----:R-:W-:-:S13]  /*11510*/  ISETP.GT.AND P4, PT, R3, RZ, P3 ;  /* 0x000000ff0300720c */ /* 0x002fda0001f84270 */
[----:B------:R-:W-:Y:S05]  /*11520*/  @!P4 BRA `(.L_x_73) ;  /* 0x000000000080c947 */ /* 0x000fea0003800000 */
[----:B------:R-:W1:Y:S01]  /*11530*/  S2R R5, SR_CgaCtaId ;  /* 0x0000000000057919 */ /* 0x000e620000008800 */
[----:B------:R-:W-:-:S04]  /*11540*/  MOV R2, 0x400 ;  /* 0x0000040000027802 */ /* 0x000fc80000000f00 */
[----:B-1----:R-:W-:Y:S01]  /*11550*/  LEA R5, R5, R2, 0x18 ;  /* 0x0000000205057211 */ /* 0x002fe200078ec0ff */
[----:B------:R-:W-:-:S05]  /*11560*/  IMAD.MOV.U32 R2, RZ, RZ, 0x1 ;  /* 0x00000001ff027424 */ /* 0x000fca00078e00ff */
[----:B------:R-:W-:-:S04]  /*11570*/  SHF.L.U32 R2, R2, 0x1f, RZ ;  /* 0x0000001f02027819 */ /* 0x000fc800000006ff */
[----:B------:R-:W1:Y:S02]  /*11580*/  SYNCS.PHASECHK.TRANS64.TRYWAIT P0, [R5+URZ+0xb028], R2 ;  /* 0x00b02802050075a7 */ /* 0x000e64000800017f */
[----:B-1----:R-:W-:Y:S05]  /*11590*/  @!P0 BRA `(.L_x_74) ;  /* 0x00000010000c8947 */ /* 0x002fea0003800000 */
.L_x_107:
[----:B------:R-:W-:Y:S01]  /*115a0*/  ULOP3.LUT UR4, UR6, 0x2, URZ, 0xfc, !UPT ;  /* 0x0000000206047892 */ /* 0x000fe2000f8efc3f */
[----:B-1----:R-:W-:-:S03]  /*115b0*/  @P2 MOV R2, 0x2000 ;  /* 0x0000200000022802 */ /* 0x002fc60000000f00 */
[----:B------:R-:W-:Y:S01]  /*115c0*/  UPRMT UR4, UR4, 0x9910, URZ ;  /* 0x0000991004047896 */ /* 0x000fe2000800003f */
[----:B------:R1:W-:Y:S03]  /*115d0*/  @P2 SYNCS.ARRIVE.TRANS64 RZ, [R5+URZ+0xb000], R2 ;  /* 0x00b0000205ff29a7 */ /* 0x0003e6000800003f */
[----:B------:R-:W-:-:S06]  /*115e0*/  UISETP.NE.AND UP0, UPT, UR4, 0x2, UPT ;  /* 0x000000020400788c */ /* 0x000fcc000bf05270 */
[----:B------:R-:W-:-:S13]  /*115f0*/  PLOP3.LUT P0, PT, PT, PT, UP0, 0x80, 0x0 ;  /* 0x000000000000781c */ /* 0x000fda0003f0f008 */
[----:B-1----:R-:W-:Y:S05]  /*11600*/  @P0 BRA `(.L_x_75) ;  /* 0x0000000000040947 */ /* 0x002fea0003800000 */
[----:B------:R-:W-:Y:S01]  /*11610*/  BPT.TRAP 0x1 ;  /* 0x000000040000795c */ /* 0x000fe20000300000 */
.L_x_75:
[----:B------:R-:W-:-:S04]  /*11620*/  LOP3.LUT P0, RZ, R0, 0x1f, RZ, 0xc0, !PT ;  /* 0x0000001f00ff7812 */ /* 0x000fc8000780c0ff */
[----:B------:R-:W-:-:S13]  /*11630*/  PLOP3.LUT P0, PT, P0, P2, PT, 0x2a, 0x0 ;  /* 0x000000000000781c */ /* 0x000fda0000704572 */
[----:B------:R-:W-:Y:S05]  /*11640*/  @P0 BRA `(.L_x_76) ;  /* 0x0000000000040947 */ /* 0x000fea0003800000 */
[----:B------:R-:W-:Y:S01]  /*11650*/  BPT.TRAP 0x1 ;  /* 0x000000040000795c */ /* 0x000fe20000300000 */
.L_x_76:
        /* <DEDUP_REMOVED lines=8> */
[----:B------:R-:W-:-:S05]  /*116e0*/  UMOV UR19, URZ ;  /* 0x0000003f00137c82 */ /* 0x000fca0008000000 */
[----:B------:R-:W-:Y:S02]  /*116f0*/  UIADD3 UR16, UR17, 0x1000, URZ ;  /* 0x0000100011107890 */ /* 0x000fe4000fffe03f */
[----:B------:R-:W-:-:S09]  /*11700*/  UIADD3 UR17, UR17, 0xb000, URZ ;  /* 0x0000b00011117890 */ /* 0x000fd2000fffe03f */
[----:B------:R1:W-:Y:S02]  /*11710*/  UTMALDG.4D [UR16], [UR4], desc[UR8] ;  /* 0x00000810040075b4 */ /* 0x0003e40008019000 */
[----:B-1----:R-:W-:Y:S01]  /*11720*/  NOP ;  /* 0x0000000000007918 */ /* 0x002fe20000000000 */
.L_x_73:
[----:B------:R-:W-:Y:S05]  /*11730*/  BSYNC B0 ;  /* 0x0000000000007941 */ /* 0x000fea0003800000 */
.L_x_72:
[----:B------:R-:W-:Y:S04]  /*11740*/  BSSY B0, `(.L_x_77) ;  /* 0x0000025000007945 */ /* 0x000fe80003800000 */
[----:B------:R-:W-:Y:S05]  /*11750*/  @!P3 BRA `(.L_x_78) ;  /* 0x00000000008cb947 */ /* 0x000fea0003800000 */
[----:B------:R-:W1:Y:S01]  /*11760*/  S2R R6, SR_CgaCtaId ;  /* 0x0000000000067919 */ /* 0x000e620000008800 */
[----:B------:R-:W-:-:S04]  /*11770*/  MOV R5, 0x400 ;  /* 0x0000040000057802 */ /* 0x000fc80000000f00 */
[----:B-1----:R-:W-:Y:S01]  /*11780*/  LEA R7, R6, R5, 0x18 ;  /* 0x0000000506077211 */ /* 0x002fe200078ec0ff */
[----:B------:R-:W-:-:S03]  /*11790*/  IMAD.MOV.U32 R6, RZ, RZ, 0x1 ;  /* 0x00000001ff067424 */ /* 0x000fc600078e00ff */
[----:B------:R-:W-:Y:S02]  /*117a0*/  LEA R5, R4, R7, 0x3 ;  /* 0x0000000704057211 */ /* 0x000fe400078e18ff */
[----:B------:R-:W-:-:S04]  /*117b0*/  SHF.L.U32 R6, R6, 0x1f, RZ ;  /* 0x0000001f06067819 */ /* 0x000fc800000006ff */
[----:B------:R-:W1:Y:S02]  /*117c0*/  SYNCS.PHASECHK.TRANS64.TRYWAIT P0, [R5+URZ+0xb060], R6 ;  /* 0x00b06006050075a7 */ /* 0x000e64000800017f */
[----:B-1----:R-:W-:Y:S05]  /*117d0*/  @!P0 BRA `(.L_x_79) ;  /* 0x0000000c00908947 */ /* 0x002fea0003800000 */
.L_x_108:
        /* <DEDUP_REMOVED lines=8> */
.L_x_80:
[----:B------:R-:W-:-:S04]  /*11860*/  LOP3.LUT P0, RZ, R0, 0x1f, RZ, 0xc0, !PT ;  /* 0x0000001f00ff7812 */ /* 0x000fc8000780c0ff */
[----:B------:R-:W-:-:S13]  /*11870*/  PLOP3.LUT P0, PT, P0, P2, PT, 0x2a, 0x0 ;  /* 0x000000000000781c */ /* 0x000fda0000704572 */
[----:B------:R-:W-:Y:S05]  /*11880*/  @P0 BRA `(.L_x_81) ;  /* 0x0000000000040947 */ /* 0x000fea0003800000 */
[----:B------:R-:W-:Y:S01]  /*11890*/  BPT.TRAP 0x1 ;  /* 0x000000040000795c */ /* 0x000fe20000300000 */
.L_x_81:
[----:B------:R-:W-:Y:S01]  /*118a0*/  R2UR UR16, R4 ;  /* 0x00000000041072ca */ /* 0x000fe200000e0000 */
[----:B------:R-:W-:Y:S01]  /*118b0*/  ULDC.64 UR8, c[0x0][0x198] ;  /* 0x0000660000087ab9 */ /* 0x000fe20000000a00 */
[----:B------:R-:W-:Y:S01]  /*118c0*/  R2UR UR4, R7 ;  /* 0x00000000070472ca */ /* 0x000fe200000e0000 */
[----:B------:R-:W-:Y:S01]  /*118d0*/  UIADD3 UR8, UP0, UR8, 0xf0, URZ ;  /* 0x000000f008087890 */ /* 0x000fe2000ff1e03f */
[----:B------:R-:W-:Y:S01]  /*118e0*/  R2UR UR19, R8 ;  /* 0x00000000081372ca */ /* 0x000fe200000e0000 */
[----:B------:R-:W-:Y:S01]  /*118f0*/  UMOV UR5, 0x10000000 ;  /* 0x1000000000057882 */ /* 0x000fe20000000000 */
[----:B------:R-:W-:Y:S01]  /*11900*/  R2UR UR17, R5 ;  /* 0x00000000051172ca */ /* 0x000fe200000e0000 */
[----:B------:R-:W-:Y:S01]  /*11910*/  UIADD3.X UR9, URZ, UR9, URZ, UP0, !UPT ;  /* 0x000000093f097290 */ /* 0x000fe200087fe43f */
[----:B------:R-:W-:-:S07]  /*11920*/  UMOV UR18, URZ ;  /* 0x0000003f00127c82 */ /* 0x000fce0008000000 */
[----:B------:R-:W-:Y:S02]  /*11930*/  ULEA UR16, UR16, UR4, 0xb ;  /* 0x0000000410107291 */ /* 0x000fe4000f8e583f */
[----:B------:R-:W-:Y:S02]  /*11940*/  UIADD3 UR19, UR11, UR19, URZ ;  /* 0x000000130b137290 */ /* 0x000fe4000fffe03f */
[----:B------:R-:W-:Y:S01]  /*11950*/  UIADD3 UR17, UR17, 0xb050, URZ ;  /* 0x0000b05011117890 */ /* 0x000fe2000fffe03f */
[----:B------:R-:W-:-:S08]  /*11960*/  UMOV UR4, 0x0 ;  /* 0x0000000000047882 */ /* 0x000fd00000000000 */
[----:B------:R1:W-:Y:S02]  /*11970*/  UTMALDG.4D [UR16], [UR8], desc[UR4] ;  /* 0x00000410080075b4 */ /* 0x0003e40008019000 */
[----:B-1----:R-:W-:Y:S01]  /*11980*/  NOP ;  /* 0x0000000000007918 */ /* 0x002fe20000000000 */
.L_x_78:
[----:B------:R-:W-:Y:S05]  /*11990*/  BSYNC B0 ;  /* 0x0000000000007941 */ /* 0x000fea0003800000 */
.L_x_77:
[----:B------:R-:W-:Y:S01]  /*119a0*/  BSSY B0, `(.L_x_82) ;  /* 0x0000027000007945 */ /* 0x000fe20003800000 */
[----:B------:R-:W-:-:S03]  /*119b0*/  IMAD.MOV.U32 R8, RZ, RZ, RZ ;  /* 0x000000ffff087224 */ /* 0x000fc600078e00ff */
[----:B------:R-:W-:Y:S05]  /*119c0*/  @!P4 BRA `(.L_x_83) ;  /* 0x000000000090c947 */ /* 0x000fea0003800000 */
[----:B------:R-:W1:Y:S01]  /*119d0*/  S2R R5, SR_CgaCtaId ;  /* 0x0000000000057919 */ /* 0x000e620000008800 */
[----:B------:R-:W-:Y:S02]  /*119e0*/  MOV R4, 0x400 ;  /* 0x0000040000047802 */ /* 0x000fe40000000f00 */
[----:B------:R-:W-:-:S04]  /*119f0*/  MOV R7, 0x1 ;  /* 0x0000000100077802 */ /* 0x000fc80000000f00 */
[----:B------:R-:W-:Y:S02]  /*11a00*/  SHF.L.U32 R7, R7, 0x1f, RZ ;  /* 0x0000001f07077819 */ /* 0x000fe400000006ff */
[----:B-1----:R-:W-:-:S04]  /*11a10*/  LEA R5, R5, R4, 0x18 ;  /* 0x0000000405057211 */ /* 0x002fc800078ec0ff */
[----:B------:R-:W-:-:S04]  /*11a20*/  LEA R4, R2, R5, 0x3 ;  /* 0x0000000502047211 */ /* 0x000fc800078e18ff */
[----:B------:R-:W1:Y:S02]  /*11a30*/  SYNCS.PHASECHK.TRANS64.TRYWAIT P0, [R4+URZ+0xb028], R7 ;  /* 0x00b02807040075a7 */ /* 0x000e64000800017f */
[----:B-1----:R-:W-:Y:S05]  /*11a40*/  @!P0 BRA `(.L_x_84) ;  /* 0x0000000c00088947 */ /* 0x002fea0003800000 */
.L_x_109:
[----:B------:R-:W-:Y:S01]  /*11a50*/  ULOP3.LUT UR4, UR6, 0x2, URZ, 0xfc, !UPT ;  /* 0x0000000206047892 */ /* 0x000fe2000f8efc3f */
[----:B-1----:R-:W-:-:S03]  /*11a60*/  @P2 IMAD.MOV.U32 R7, RZ, RZ, 0x2000 ;  /* 0x00002000ff072424 */ /* 0x002fc600078e00ff */
[----:B------:R-:W-:Y:S01]  /*11a70*/  UPRMT UR4, UR4, 0x9910, URZ ;  /* 0x0000991004047896 */ /* 0x000fe2000800003f */
[----:B------:R1:W-:Y:S03]  /*11a80*/  @P2 SYNCS.ARRIVE.TRANS64 RZ, [R4+URZ+0xb000], R7 ;  /* 0x00b0000704ff29a7 */ /* 0x0003e6000800003f */
[----:B------:R-:W-:-:S06]  /*11a90*/  UISETP.NE.AND UP0, UPT, UR4, 0x2, UPT ;  /* 0x000000020400788c */ /* 0x000fcc000bf05270 */
[----:B------:R-:W-:-:S13]  /*11aa0*/  PLOP3.LUT P0, PT, PT, PT, UP0, 0x80, 0x0 ;  /* 0x000000000000781c */ /* 0x000fda0003f0f008 */
[----:B-1----:R-:W-:Y:S05]  /*11ab0*/  @P0 BRA `(.L_x_85) ;  /* 0x0000000000040947 */ /* 0x002fea0003800000 */
[----:B------:R-:W-:Y:S01]  /*11ac0*/  BPT.TRAP 0x1 ;  /* 0x000000040000795c */ /* 0x000fe20000300000 */
.L_x_85:
[----:B------:R-:W-:-:S04]  /*11ad0*/  LOP3.LUT P0, RZ, R0, 0x1f, RZ, 0xc0, !PT ;  /* 0x0000001f00ff7812 */ /* 0x000fc8000780c0ff */
[----:B------:R-:W-:-:S13]  /*11ae0*/  PLOP3.LUT P0, PT, P0, P2, PT, 0x2a, 0x0 ;  /* 0x000000000000781c */ /* 0x000fda0000704572 */
[----:B------:R-:W-:Y:S05]  /*11af0*/  @P0 BRA `(.L_x_86) ;  /* 0x0000000000040947 */ /* 0x000fea0003800000 */
[----:B------:R-:W-:Y:S01]  /*11b00*/  BPT.TRAP 0x1 ;  /* 0x000000040000795c */ /* 0x000fe20000300000 */
.L_x_86:
[----:B------:R-:W-:Y:S01]  /*11b10*/  LEA R5, R2, R5, 0xd ;  /* 0x0000000502057211 */ /* 0x000fe200078e68ff */
[----:B------:R-:W-:Y:S01]  /*11b20*/  ULDC.64 UR4, c[0x0][0x198] ;  /* 0x0000660000047ab9 */ /* 0x000fe20000000a00 */
[----:B------:R-:W-:Y:S01]  /*11b30*/  R2UR UR17, R4 ;  /* 0x00000000041172ca */ /* 0x000fe200000e0000 */
[----:B------:R-:W-:Y:S01]  /*11b40*/  UIADD3 UR4, UP0, UR4, 0x2f0, URZ ;  /* 0x000002f004047890 */ /* 0x000fe2000ff1e03f */
[----:B------:R-:W-:Y:S01]  /*11b50*/  R2UR UR16, R5 ;  /* 0x00000000051072ca */ /* 0x000fe200000e0000 */
[----:B------:R-:W-:Y:S01]  /*11b60*/  UMOV UR8, 0x0 ;  /* 0x0000000000087882 */ /* 0x000fe20000000000 */
[----:B------:R-:W-:Y:S01]  /*11b70*/  UMOV UR9, 0x10000000 ;  /* 0x1000000000097882 */ /* 0x000fe20000000000 */
[----:B------:R-:W-:Y:S01]  /*11b80*/  UIADD3.X UR5, URZ, UR5, URZ, UP0, !UPT ;  /* 0x000000053f057290 */ /* 0x000fe200087fe43f */
[----:B------:R-:W-:Y:S01]  /*11b90*/  IADD3 R2, R2, 0x1, RZ ;  /* 0x0000000102027810 */ /* 0x000fe20007ffe0ff */
[----:B------:R-:W-:Y:S01]  /*11ba0*/  UMOV UR18, URZ ;  /* 0x0000003f00127c82 */ /* 0x000fe20008000000 */
[----:B------:R-:W-:Y:S01]  /*11bb0*/  UMOV UR19, URZ ;  /* 0x0000003f00137c82 */ /* 0x000fe20008000000 */
[----:B------:R-:W-:-:S04]  /*11bc0*/  IMAD.MOV.U32 R8, RZ, RZ, 0x1 ;  /* 0x00000001ff087424 */ /* 0x000fc800078e00ff */
[----:B------:R-:W-:Y:S02]  /*11bd0*/  UIADD3 UR17, UR17, 0xb000, URZ ;  /* 0x0000b00011117890 */ /* 0x000fe4000fffe03f */
[----:B------:R-:W-:-:S09]  /*11be0*/  UIADD3 UR16, UR16, 0x1000, URZ ;  /* 0x0000100010107890 */ /* 0x000fd2000fffe03f */
[----:B------:R1:W-:Y:S02]  /*11bf0*/  UTMALDG.4D [UR16], [UR4], desc[UR8] ;  /* 0x00000810040075b4 */ /* 0x0003e40008019000 */
[----:B-1----:R-:W-:Y:S01]  /*11c00*/  NOP ;  /* 0x0000000000007918 */ /* 0x002fe20000000000 */
.L_x_83:
[----:B------:R-:W-:Y:S05]  /*11c10*/  BSYNC B0 ;  /* 0x0000000000007941 */ /* 0x000fea0003800000 */
.L_x_82:
[----:B------:R-:W-:-:S13]  /*11c20*/  ISETP.GE.AND P0, PT, R3, 0x101, PT ;  /* 0x000001010300780c */ /* 0x000fda0003f06270 */
[----:B------:R-:W-:Y:S05]  /*11c30*/  @!P0 EXIT ;  /* 0x000000000000894d */ /* 0x000fea0003800000 */
[----:B------:R-:W-:Y:S01]  /*11c40*/  IADD3 R3, R3, 0xff, RZ ;  /* 0x000000ff03037810 */ /* 0x000fe20007ffe0ff */
[----:B------:R-:W-:Y:S01]  /*11c50*/  BSSY B0, `(.L_x_87) ;  /* 0x000005b000007945 */ /* 0x000fe20003800000 */
[----:B------:R-:W-:Y:S02]  /*11c60*/  LOP3.LUT P0, RZ, R0, 0x1f, RZ, 0xc0, !PT ;  /* 0x0000001f00ff7812 */ /* 0x000fe4000780c0ff */
[----:B------:R-:W-:Y:S02]  /*11c70*/  SHF.R.S32.HI R0, RZ, 0x1f, R3 ;  /* 0x0000001fff007819 */ /* 0x000fe40000011403 */
[----:B------:R-:W-:Y:S02]  /*11c80*/  PLOP3.LUT P0, PT, P0, P2, PT, 0x2a, 0x0 ;  /* 0x000000000000781c */ /* 0x000fe40000704572 */
[----:B------:R-:W-:Y:S02]  /*11c90*/  LEA.HI R0, R0, R3, RZ, 0x8 ;  /* 0x0000000300007211 */ /* 0x000fe400078f40ff */
[----:B------:R-:W-:-:S02]  /*11ca0*/  MOV R3, UR6 ;  /* 0x0000000600037c02 */ /* 0x000fc40008000f00 */
[----:B------:R-:W-:Y:S02]  /*11cb0*/  SHF.R.S32.HI R4, RZ, 0x8, R0 ;  /* 0x00000008ff047819 */ /* 0x000fe40000011400 */
[----:B------:R-:W-:Y:S02]  /*11cc0*/  LOP3.LUT R0, R3, 0x2, RZ, 0xfc, !PT ;  /* 0x0000000203007812 */ /* 0x000fe400078efcff */
[----:B------:R-:W-:Y:S01]  /*11cd0*/  MOV R3, 0x1 ;  /* 0x0000000100037802 */ /* 0x000fe20000000f00 */
[----:B------:R-:W-:-:S07]  /*11ce0*/  IMAD.SHL.U32 R4, R4, 0x2, RZ ;  /* 0x0000000204047824 */ /* 0x000fce00078e00ff */
.L_x_98:
[----:B------:R-:W-:Y:S04]  /*11cf0*/  BSSY B1, `(.L_x_88) ;  /* 0x0000025000017945 */ /* 0x000fe80003800000 */
[----:B------:R-:W-:Y:S05]  /*11d00*/  @!P3 BRA `(.L_x_89) ;  /* 0x00000000008cb947 */ /* 0x000fea0003800000 */
[----:B------:R-:W1:Y:S01]  /*11d10*/  S2R R6, SR_CgaCtaId ;  /* 0x0000000000067919 */ /* 0x000e620000008800 */
[----:B------:R-:W-:-:S04]  /*11d20*/  MOV R5, 0x400 ;  /* 0x0000040000057802 */ /* 0x000fc80000000f00 */
[----:B-1----:R-:W-:Y:S02]  /*11d30*/  LEA R7, R6, R5, 0x18 ;  /* 0x0000000506077211 */ /* 0x002fe400078ec0ff */
[----:B------:R-:W-:Y:S02]  /*11d40*/  SHF.L.U32 R5, R3, 0x1f, RZ ;  /* 0x0000001f03057819 */ /* 0x000fe400000006ff */
[----:B------:R-:W-:-:S04]  /*11d50*/  LEA R6, R2, R7, 0x3 ;  /* 0x0000000702067211 */ /* 0x000fc800078e18ff */
[----:B------:R-:W1:Y:S02]  /*11d60*/  SYNCS.PHASECHK.TRANS64.TRYWAIT P4, [R6+URZ+0xb028], R5 ;  /* 0x00b02805060075a7 */ /* 0x000e64000808017f */
[----:B-1----:R-:W-:Y:S05]  /*11d70*/  @!P4 BRA `(.L_x_90) ;  /* 0x000000080050c947 */ /* 0x002fea0003800000 */
.L_x_110:
[----:B-1----:R-:W-:-:S04]  /*11d80*/  @P2 IMAD.MOV.U32 R5, RZ, RZ, 0x2000 ;  /* 0x00002000ff052424 */ /* 0x002fc800078e00ff */
[----:B------:R1:W-:Y:S02]  /*11d90*/  @P2 SYNCS.ARRIVE.TRANS64 RZ, [R6+URZ+0xb000], R5 ;  /* 0x00b0000506ff29a7 */ /* 0x0003e4000800003f */
[----:B-1----:R-:W-:-:S04]  /*11da0*/  PRMT R5, R0, 0x9910, RZ ;  /* 0x0000991000057816 */ /* 0x002fc800000000ff */
[----:B------:R-:W-:-:S13]  /*11db0*/  ISETP.NE.AND P4, PT, R5, 0x2, PT ;  /* 0x000000020500780c */ /* 0x000fda0003f85270 */
[----:B------:R-:W-:Y:S05]  /*11dc0*/  @P4 BRA `(.L_x_91) ;  /* 0x0000000000044947 */ /* 0x000fea0003800000 */
[----:B------:R-:W-:Y:S01]  /*11dd0*/  BPT.TRAP 0x1 ;  /* 0x000000040000795c */ /* 0x000fe20000300000 */
.L_x_91:
[----:B------:R-:W-:Y:S05]  /*11de0*/  @P0 BRA `(.L_x_92) ;  /* 0x0000000000040947 */ /* 0x000fea0003800000 */
[----:B------:R-:W-:Y:S01]  /*11df0*/  BPT.TRAP 0x1 ;  /* 0x000000040000795c */ /* 0x000fe20000300000 */
.L_x_92:
[----:B------:R-:W-:Y:S01]  /*11e00*/  LEA R7, R2, R7, 0xd ;  /* 0x0000000702077211 */ /* 0x000fe200078e68ff */
[----:B------:R-:W-:Y:S01]  /*11e10*/  ULDC.64 UR4, c[0x0][0x198] ;  /* 0x0000660000047ab9 */ /* 0x000fe20000000a00 */
[----:B------:R-:W-:Y:S01]  /*11e20*/  R2UR UR17, R6 ;  /* 0x00000000061172ca */ /* 0x000fe200000e0000 */
[----:B------:R-:W-:Y:S01]  /*11e30*/  UIADD3 UR4, UP0, UR4, 0x1f0, URZ ;  /* 0x000001f004047890 */ /* 0x000fe2000ff1e03f */
[----:B------:R-:W-:Y:S01]  /*11e40*/  R2UR UR16, R7 ;  /* 0x00000000071072ca */ /* 0x000fe200000e0000 */
[----:B------:R-:W-:Y:S01]  /*11e50*/  UMOV UR8, 0x0 ;  /* 0x0000000000087882 */ /* 0x000fe20000000000 */
[----:B------:R-:W-:Y:S01]  /*11e60*/  R2UR UR19, R8 ;  /* 0x00000000081372ca */ /* 0x000fe200000e0000 */
[----:B------:R-:W-:Y:S01]  /*11e70*/  UIADD3.X UR5, URZ, UR5, URZ, UP0, !UPT ;  /* 0x000000053f057290 */ /* 0x000fe200087fe43f */
[----:B------:R-:W-:Y:S01]  /*11e80*/  IADD3 R5, R2, 0x1, RZ ;  /* 0x0000000102057810 */ /* 0x000fe20007ffe0ff */
[----:B------:R-:W-:Y:S01]  /*11e90*/  UMOV UR9, 0x10000000 ;  /* 0x1000000000097882 */ /* 0x000fe20000000000 */
[----:B------:R-:W-:-:S02]  /*11ea0*/  UMOV UR18, URZ ;  /* 0x0000003f00127c82 */ /* 0x000fc40008000000 */
[----:B------:R-:W-:-:S03]  /*11eb0*/  ISETP.NE.AND P4, PT, R5, 0x5, PT ;  /* 0x000000050500780c */ /* 0x000fc60003f85270 */
[----:B------:R-:W-:Y:S01]  /*11ec0*/  UIADD3 UR17, UR17, 0xb000, URZ ;  /* 0x0000b00011117890 */ /* 0x000fe2000fffe03f */
[----:B------:R-:W-:Y:S01]  /*11ed0*/  SEL R2, RZ, 0x1, P4 ;  /* 0x00000001ff027807 */ /* 0x000fe20002000000 */
[----:B------:R-:W-:Y:S02]  /*11ee0*/  UIADD3 UR16, UR16, 0x1000, URZ ;  /* 0x0000100010107890 */ /* 0x000fe4000fffe03f */
[----:B------:R-:W-:Y:S01]  /*11ef0*/  USHF.L.U32 UR19, UR19, 0x8, URZ ;  /* 0x0000000813137899 */ /* 0x000fe2000800063f */
[----:B------:R-:W-:Y:S02]  /*11f00*/  LOP3.LUT R3, R3, R2, RZ, 0x3c, !PT ;  /* 0x0000000203037212 */ /* 0x000fe400078e3cff */
[----:B------:R-:W-:-:S06]  /*11f10*/  SEL R2, R5, RZ, P4 ;  /* 0x000000ff05027207 */ /* 0x000fcc0002000000 */
[----:B------:R1:W-:Y:S02]  /*11f20*/  UTMALDG.4D [UR16], [UR4], desc[UR8] ;  /* 0x00000810040075b4 */ /* 0x0003e40008019000 */
[----:B-1----:R-:W-:Y:S01]  /*11f30*/  NOP ;  /* 0x0000000000007918 */ /* 0x002fe20000000000 */
.L_x_89:
[----:B------:R-:W-:Y:S05]  /*11f40*/  BSYNC B1 ;  /* 0x0000000000017941 */ /* 0x000fea0003800000 */
.L_x_88:
[----:B------:R-:W-:Y:S01]  /*11f50*/  ISETP.LT.OR P4, PT, R4, 0x4, !P3 ;  /* 0x000000040400780c */ /* 0x000fe20005f81670 */
[----:B------:R-:W-:-:S12]  /*11f60*/  BSSY B1, `(.L_x_93) ;  /* 0x0000026000017945 */ /* 0x000fd80003800000 */
[----:B------:R-:W-:Y:S05]  /*11f70*/  @P4 BRA `(.L_x_94) ;  /* 0x0000000000904947 */ /* 0x000fea0003800000 */
[----:B------:R-:W1:Y:S01]  /*11f80*/  S2R R6, SR_CgaCtaId ;  /* 0x0000000000067919 */ /* 0x000e620000008800 */
[----:B------:R-:W-:Y:S02]  /*11f90*/  MOV R5, 0x400 ;  /* 0x0000040000057802 */ /* 0x000fe40000000f00 */
[----:B------:R-:W-:Y:S02]  /*11fa0*/  SHF.L.U32 R7, R3, 0x1f, RZ ;  /* 0x0000001f03077819 */ /* 0x000fe400000006ff */
[----:B-1----:R-:W-:-:S05]  /*11fb0*/  LEA R5, R6, R5, 0x18 ;  /* 0x0000000506057211 */ /* 0x002fca00078ec0ff */
[----:B------:R-:W-:-:S04]  /*11fc0*/  IMAD R6, R2, 0x8, R5 ;  /* 0x0000000802067824 */ /* 0x000fc800078e0205 */
[----:B------:R-:W1:Y:S02]  /*11fd0*/  SYNCS.PHASECHK.TRANS64.TRYWAIT P4, [R6+URZ+0xb028], R7 ;  /* 0x00b02807060075a7 */ /* 0x000e64000808017f */
[----:B-1----:R-:W-:Y:S05]  /*11fe0*/  @!P4 BRA `(.L_x_95) ;  /* 0x0000000400c8c947 */ /* 0x002fea0003800000 */
.L_x_111:
[----:B-1----:R-:W-:-:S04]  /*11ff0*/  @P1 MOV R7, 0x2000 ;  /* 0x0000200000071802 */ /* 0x002fc80000000f00 */
[----:B------:R1:W-:Y:S02]  /*12000*/  @P1 SYNCS.ARRIVE.TRANS64 RZ, [R6+URZ+0xb000], R7 ;  /* 0x00b0000706ff19a7 */ /* 0x0003e4000800003f */
[----:B-1----:R-:W-:-:S04]  /*12010*/  PRMT R7, R0, 0x9910, RZ ;  /* 0x0000991000077816 */ /* 0x002fc800000000ff */
[----:B------:R-:W-:-:S13]  /*12020*/  ISETP.NE.AND P4, PT, R7, 0x2, PT ;  /* 0x000000020700780c */ /* 0x000fda0003f85270 */
[----:B------:R-:W-:Y:S05]  /*12030*/  @P4 BRA `(.L_x_96) ;  /* 0x0000000000044947 */ /* 0x000fea0003800000 */
[----:B------:R-:W-:Y:S01]  /*12040*/  BPT.TRAP 0x1 ;  /* 0x000000040000795c */ /* 0x000fe20000300000 */
.L_x_96:
[----:B------:R-:W-:Y:S05]  /*12050*/  @P0 BRA `(.L_x_97) ;  /* 0x0000000000040947 */ /* 0x000fea0003800000 */
[----:B------:R-:W-:Y:S01]  /*12060*/  BPT.TRAP 0x1 ;  /* 0x000000040000795c */ /* 0x000fe20000300000 */
.L_x_97:
        /* <DEDUP_REMOVED lines=8> */
[----:B------:R-:W-:Y:S01]  /*120f0*/  VIADD R2, R2, 0x1 ;  /* 0x0000000102027836 */ /* 0x000fe20000000000 */
[----:B------:R-:W-:Y:S01]  /*12100*/  UMOV UR9, 0x10000000 ;  /* 0x1000000000097882 */ /* 0x000fe20000000000 */
[----:B------:R-:W-:Y:S01]  /*12110*/  UMOV UR18, URZ ;  /* 0x0000003f00127c82 */ /* 0x000fe20008000000 */
[----:B------:R-:W-:-:S02]  /*12120*/  IADD3 R8, R8, 0x1, RZ ;  /* 0x0000000108087810 */ /* 0x000fc40007ffe0ff */
[C---:B------:R-:W-:Y:S02]  /*12130*/  ISETP.NE.AND P4, PT, R2.reuse, 0x5, PT ;  /* 0x000000050200780c */ /* 0x040fe40003f85270 */
[----:B------:R-:W-:Y:S02]  /*12140*/  UIADD3 UR17, UR17, 0xb000, URZ ;  /* 0x0000b00011117890 */ /* 0x000fe4000fffe03f */
[----:B------:R-:W-:Y:S01]  /*12150*/  UIADD3 UR16, UR16, 0x1000, URZ ;  /* 0x0000100010107890 */ /* 0x000fe2000fffe03f */
[----:B------:R-:W-:Y:S01]  /*12160*/  SEL R6, RZ, 0x1, P4 ;  /* 0x00000001ff067807 */ /* 0x000fe20002000000 */
[----:B------:R-:W-:Y:S01]  /*12170*/  USHF.L.U32 UR19, UR19, 0x8, URZ ;  /* 0x0000000813137899 */ /* 0x000fe2000800063f */
[----:B------:R-:W-:Y:S02]  /*12180*/  SEL R2, R2, RZ, P4 ;  /* 0x000000ff02027207 */ /* 0x000fe40002000000 */
[----:B------:R-:W-:-:S06]  /*12190*/  LOP3.LUT R3, R3, R6, RZ, 0x3c, !PT ;  /* 0x0000000603037212 */ /* 0x000fcc00078e3cff */
[----:B------:R1:W-:Y:S02]  /*121a0*/  UTMALDG.4D [UR16], [UR4], desc[UR8] ;  /* 0x00000810040075b4 */ /* 0x0003e40008019000 */
[----:B-1----:R-:W-:Y:S01]  /*121b0*/  NOP ;  /* 0x0000000000007918 */ /* 0x002fe20000000000 */
.L_x_94:
[----:B------:R-:W-:Y:S05]  /*121c0*/  BSYNC B1 ;  /* 0x0000000000017941 */ /* 0x000fea0003800000 */
.L_x_93:
[C---:B------:R-:W-:Y:S02]  /*121d0*/  ISETP.GT.AND P4, PT, R4.reuse, 0x4, PT ;  /* 0x000000040400780c */ /* 0x040fe40003f84270 */
[----:B------:R-:W-:-:S11]  /*121e0*/  IADD3 R4, R4, -0x2, RZ ;  /* 0xfffffffe04047810 */ /* 0x000fd60007ffe0ff */
[----:B------:R-:W-:Y:S05]  /*121f0*/  @P4 BRA `(.L_x_98) ;  /* 0xfffffff800bc4947 */ /* 0x000fea000383ffff */
[----:B------:R-:W-:Y:S05]  /*12200*/  BSYNC B0 ;  /* 0x0000000000007941 */ /* 0x000fea0003800000 */
.L_x_87:
[----:B------:R-:W-:Y:S05]  /*12210*/  EXIT ;  /* 0x000000000000794d */ /* 0x000fea0003800000 */
.L_x_15:
[----:B--2---:R-:W-:-:S04]  /*12220*/  IMAD.U32 R3, RZ, RZ, UR6 ;  /* 0x00000006ff037e24 */ /* 0x004fc8000f8e00ff */
[----:B------:R2:W3:Y:S03]  /*12230*/  SYNCS.PHASECHK.TRANS64.TRYWAIT P1, [R3+URZ+0xb050], R2 ;  /* 0x00b05002030075a7 */ /* 0x0004e6000802017f */
[----:B---3--:R-:W-:Y:S05]  /*12240*/  @!P1 NANOSLEEP.SYNCS 0x989680 ;  /* 0x009896800000995d */ /* 0x008fea0003900000 */
[----:B------:R-:W3:Y:S02]  /*12250*/  @!P1 SYNCS.PHASECHK.TRANS64 P1, [R3+URZ+0xb050], R2 ;  /* 0x00b05002030095a7 */ /* 0x000ee4000802007f */
[----:B---3--:R-:W-:Y:S05]  /*12260*/  @!P1 BRA `(.L_x_15) ;  /* 0xfffffffc00ec9947 */ /* 0x008fea000383ffff */
[----:B------:R-:W-:Y:S05]  /*12270*/  BRA `(.L_x_99) ;  /* 0xfffffee800c47947 */ /* 0x000fea000383ffff */
.L_x_17:
[----:B--2---:R-:W-:-:S04]  /*12280*/  MOV R3, UR37 ;  /* 0x0000002500037c02 */ /* 0x004fc80008000f00 */
[----:B------:R2:W3:Y:S03]  /*12290*/  SYNCS.PHASECHK.TRANS64.TRYWAIT P1, [R3+URZ+0xb000], R2 ;  /* 0x00b00002030075a7 */ /* 0x0004e6000802017f */
[----:B---3--:R-:W-:Y:S05]  /*122a0*/  @!P1 NANOSLEEP.SYNCS 0x989680 ;  /* 0x009896800000995d */ /* 0x008fea0003900000 */
[----:B------:R-:W3:Y:S02]  /*122b0*/  @!P1 SYNCS.PHASECHK.TRANS64 P1, [R3+URZ+0xb000], R2 ;  /* 0x00b00002030095a7 */ /* 0x000ee4000802007f */
[----:B---3--:R-:W-:Y:S05]  /*122c0*/  @!P1 BRA `(.L_x_17) ;  /* 0xfffffffc00ec9947 */ /* 0x008fea000383ffff */
[----:B------:R-:W-:Y:S05]  /*122d0*/  BRA `(.L_x_100) ;  /* 0xfffffee800cc7947 */ /* 0x000fea000383ffff */
.L_x_18:
[----:B--2---:R-:W-:-:S04]  /*122e0*/  MOV R4, UR16 ;  /* 0x0000001000047c02 */ /* 0x004fc80008000f00 */
[----:B------:R2:W3:Y:S03]  /*122f0*/  SYNCS.PHASECHK.TRANS64.TRYWAIT P1, [R4+URZ+-0x8], R3 ;  /* 0xfffff803040075a7 */ /* 0x0004e6000802017f */
[----:B---3--:R-:W-:Y:S05]  /*12300*/  @!P1 NANOSLEEP.SYNCS 0x989680 ;  /* 0x009896800000995d */ /* 0x008fea0003900000 */
[----:B------:R-:W3:Y:S02]  /*12310*/  @!P1 SYNCS.PHASECHK.TRANS64 P1, [R4+URZ+-0x8], R3 ;  /* 0xfffff803040095a7 */ /* 0x000ee4000802007f */
[----:B---3--:R-:W-:Y:S05]  /*12320*/  @!P1 BRA `(.L_x_18) ;  /* 0xfffffffc00ec9947 */ /* 0x008fea000383ffff */
[----:B------:R-:W-:Y:S05]  /*12330*/  BRA `(.L_x_101) ;  /* 0xfffffee800c87947 */ /* 0x000fea000383ffff */
.L_x_20:
[----:B-1----:R-:W-:-:S04]  /*12340*/  IMAD.U32 R9, RZ, RZ, UR37 ;  /* 0x00000025ff097e24 */ /* 0x002fc8000f8e00ff */
[----:B------:R1:W2:Y:S03]  /*12350*/  SYNCS.PHASECHK.TRANS64.TRYWAIT P1, [R9+URZ+0xb008], R2 ;  /* 0x00b00802090075a7 */ /* 0x0002a6000802017f */
[----:B--2---:R-:W-:Y:S05]  /*12360*/  @!P1 NANOSLEEP.SYNCS 0x989680 ;  /* 0x009896800000995d */ /* 0x004fea0003900000 */
[----:B------:R-:W2:Y:S02]  /*12370*/  @!P1 SYNCS.PHASECHK.TRANS64 P1, [R9+URZ+0xb008], R2 ;  /* 0x00b00802090095a7 */ /* 0x000ea4000802007f */
[----:B--2---:R-:W-:Y:S05]  /*12380*/  @!P1 BRA `(.L_x_20) ;  /* 0xfffffffc00ec9947 */ /* 0x004fea000383ffff */
[----:B------:R-:W-:Y:S05]  /*12390*/  BRA `(.L_x_102) ;  /* 0xffffff3800547947 */ /* 0x000fea000383ffff */
.L_x_25:
[----:B-1----:R-:W-:-:S04]  /*123a0*/  MOV R8, UR6 ;  /* 0x0000000600087c02 */ /* 0x002fc80008000f00 */
[----:B------:R1:W2:Y:S03]  /*123b0*/  SYNCS.PHASECHK.TRANS64.TRYWAIT P2, [R8+URZ+0xb000], R5 ;  /* 0x00b00005080075a7 */ /* 0x0002a6000804017f */
[----:B--2---:R-:W-:Y:S05]  /*123c0*/  @!P2 NANOSLEEP.SYNCS 0x989680 ;  /* 0x009896800000a95d */ /* 0x004fea0003900000 */
[----:B------:R-:W2:Y:S02]  /*123d0*/  @!P2 SYNCS.PHASECHK.TRANS64 P2, [R8+URZ+0xb000], R5 ;  /* 0x00b000050800a5a7 */ /* 0x000ea4000804007f */
[----:B--2---:R-:W-:Y:S05]  /*123e0*/  @!P2 BRA `(.L_x_25) ;  /* 0xfffffffc00eca947 */ /* 0x004fea000383ffff */
[----:B------:R-:W-:Y:S05]  /*123f0*/  BRA `(.L_x_103) ;  /* 0xffffff40000c7947 */ /* 0x000fea000383ffff */
.L_x_29:
[----:B-1----:R-:W-:-:S04]  /*12400*/  MOV R10, UR7 ;  /* 0x00000007000a7c02 */ /* 0x002fc80008000f00 */
[----:B------:R1:W2:Y:S03]  /*12410*/  SYNCS.PHASECHK.TRANS64.TRYWAIT P2, [R10+URZ+0xb000], R13 ;  /* 0x00b0000d0a0075a7 */ /* 0x0002a6000804017f */
[----:B--2---:R-:W-:Y:S05]  /*12420*/  @!P2 NANOSLEEP.SYNCS 0x989680 ;  /* 0x009896800000a95d */ /* 0x004fea0003900000 */
[----:B------:R-:W2:Y:S02]  /*12430*/  @!P2 SYNCS.PHASECHK.TRANS64 P2, [R10+URZ+0xb000], R13 ;  /* 0x00b0000d0a00a5a7 */ /* 0x000ea4000804007f */
[----:B--2---:R-:W-:Y:S05]  /*12440*/  @!P2 BRA `(.L_x_29) ;  /* 0xfffffffc00eca947 */ /* 0x004fea000383ffff */
[----:B------:R-:W-:Y:S05]  /*12450*/  BRA `(.L_x_28) ;  /* 0xffffff7c00c87947 */ /* 0x000fea000383ffff */
.L_x_37:
[----:B--2---:R-:W-:-:S04]  /*12460*/  IMAD.U32 R8, RZ, RZ, UR6 ;  /* 0x00000006ff087e24 */ /* 0x004fc8000f8e00ff */
[----:B------:R2:W3:Y:S03]  /*12470*/  SYNCS.PHASECHK.TRANS64.TRYWAIT P2, [R8+URZ+0xb000], R5 ;  /* 0x00b00005080075a7 */ /* 0x0004e6000804017f */
[----:B---3--:R-:W-:Y:S05]  /*12480*/  @!P2 NANOSLEEP.SYNCS 0x989680 ;  /* 0x009896800000a95d */ /* 0x008fea0003900000 */
[----:B------:R-:W3:Y:S02]  /*12490*/  @!P2 SYNCS.PHASECHK.TRANS64 P2, [R8+URZ+0xb000], R5 ;  /* 0x00b000050800a5a7 */ /* 0x000ee4000804007f */
[----:B---3--:R-:W-:Y:S05]  /*124a0*/  @!P2 BRA `(.L_x_37) ;  /* 0xfffffffc00eca947 */ /* 0x008fea000383ffff */
[----:B------:R-:W-:Y:S05]  /*124b0*/  BRA `(.L_x_104) ;  /* 0xffffff8400b07947 */ /* 0x000fea000383ffff */
.L_x_41:
[----:B-1----:R-:W-:-:S04]  /*124c0*/  MOV R10, UR7 ;  /* 0x00000007000a7c02 */ /* 0x002fc80008000f00 */
[----:B------:R1:W2:Y:S03]  /*124d0*/  SYNCS.PHASECHK.TRANS64.TRYWAIT P2, [R10+URZ+0xb000], R11 ;  /* 0x00b0000b0a0075a7 */ /* 0x0002a6000804017f */
[----:B--2---:R-:W-:Y:S05]  /*124e0*/  @!P2 NANOSLEEP.SYNCS 0x989680 ;  /* 0x009896800000a95d */ /* 0x004fea0003900000 */
[----:B------:R-:W2:Y:S02]  /*124f0*/  @!P2 SYNCS.PHASECHK.TRANS64 P2, [R10+URZ+0xb000], R11 ;  /* 0x00b0000b0a00a5a7 */ /* 0x000ea4000804007f */
[----:B--2---:R-:W-:Y:S05]  /*12500*/  @!P2 BRA `(.L_x_41) ;  /* 0xfffffffc00eca947 */ /* 0x004fea000383ffff */
[----:B------:R-:W-:Y:S05]  /*12510*/  BRA `(.L_x_40) ;  /* 0xffffffd400987947 */ /* 0x000fea000383ffff */
.L_x_57:
[----:B-1----:R-:W-:-:S04]  /*12520*/  MOV R3, UR16 ;  /* 0x0000001000037c02 */ /* 0x002fc80008000f00 */
[----:B------:R1:W2:Y:S03]  /*12530*/  SYNCS.PHASECHK.TRANS64.TRYWAIT P0, [R3+URZ+0x8], R0 ;  /* 0x00000800030075a7 */ /* 0x0002a6000800017f */
[----:B--2---:R-:W-:Y:S05]  /*12540*/  @!P0 NANOSLEEP.SYNCS 0x989680 ;  /* 0x009896800000895d */ /* 0x004fea0003900000 */
[----:B------:R-:W2:Y:S02]  /*12550*/  @!P0 SYNCS.PHASECHK.TRANS64 P0, [R3+URZ+0x8], R0 ;  /* 0x00000800030085a7 */ /* 0x000ea4000800007f */
[----:B--2---:R-:W-:Y:S05]  /*12560*/  @!P0 BRA `(.L_x_57) ;  /* 0xfffffffc00ec8947 */ /* 0x004fea000383ffff */
[----:B------:R-:W-:Y:S05]  /*12570*/  BRA `(.L_x_105) ;  /* 0xffffffe000d07947 */ /* 0x000fea000383ffff */
.L_x_69:
[----:B--2---:R2:W4:Y:S02]  /*12580*/  SYNCS.PHASECHK.TRANS64.TRYWAIT P0, [R4+URZ+0xb060], R3 ;  /* 0x00b06003040075a7 */ /* 0x004524000800017f */
[----:B----4-:R-:W-:Y:S05]  /*12590*/  @!P0 NANOSLEEP.SYNCS 0x989680 ;  /* 0x009896800000895d */ /* 0x010fea0003900000 */
[----:B------:R-:W4:Y:S02]  /*125a0*/  @!P0 SYNCS.PHASECHK.TRANS64 P0, [R4+URZ+0xb060], R3 ;  /* 0x00b06003040085a7 */ /* 0x000f24000800007f */
[----:B----4-:R-:W-:Y:S05]  /*125b0*/  @!P0 BRA `(.L_x_69) ;  /* 0xfffffffc00f08947 */ /* 0x010fea000383ffff */
[----:B------:R-:W-:Y:S05]  /*125c0*/  BRA `(.L_x_106) ;  /* 0xffffffec005c7947 */ /* 0x000fea000383ffff */
.L_x_74:
[----:B-1----:R1:W2:Y:S02]  /*125d0*/  SYNCS.PHASECHK.TRANS64.TRYWAIT P0, [R5+URZ+0xb028], R2 ;  /* 0x00b02802050075a7 */ /* 0x0022a4000800017f */
[----:B--2---:R-:W-:Y:S05]  /*125e0*/  @!P0 NANOSLEEP.SYNCS 0x989680 ;  /* 0x009896800000895d */ /* 0x004fea0003900000 */
[----:B------:R-:W2:Y:S02]  /*125f0*/  @!P0 SYNCS.PHASECHK.TRANS64 P0, [R5+URZ+0xb028], R2 ;  /* 0x00b02802050085a7 */ /* 0x000ea4000800007f */
[----:B--2---:R-:W-:Y:S05]  /*12600*/  @!P0 BRA `(.L_x_74) ;  /* 0xfffffffc00f08947 */ /* 0x004fea000383ffff */
[----:B------:R-:W-:Y:S05]  /*12610*/  BRA `(.L_x_107) ;  /* 0xffffffec00e07947 */ /* 0x000fea000383ffff */
.L_x_79:
[----:B-1----:R1:W2:Y:S02]  /*12620*/  SYNCS.PHASECHK.TRANS64.TRYWAIT P0, [R5+URZ+0xb060], R6 ;  /* 0x00b06006050075a7 */ /* 0x0022a4000800017f */
[----:B--2---:R-:W-:Y:S05]  /*12630*/  @!P0 NANOSLEEP.SYNCS 0x989680 ;  /* 0x009896800000895d */ /* 0x004fea0003900000 */
[----:B------:R-:W2:Y:S02]  /*12640*/  @!P0 SYNCS.PHASECHK.TRANS64 P0, [R5+URZ+0xb060], R6 ;  /* 0x00b06006050085a7 */ /* 0x000ea4000800007f */
[----:B--2---:R-:W-:Y:S05]  /*12650*/  @!P0 BRA `(.L_x_79) ;  /* 0xfffffffc00f08947 */ /* 0x004fea000383ffff */
[----:B------:R-:W-:Y:S05]  /*12660*/  BRA `(.L_x_108) ;  /* 0xfffffff0005c7947 */ /* 0x000fea000383ffff */
.L_x_84:
[----:B-1----:R1:W2:Y:S02]  /*12670*/  SYNCS.PHASECHK.TRANS64.TRYWAIT P0, [R4+URZ+0xb028], R7 ;  /* 0x00b02807040075a7 */ /* 0x0022a4000800017f */
[----:B--2---:R-:W-:Y:S05]  /*12680*/  @!P0 NANOSLEEP.SYNCS 0x989680 ;  /* 0x009896800000895d */ /* 0x004fea0003900000 */
[----:B------:R-:W2:Y:S02]  /*12690*/  @!P0 SYNCS.PHASECHK.TRANS64 P0, [R4+URZ+0xb028], R7 ;  /* 0x00b02807040085a7 */ /* 0x000ea4000800007f */
[----:B--2---:R-:W-:Y:S05]  /*126a0*/  @!P0 BRA `(.L_x_84) ;  /* 0xfffffffc00f08947 */ /* 0x004fea000383ffff */
[----:B------:R-:W-:Y:S05]  /*126b0*/  BRA `(.L_x_109) ;  /* 0xfffffff000e47947 */ /* 0x000fea000383ffff */
.L_x_90:
[----:B-1----:R1:W2:Y:S02]  /*126c0*/  SYNCS.PHASECHK.TRANS64.TRYWAIT P4, [R6+URZ+0xb028], R5 ;  /* 0x00b02805060075a7 */ /* 0x0022a4000808017f */
[----:B--2---:R-:W-:Y:S05]  /*126d0*/  @!P4 NANOSLEEP.SYNCS 0x989680 ;  /* 0x009896800000c95d */ /* 0x004fea0003900000 */
[----:B------:R-:W2:Y:S02]  /*126e0*/  @!P4 SYNCS.PHASECHK.TRANS64 P4, [R6+URZ+0xb028], R5 ;  /* 0x00b028050600c5a7 */ /* 0x000ea4000808007f */
[----:B--2---:R-:W-:Y:S05]  /*126f0*/  @!P4 BRA `(.L_x_90) ;  /* 0xfffffffc00f0c947 */ /* 0x004fea000383ffff */
[----:B------:R-:W-:Y:S05]  /*12700*/  BRA `(.L_x_110) ;  /* 0xfffffff4009c7947 */ /* 0x000fea000383ffff */
.L_x_95:
[----:B-1----:R1:W2:Y:S02]  /*12710*/  SYNCS.PHASECHK.TRANS64.TRYWAIT P4, [R6+URZ+0xb028], R7 ;  /* 0x00b02807060075a7 */ /* 0x0022a4000808017f */
[----:B--2---:R-:W-:Y:S05]  /*12720*/  @!P4 NANOSLEEP.SYNCS 0x989680 ;  /* 0x009896800000c95d */ /* 0x004fea0003900000 */
[----:B------:R-:W2:Y:S02]  /*12730*/  @!P4 SYNCS.PHASECHK.TRANS64 P4, [R6+URZ+0xb028], R7 ;  /* 0x00b028070600c5a7 */ /* 0x000ea4000808007f */
[----:B--2---:R-:W-:Y:S05]  /*12740*/  @!P4 BRA `(.L_x_95) ;  /* 0xfffffffc00f0c947 */ /* 0x004fea000383ffff */
[----:B------:R-:W-:Y:S05]  /*12750*/  BRA `(.L_x_111) ;  /* 0xfffffff800247947 */ /* 0x000fea000383ffff */
        .weak           $__internal_0_$__cuda_sm20_rcp_rn_f32_slowpath
        .type           $__internal_0_$__cuda_sm20_rcp_rn_f32_slowpath,@function
        .size           $__internal_0_$__cuda_sm20_rcp_rn_f32_slowpath,(.L_x_117 - $__internal_0_$__cuda_sm20_rcp_rn_f32_slowpath)
$__internal_0_$__cuda_sm20_rcp_rn_f32_slowpath:
[----:B------:R-:W-:Y:S01]  /*12760*/  IMAD.SHL.U32 R0, R2, 0x2, RZ ;  /* 0x0000000202007824 */ /* 0x000fe200078e00ff */
[----:B------:R-:W-:Y:S04]  /*12770*/  BSSY B2, `(.L_x_112) ;  /* 0x0000030000027945 */ /* 0x000fe80003800000 */
[----:B------:R-:W-:-:S04]  /*12780*/  SHF.R.U32.HI R13, RZ, 0x18, R0 ;  /* 0x00000018ff0d7819 */ /* 0x000fc80000011600 */
[----:B------:R-:W-:-:S13]  /*12790*/  ISETP.NE.U32.AND P0, PT, R13, RZ, PT ;  /* 0x000000ff0d00720c */ /* 0x000fda0003f05070 */
[----:B------:R-:W-:Y:S05]  /*127a0*/  @P0 BRA `(.L_x_113) ;  /* 0x0000000000280947 */ /* 0x000fea0003800000 */
[----:B------:R-:W-:-:S04]  /*127b0*/  SHF.L.U32 R0, R2, 0x1, RZ ;  /* 0x0000000102007819 */ /* 0x000fc800000006ff */
[----:B------:R-:W-:-:S13]  /*127c0*/  ISETP.NE.AND P0, PT, R0, RZ, PT ;  /* 0x000000ff0000720c */ /* 0x000fda0003f05270 */
[----:B------:R-:W-:Y:S01]  /*127d0*/  @P0 FFMA R7, R2, 1.84467440737095516160e+19, RZ ;  /* 0x5f80000002070823 */ /* 0x000fe200000000ff */
[----:B------:R-:W-:Y:S08]  /*127e0*/  @!P0 MUFU.RCP R3, R2 ;  /* 0x0000000200038308 */ /* 0x000ff00000001000 */
[----:B------:R-:W1:Y:S02]  /*127f0*/  @P0 MUFU.RCP R0, R7 ;  /* 0x0000000700000308 */ /* 0x000e640000001000 */
[----:B-1----:R-:W-:-:S04]  /*12800*/  @P0 FFMA R12, R7, R0, -1 ;  /* 0xbf800000070c0423 */ /* 0x002fc80000000000 */
[----:B------:R-:W-:-:S04]  /*12810*/  @P0 FADD.FTZ R13, -R12, -RZ ;  /* 0x800000ff0c0d0221 */ /* 0x000fc80000010100 */
[----:B------:R-:W-:-:S04]  /*12820*/  @P0 FFMA R0, R0, R13, R0 ;  /* 0x0000000d00000223 */ /* 0x000fc80000000000 */
[----:B------:R-:W-:Y:S01]  /*12830*/  @P0 FFMA R3, R0, 1.84467440737095516160e+19, RZ ;  /* 0x5f80000000030823 */ /* 0x000fe200000000ff */
[----:B------:R-:W-:Y:S06]  /*12840*/  BRA `(.L_x_114) ;  /* 0x0000000000887947 */ /* 0x000fec0003800000 */
.L_x_113:
[----:B------:R-:W-:-:S04]  /*12850*/  IADD3 R19, R13, -0xfd, RZ ;  /* 0xffffff030d137810 */ /* 0x000fc80007ffe0ff */
[----:B------:R-:W-:-:S13]  /*12860*/  ISETP.GT.U32.AND P0, PT, R19, 0x1, PT ;  /* 0x000000011300780c */ /* 0x000fda0003f04070 */
[----:B------:R-:W-:Y:S05]  /*12870*/  @P0 BRA `(.L_x_115) ;  /* 0x0000000000780947 */ /* 0x000fea0003800000 */
[----:B------:R-:W-:Y:S01]  /*12880*/  LOP3.LUT R0, R2, 0x7fffff, RZ, 0xc0, !PT ;  /* 0x007fffff02007812 */ /* 0x000fe200078ec0ff */
[----:B------:R-:W-:-:S03]  /*12890*/  IMAD.MOV.U32 R14, RZ, RZ, 0x3 ;  /* 0x00000003ff0e7424 */ /* 0x000fc600078e00ff */
[----:B------:R-:W-:Y:S02]  /*128a0*/  LOP3.LUT R0, R0, 0x3f800000, RZ, 0xfc, !PT ;  /* 0x3f80000000007812 */ /* 0x000fe400078efcff */
[----:B------:R-:W-:Y:S02]  /*128b0*/  SHF.L.U32 R14, R14, R19, RZ ;  /* 0x000000130e0e7219 */ /* 0x000fe400000006ff */
[----:B------:R-:W1:Y:S02]  /*128c0*/  MUFU.RCP R3, R0 ;  /* 0x0000000000037308 */ /* 0x000e640000001000 */
[----:B-1----:R-:W-:-:S04]  /*128d0*/  FFMA R7, R0, R3, -1 ;  /* 0xbf80000000077423 */ /* 0x002fc80000000003 */
[----:B------:R-:W-:-:S04]  /*128e0*/  FADD.FTZ R12, -R7, -RZ ;  /* 0x800000ff070c7221 */ /* 0x000fc80000010100 */
[CCC-:B------:R-:W-:Y:S01]  /*128f0*/  FFMA.RM R7, R3.reuse, R12.reuse, R3.reuse ;  /* 0x0000000c03077223 */ /* 0x1c0fe20000004003 */
[----:B------:R-:W-:-:S04]  /*12900*/  FFMA.RP R12, R3, R12, R3 ;  /* 0x0000000c030c7223 */ /* 0x000fc80000008003 */
[C---:B------:R-:W-:Y:S02]  /*12910*/  LOP3.LUT R3, R7.reuse, 0x7fffff, RZ, 0xc0, !PT ;  /* 0x007fffff07037812 */ /* 0x040fe400078ec0ff */
[----:B------:R-:W-:Y:S02]  /*12920*/  FSETP.NEU.FTZ.AND P0, PT, R7, R12, PT ;  /* 0x0000000c0700720b */ /* 0x000fe40003f1d000 */
[----:B------:R-:W-:Y:S02]  /*12930*/  LOP3.LUT R3, R3, 0x800000, RZ, 0xfc, !PT ;  /* 0x0080000003037812 */ /* 0x000fe400078efcff */
[----:B------:R-:W-:Y:S02]  /*12940*/  SEL R7, RZ, 0xffffffff, !P0 ;  /* 0xffffffffff077807 */ /* 0x000fe40004000000 */
[----:B------:R-:W-:Y:S02]  /*12950*/  LOP3.LUT R14, R14, R3, RZ, 0xc0, !PT ;  /* 0x000000030e0e7212 */ /* 0x000fe400078ec0ff */
[----:B------:R-:W-:-:S02]  /*12960*/  IADD3 R0, -R7, RZ, RZ ;  /* 0x000000ff07007210 */ /* 0x000fc40007ffe1ff */
[-C--:B------:R-:W-:Y:S02]  /*12970*/  SHF.R.U32.HI R14, RZ, R19.reuse, R14 ;  /* 0x00000013ff0e7219 */ /* 0x080fe4000001160e */
[----:B------:R-:W-:Y:S02]  /*12980*/  LOP3.LUT P1, RZ, R0, R19, R3, 0xf8, !PT ;  /* 0x0000001300ff7212 */ /* 0x000fe4000782f803 */
[C---:B------:R-:W-:Y:S02]  /*12990*/  LOP3.LUT P0, RZ, R14.reuse, 0x1, RZ, 0xc0, !PT ;  /* 0x000000010eff7812 */ /* 0x040fe4000780c0ff */
[----:B------:R-:W-:-:S04]  /*129a0*/  LOP3.LUT P2, RZ, R14, 0x2, RZ, 0xc0, !PT ;  /* 0x000000020eff7812 */ /* 0x000fc8000784c0ff */
[----:B------:R-:W-:Y:S02]  /*129b0*/  PLOP3.LUT P0, PT, P0, P1, P2, 0xe0, 0x0 ;  /* 0x000000000000781c */ /* 0x000fe40000703c20 */
[----:B------:R-:W-:Y:S02]  /*129c0*/  LOP3.LUT P1, RZ, R2, 0x7fffff, RZ, 0xc0, !PT ;  /* 0x007fffff02ff7812 */ /* 0x000fe4000782c0ff */
[----:B------:R-:W-:-:S04]  /*129d0*/  SEL R0, RZ, 0x1, !P0 ;  /* 0x00000001ff007807 */ /* 0x000fc80004000000 */
[----:B------:R-:W-:-:S04]  /*129e0*/  IADD3 R0, -R0, RZ, RZ ;  /* 0x000000ff00007210 */ /* 0x000fc80007ffe1ff */
[----:B------:R-:W-:Y:S01]  /*129f0*/  ISETP.GE.AND P0, PT, R0, RZ, PT ;  /* 0x000000ff0000720c */ /* 0x000fe20003f06270 */
[----:B------:R-:W-:-:S05]  /*12a00*/  VIADD R0, R13, 0xffffff04 ;  /* 0xffffff040d007836 */ /* 0x000fca0000000000 */
[----:B------:R-:W-:-:S07]  /*12a10*/  SHF.R.U32.HI R3, RZ, R0, R3 ;  /* 0x00000000ff037219 */ /* 0x000fce0000011603 */
[----:B------:R-:W-:-:S04]  /*12a20*/  @!P0 IADD3 R3, R3, 0x1, RZ ;  /* 0x0000000103038810 */ /* 0x000fc80007ffe0ff */
[----:B------:R-:W-:-:S04]  /*12a30*/  @!P1 SHF.L.U32 R3, R3, 0x1, RZ ;  /* 0x0000000103039819 */ /* 0x000fc800000006ff */
[----:B------:R-:W-:Y:S01]  /*12a40*/  LOP3.LUT R3, R3, 0x80000000, R2, 0xf8, !PT ;  /* 0x8000000003037812 */ /* 0x000fe200078ef802 */
[----:B------:R-:W-:Y:S06]  /*12a50*/  BRA `(.L_x_114) ;  /* 0x0000000000047947 */ /* 0x000fec0003800000 */
.L_x_115:
[----:B------:R1:W2:Y:S02]  /*12a60*/  MUFU.RCP R3, R2 ;  /* 0x0000000200037308 */ /* 0x0002a40000001000 */
.L_x_114:
[----:B------:R-:W-:Y:S05]  /*12a70*/  BSYNC B2 ;  /* 0x0000000000027941 */ /* 0x000fea0003800000 */
.L_x_112:
[----:B--2---:R-:W-:Y:S01]  /*12a80*/  IMAD.MOV.U32 R0, RZ, RZ, R3 ;  /* 0x000000ffff007224 */ /* 0x004fe200078e0003 */
[----:B-1----:R-:W-:Y:S02]  /*12a90*/  MOV R2, R15 ;  /* 0x0000000f00027202 */ /* 0x002fe40000000f00 */
[----:B------:R-:W-:-:S04]  /*12aa0*/  MOV R3, 0x0 ;  /* 0x0000000000037802 */ /* 0x000fc80000000f00 */
[----:B------:R-:W-:Y:S05]  /*12ab0*/  RET.REL.NODEC R2 `(_ZN7cutlass13device_kernelINS_4fmha6kernel28FmhaKernelTmaWarpSpecializedINS1_10collective30FmhaMainloopTmaWarpSpecializedINS_6half_tEffN4cute5tupleIJNS7_1CILi128EEENS9_ILi256EEENS9_ILi16EEEEEENS8_IJiNS9_ILi1EEENS8_IJiiEEEEEESG_SG_NS4_14ResidualFusionEJEEENS4_15FmhaFwdEpilogueIS6_fNS8_IJNS9_ILi64EEESC_SB_EEEEENS2_23IndividualTileSchedulerEJEEEEEvNT_6ParamsE) ;  /* 0xfffffed402507950 */ /* 0x000fea0003c3ffff */
.L_x_116:
[----:B------:R-:W-:-:S00]  /*12ac0*/  BRA `(.L_x_116) ;  /* 0xfffffffc00fc7947 */ /* 0x000fc0000383ffff */
[----:B------:R-:W-:-:S00]  /*12ad0*/  NOP ;  /* 0x0000000000007918 */ /* 0x000fc00000000000 */
        /* <DEDUP_REMOVED lines=10> */
.L_x_117:


//--------------------- .nv.global.init           --------------------------
	.section	.nv.global.init,"aw",@progbits
.nv.global.init:
	.type		$str$24,@object
	.size		$str$24,($str$25 - $str$24)
$str$24:
        /*0000*/ 	.byte	0x28, 0x61, 0x64, 0x64, 0x72, 0x65, 0x73, 0x73, 0x20, 0x26, 0x20, 0x6d, 0x61, 0x73, 0x6b, 0x29
        /*0010*/ 	.byte	0x20, 0x3d, 0x3d, 0x20, 0x30, 0x00
	.type		$str$25,@object
	.size		$str$25,(__unnamed_1 - $str$25)
$str$25:
        /*0016*/ 	.byte	0x2f, 0x74, 0x6d, 0x70, 0x2f, 0x63, 0x75, 0x74, 0x6c, 0x61, 0x73, 0x73, 0x5f, 0x73, 0x77, 0x65
        /*0026*/ 	.byte	0x65, 0x70, 0x5f, 0x73, 0x72, 0x63, 0x2f, 0x69, 0x6e, 0x63, 0x6c, 0x75, 0x64, 0x65, 0x2f, 0x63
        /*0036*/ 	.byte	0x75, 0x74, 0x65, 0x2f, 0x70, 0x6f, 0x69, 0x6e, 0x74, 0x65, 0x72, 0x5f, 0x66, 0x6c, 0x61, 0x67
        /*0046*/ 	.byte	0x67, 0x65, 0x64, 0x2e, 0x68, 0x70, 0x70, 0x00
	.type		__unnamed_1,@object
	.size		__unnamed_1,(.L_0 - __unnamed_1)
__unnamed_1:
        /*004e*/ 	.byte	0x61, 0x75, 0x74, 0x6f, 0x20, 0x63, 0x75, 0x74, 0x65, 0x3a, 0x3a, 0x61, 0x73, 0x5f, 0x70, 0x6f
        /* <DEDUP_REMOVED lines=27> */
        /*020e*/ 	.byte	0x3e, 0x3e, 0x5d, 0x00
.L_0:


//--------------------- .nv.shared._ZN7cutlass13device_kernelINS_4fmha6kernel28FmhaKernelTmaWarpSpecializedINS1_10collective30FmhaMainloopTmaWarpSpecializedINS_6half_tEffN4cute5tupleIJNS7_1CILi128EEENS9_ILi256EEENS9_ILi16EEEEEENS8_IJiNS9_ILi1EEENS8_IJiiEEEEEESG_SG_NS4_14ResidualFusionEJEEENS4_15FmhaFwdEpilogueIS6_fNS8_IJNS9_ILi64EEESC_SB_EEEEENS2_23IndividualTileSchedulerEJEEEEEvNT_6ParamsE --------------------------
	.section	.nv.shared._ZN7cutlass13device_kernelINS_4fmha6kernel28FmhaKernelTmaWarpSpecializedINS1_10collective30FmhaMainloopTmaWarpSpecializedINS_6half_tEffN4cute5tupleIJNS7_1CILi128EEENS9_ILi256EEENS9_ILi16EEEEEENS8_IJiNS9_ILi1EEENS8_IJiiEEEEEESG_SG_NS4_14ResidualFusionEJEEENS4_15FmhaFwdEpilogueIS6_fNS8_IJNS9_ILi64EEESC_SB_EEEEENS2_23IndividualTileSchedulerEJEEEEEvNT_6ParamsE,"aw",@nobits
	.sectionflags	@""
	.align	16
	.zero		1024


//--------------------- .nv.shared.reserved.0     --------------------------
	.section	.nv.shared.reserved.0,"aw",@nobits
	.weak		__nv_reservedSMEM_offset_0_alias
	.size		__nv_reservedSMEM_offset_0_alias, 0, 0
	.other		__nv_reservedSMEM_offset_0_alias,@"STO_CUDA_RESERVED_SHARED STV_DEFAULT"
__nv_reservedSMEM_offset_0_alias:
	.zero		0


//--------------------- .nv.global                --------------------------
	.section	.nv.global,"aw",@nobits
.nv.global:
	.type		_ZN39_INTERNAL_e4f4efaa_4_k_cu_57c3fec5_31434cute1_E,@object
	.size		_ZN39_INTERNAL_e4f4efaa_4_k_cu_57c3fec5_31434cute1_E,(_ZN39_INTERNAL_e4f4efaa_4_k_cu_57c3fec5_31434cuda3std3__45__cpo6cbeginE - _ZN39_INTERNAL_e4f4efaa_4_k_cu_57c3fec5_31434cute1_E)
_ZN39_INTERNAL_e4f4efaa_4_k_cu_57c3fec5_31434cute1_E:
	.zero		1
	.type		_ZN39_INTERNAL_e4f4efaa_4_k_cu_57c3fec5_31434cuda3std3__45__cpo6cbeginE,@object
	.size		_ZN39_INTERNAL_e4f4efaa_4_k_cu_57c3fec5_31434cuda3std3__45__cpo6cbeginE,(_ZN39_INTERNAL_e4f4efaa_4_k_cu_57c3fec5_31434cuda3std3__48in_placeE - _ZN39_INTERNAL_e4f4efaa_4_k_cu_57c3fec5_31434cuda3std3__45__cpo6cbeginE)
_ZN39_INTERNAL_e4f4efaa_4_k_cu_57c3fec5_31434cuda3std3__45__cpo6cbeginE:
	.zero		1
	.type		_ZN39_INTERNAL_e4f4efaa_4_k_cu_57c3fec5_31434cuda3std3__48in_placeE,@object
	.size		_ZN39_INTERNAL_e4f4efaa_4_k_cu_57c3fec5_31434cuda3std3__48in_placeE,(_ZN39_INTERNAL_e4f4efaa_4_k_cu_57c3fec5_31434cuda3std6ranges3__45__cpo9iter_moveE - _ZN39_INTERNAL_e4f4efaa_4_k_cu_57c3fec5_31434cuda3std3__48in_placeE)
_ZN39_INTERNAL_e4f4efaa_4_k_cu_57c3fec5_31434cuda3std3__48in_placeE:
	.zero		1
	.type		_ZN39_INTERNAL_e4f4efaa_4_k_cu_57c3fec5_31434cuda3std6ranges3__45__cpo9iter_moveE,@object
	.size		_ZN39_INTERNAL_e4f4efaa_4_k_cu_57c3fec5_31434cuda3std6ranges3__45__cpo9iter_moveE,(_ZN39_INTERNAL_e4f4efaa_4_k_cu_57c3fec5_31434cuda3std3__45__cpo5beginE - _ZN39_INTERNAL_e4f4efaa_4_k_cu_57c3fec5_31434cuda3std6ranges3__45__cpo9iter_moveE)
_ZN39_INTERNAL_e4f4efaa_4_k_cu_57c3fec5_31434cuda3std6ranges3__45__cpo9iter_moveE:
	.zero		1
	.type		_ZN39_INTERNAL_e4f4efaa_4_k_cu_57c3fec5_31434cuda3std3__45__cpo5beginE,@object
	.size		_ZN39_INTERNAL_e4f4efaa_4_k_cu_57c3fec5_31434cuda3std3__45__cpo5beginE,(_ZN39_INTERNAL_e4f4efaa_4_k_cu_57c3fec5_31434cuda3std3__441_GLOBAL__N__e4f4efaa_4_k_cu_57c3fec5_31436ignoreE - _ZN39_INTERNAL_e4f4efaa_4_k_cu_57c3fec5_31434cuda3std3__45__cpo5beginE)
_ZN39_INTERNAL_e4f4efaa_4_k_cu_57c3fec5_31434cuda3std3__45__cpo5beginE:
	.zero		1
	.type		_ZN39_INTERNAL_e4f4efaa_4_k_cu_57c3fec5_31434cuda3std3__441_GLOBAL__N__e4f4efaa_4_k_cu_57c3fec5_31436ignoreE,@object
	.size		_ZN39_INTERNAL_e4f4efaa_4_k_cu_57c3fec5_31434cuda3std3__441_GLOBAL__N__e4f4efaa_4_k_cu_57c3fec5_31436ignoreE,(_ZN39_INTERNAL_e4f4efaa_4_k_cu_57c3fec5_31434cute7productE - _ZN39_INTERNAL_e4f4efaa_4_k_cu_57c3fec5_31434cuda3std3__441_GLOBAL__N__e4f4efaa_4_k_cu_57c3fec5_31436ignoreE)
_ZN39_INTERNAL_e4f4efaa_4_k_cu_57c3fec5_31434cuda3std3__441_GLOBAL__N__e4f4efaa_4_k_cu_57c3fec5_31436ignoreE:
	.zero		1
	.type		_ZN39_INTERNAL_e4f4efaa_4_k_cu_57c3fec5_31434cute7productE,@object
	.size		_ZN39_INTERNAL_e4f4efaa_4_k_cu_57c3fec5_31434cute7productE,(_ZN39_INTERNAL_e4f4efaa_4_k_cu_57c3fec5_31434cuda3std3__45__cpo3endE - _ZN39_INTERNAL_e4f4efaa_4_k_cu_57c3fec5_31434cute7productE)
_ZN39_INTERNAL_e4f4efaa_4_k_cu_57c3fec5_31434cute7productE:
	.zero		1
	.type		_ZN39_INTERNAL_e4f4efaa_4_k_cu_57c3fec5_31434cuda3std3__45__cpo3endE,@object
	.size		_ZN39_INTERNAL_e4f4efaa_4_k_cu_57c3fec5_31434cuda3std3__45__cpo3endE,(_ZN39_INTERNAL_e4f4efaa_4_k_cu_57c3fec5_31434cuda3std3__419piecewise_constructE - _ZN39_INTERNAL_e4f4efaa_4_k_cu_57c3fec5_31434cuda3std3__45__cpo3endE)
_ZN39_INTERNAL_e4f4efaa_4_k_cu_57c3fec5_31434cuda3std3__45__cpo3endE:
	.zero		1
	.type		_ZN39_INTERNAL_e4f4efaa_4_k_cu_57c3fec5_31434cuda3std3__419piecewise_constructE,@object
	.size		_ZN39_INTERNAL_e4f4efaa_4_k_cu_57c3fec5_31434cuda3std3__419piecewise_constructE,(_ZN39_INTERNAL_e4f4efaa_4_k_cu_57c3fec5_31434cuda3std3__45__cpo4cendE - _ZN39_INTERNAL_e4f4efaa_4_k_cu_57c3fec5_31434cuda3std3__419piecewise_constructE)
_ZN39_INTERNAL_e4f4efaa_4_k_cu_57c3fec5_31434cuda3std3__419piecewise_constructE:
	.zero		1
	.type		_ZN39_INTERNAL_e4f4efaa_4_k_cu_57c3fec5_31434cuda3std3__45__cpo4cendE,@object
	.size		_ZN39_INTERNAL_e4f4efaa_4_k_cu_57c3fec5_31434cuda3std3__45__cpo4cendE,(_ZN39_INTERNAL_e4f4efaa_4_k_cu_57c3fec5_31434cuda3std6ranges3__45__cpo4swapE - _ZN39_INTERNAL_e4f4efaa_4_k_cu_57c3fec5_31434cuda3std3__45__cpo4cendE)
_ZN39_INTERNAL_e4f4efaa_4_k_cu_57c3fec5_31434cuda3std3__45__cpo4cendE:
	.zero		1
	.type		_ZN39_INTERNAL_e4f4efaa_4_k_cu_57c3fec5_31434cuda3std6ranges3__45__cpo4swapE,@object
	.size		_ZN39_INTERNAL_e4f4efaa_4_k_cu_57c3fec5_31434cuda3std6ranges3__45__cpo4swapE,(.L_8 - _ZN39_INTERNAL_e4f4efaa_4_k_cu_57c3fec5_31434cuda3std6ranges3__45__cpo4swapE)
_ZN39_INTERNAL_e4f4efaa_4_k_cu_57c3fec5_31434cuda3std6ranges3__45__cpo4swapE:
	.zero		1
.L_8:


//--------------------- .nv.constant0._ZN7cutlass13device_kernelINS_4fmha6kernel28FmhaKernelTmaWarpSpecializedINS1_10collective30FmhaMainloopTmaWarpSpecializedINS_6half_tEffN4cute5tupleIJNS7_1CILi128EEENS9_ILi256EEENS9_ILi16EEEEEENS8_IJiNS9_ILi1EEENS8_IJiiEEEEEESG_SG_NS4_14ResidualFusionEJEEENS4_15FmhaFwdEpilogueIS6_fNS8_IJNS9_ILi64EEESC_SB_EEEEENS2_23IndividualTileSchedulerEJEEEEEvNT_6ParamsE --------------------------
	.section	.nv.constant0._ZN7cutlass13device_kernelINS_4fmha6kernel28FmhaKernelTmaWarpSpecializedINS1_10collective30FmhaMainloopTmaWarpSpecializedINS_6half_tEffN4cute5tupleIJNS7_1CILi128EEENS9_ILi256EEENS9_ILi16EEEEEENS8_IJiNS9_ILi1EEENS8_IJiiEEEEEESG_SG_NS4_14ResidualFusionEJEEENS4_15FmhaFwdEpilogueIS6_fNS8_IJNS9_ILi64EEESC_SB_EEEEENS2_23IndividualTileSchedulerEJEEEEEvNT_6ParamsE,"a",@progbits
	.sectionflags	@""
	.align	4
.nv.constant0._ZN7cutlass13device_kernelINS_4fmha6kernel28FmhaKernelTmaWarpSpecializedINS1_10collective30FmhaMainloopTmaWarpSpecializedINS_6half_tEffN4cute5tupleIJNS7_1CILi128EEENS9_ILi256EEENS9_ILi16EEEEEENS8_IJiNS9_ILi1EEENS8_IJiiEEEEEESG_SG_NS4_14ResidualFusionEJEEENS4_15FmhaFwdEpilogueIS6_fNS8_IJNS9_ILi64EEESC_SB_EEEEENS2_23IndividualTileSchedulerEJEEEEEvNT_6ParamsE:
	.zero		2688


//--------------------- SYMBOLS --------------------------

	.type		.nv.reservedSmem.offset0,@object
	.size		.nv.reservedSmem.offset0,0x4
	.type		__assertfail,@function
